// auto-generated by cutlass_sweep.gemm — config: {"arch": "sm_90", "cluster_m": 2, "cluster_n": 1, "dtype": "e4m3", "dtype_b": "e4m3", "layout": "nt", "stages": 0, "tile_k": 64, "tile_m": 384, "tile_n": 256}
#include "cutlass/cutlass.h"
#include "cutlass/gemm/collective/collective_builder.hpp"
#include "cutlass/gemm/device/gemm_universal_adapter.h"
#include "cutlass/gemm/kernel/gemm_universal.hpp"
#include "cutlass/epilogue/collective/collective_builder.hpp"

using ElemA = cutlass::float_e4m3_t;
using ElemB = cutlass::float_e4m3_t;
using ElemCD = cutlass::float_e4m3_t;
using Acc  = float;
using TileShape    = cute::Shape<cute::_384, cute::_256, cute::_64>;
using ClusterShape = cute::Shape<cute::_2, cute::_1, cute::_1>;

using CollectiveEpilogue = typename cutlass::epilogue::collective::CollectiveBuilder<
    cutlass::arch::Sm90, cutlass::arch::OpClassTensorOp,
    TileShape, ClusterShape,
    cutlass::epilogue::collective::EpilogueTileAuto,
    Acc, Acc,
    ElemCD, cutlass::layout::RowMajor, 128 / cutlass::sizeof_bits<ElemCD>::value,
    ElemCD, cutlass::layout::RowMajor, 128 / cutlass::sizeof_bits<ElemCD>::value,
    cutlass::epilogue::collective::EpilogueScheduleAuto
  >::CollectiveOp;

using CollectiveMainloop = typename cutlass::gemm::collective::CollectiveBuilder<
    cutlass::arch::Sm90, cutlass::arch::OpClassTensorOp,
    ElemA, cutlass::layout::RowMajor, 128 / cutlass::sizeof_bits<ElemA>::value,
    ElemB, cutlass::layout::ColumnMajor, 128 / cutlass::sizeof_bits<ElemB>::value,
    Acc,
    TileShape, ClusterShape,
    cutlass::gemm::collective::StageCountAutoCarveout<static_cast<int>(sizeof(typename CollectiveEpilogue::SharedStorage))>,
    cutlass::gemm::collective::KernelScheduleAuto
  >::CollectiveOp;

using GemmKernel = cutlass::gemm::kernel::GemmUniversal<
    cute::Shape<int,int,int,int>,
    CollectiveMainloop,
    CollectiveEpilogue
>;
using Gemm = cutlass::gemm::device::GemmUniversalAdapter<GemmKernel>;

// Force the device kernel symbol into the cubin without needing a host main.
auto* _anchor = &cutlass::device_kernel<GemmKernel>;


// ===== COMPILED SASS (sm_90a) =====

	.target	sm_90a

	.elftype	@"ET_EXEC"


//--------------------- .note.nv.tkinfo           --------------------------
	.section	.note.nv.tkinfo,"",@"SHT_NOTE"
	.sectionflags	@"SHF_NOTE_NV_TKINFO"
	.tkinfo
        /*0018*/ 	.word	0x00000002
        /*0030*/ 	.string	""
        /*0030*/ 	.string	"ptxas"
        /*0030*/ 	.string	"Cuda compilation tools, release 13.0, V13.0.88"
        /*0030*/ 	.string	"Build cuda_13.0.r13.0/compiler.36424714_0"
        /*0030*/ 	.string	"-arch sm_90a -m 64 "



//--------------------- .note.nv.cuinfo           --------------------------
	.section	.note.nv.cuinfo,"",@"SHT_NOTE"
	.sectionflags	@"SHF_NOTE_NV_CUINFO"
        /*0018*/ 	.short	0x0002
        /*001a*/ 	.short	0x005a
        /*001c*/ 	.short	0x0082
	.zero		2


//--------------------- .nv.info                  --------------------------
	.section	.nv.info,"",@"SHT_CUDA_INFO"
	.align	4


	//----- nvinfo : EIATTR_REGCOUNT
	.align		4
        /*0000*/ 	.byte	0x04, 0x2f
        /*0002*/ 	.short	(.L_12 - .L_11)
	.align		4
.L_11:
        /*0004*/ 	.word	index@(_ZN7cutlass13device_kernelINS_4gemm6kernel13GemmUniversalIN4cute5tupleIJiiiiEEENS1_10collective13CollectiveMmaINS1_37MainloopSm90TmaGmmaWarpSpecializedFP8ILi5ENS5_IJNS4_1CILi2EEENSA_ILi1EEESC_EEENS1_35KernelTmaWarpSpecializedCooperativeEEENS5_IJNSA_ILi384EEENSA_ILi256EEENSA_ILi64EEEEEENS_12float_e4m3_tENS5_IJlSC_lEEESK_SL_NS4_8TiledMMAINS4_8MMA_AtomIJNS4_4SM904GMMA31MMA_64x256x32_F32E4M3E4M3_SS_TNILNSP_7ScaleInE1ELSR_1EEEEEENS4_6LayoutISD_NS5_IJSC_NSA_ILi0EEESV_EEEEENS5_IJNS4_10UnderscoreESY_SY_EEEEENS4_13SM90_TMA_LOADENS4_14ComposedLayoutINS4_7SwizzleILi2ELi4ELi3EEENS4_18smem_ptr_flag_bitsILi8EEENSU_INS5_IJNSA_ILi8EEESI_EEENS5_IJSI_SC_EEEEEEEvNS4_8identityENS4_23SM90_TMA_LOAD_MULTICASTES1B_vS1C_EENS_8epilogue10collective6detail29Sm90TmaWarpSpecializedAdapterINS1G_15DefaultEpilogueISK_SL_SL_NS1F_6thread17LinearCombinationISK_Li1EffLNS1K_9ScaleType4KindE0ELNS_15FloatRoundStyleE2ESK_EENS1_15EpilogueDefaultEEEEEvvEEEEvNT_6ParamsE)
        /*0008*/ 	.word	0x000000a8


	//----- nvinfo : EIATTR_FRAME_SIZE
	.align		4
.L_12:
        /*000c*/ 	.byte	0x04, 0x11
        /*000e*/ 	.short	(.L_14 - .L_13)
	.align		4
.L_13:
        /*0010*/ 	.word	index@(_ZN7cutlass13device_kernelINS_4gemm6kernel13GemmUniversalIN4cute5tupleIJiiiiEEENS1_10collective13CollectiveMmaINS1_37MainloopSm90TmaGmmaWarpSpecializedFP8ILi5ENS5_IJNS4_1CILi2EEENSA_ILi1EEESC_EEENS1_35KernelTmaWarpSpecializedCooperativeEEENS5_IJNSA_ILi384EEENSA_ILi256EEENSA_ILi64EEEEEENS_12float_e4m3_tENS5_IJlSC_lEEESK_SL_NS4_8TiledMMAINS4_8MMA_AtomIJNS4_4SM904GMMA31MMA_64x256x32_F32E4M3E4M3_SS_TNILNSP_7ScaleInE1ELSR_1EEEEEENS4_6LayoutISD_NS5_IJSC_NSA_ILi0EEESV_EEEEENS5_IJNS4_10UnderscoreESY_SY_EEEEENS4_13SM90_TMA_LOADENS4_14ComposedLayoutINS4_7SwizzleILi2ELi4ELi3EEENS4_18smem_ptr_flag_bitsILi8EEENSU_INS5_IJNSA_ILi8EEESI_EEENS5_IJSI_SC_EEEEEEEvNS4_8identityENS4_23SM90_TMA_LOAD_MULTICASTES1B_vS1C_EENS_8epilogue10collective6detail29Sm90TmaWarpSpecializedAdapterINS1G_15DefaultEpilogueISK_SL_SL_NS1F_6thread17LinearCombinationISK_Li1EffLNS1K_9ScaleType4KindE0ELNS_15FloatRoundStyleE2ESK_EENS1_15EpilogueDefaultEEEEEvvEEEEvNT_6ParamsE)
        /*0014*/ 	.word	0x00001090


	//----- nvinfo : EIATTR_MIN_STACK_SIZE
	.align		4
.L_14:
        /*0018*/ 	.byte	0x04, 0x12
        /*001a*/ 	.short	(.L_16 - .L_15)
	.align		4
.L_15:
        /*001c*/ 	.word	index@(_ZN7cutlass13device_kernelINS_4gemm6kernel13GemmUniversalIN4cute5tupleIJiiiiEEENS1_10collective13CollectiveMmaINS1_37MainloopSm90TmaGmmaWarpSpecializedFP8ILi5ENS5_IJNS4_1CILi2EEENSA_ILi1EEESC_EEENS1_35KernelTmaWarpSpecializedCooperativeEEENS5_IJNSA_ILi384EEENSA_ILi256EEENSA_ILi64EEEEEENS_12float_e4m3_tENS5_IJlSC_lEEESK_SL_NS4_8TiledMMAINS4_8MMA_AtomIJNS4_4SM904GMMA31MMA_64x256x32_F32E4M3E4M3_SS_TNILNSP_7ScaleInE1ELSR_1EEEEEENS4_6LayoutISD_NS5_IJSC_NSA_ILi0EEESV_EEEEENS5_IJNS4_10UnderscoreESY_SY_EEEEENS4_13SM90_TMA_LOADENS4_14ComposedLayoutINS4_7SwizzleILi2ELi4ELi3EEENS4_18smem_ptr_flag_bitsILi8EEENSU_INS5_IJNSA_ILi8EEESI_EEENS5_IJSI_SC_EEEEEEEvNS4_8identityENS4_23SM90_TMA_LOAD_MULTICASTES1B_vS1C_EENS_8epilogue10collective6detail29Sm90TmaWarpSpecializedAdapterINS1G_15DefaultEpilogueISK_SL_SL_NS1F_6thread17LinearCombinationISK_Li1EffLNS1K_9ScaleType4KindE0ELNS_15FloatRoundStyleE2ESK_EENS1_15EpilogueDefaultEEEEEvvEEEEvNT_6ParamsE)
        /*0020*/ 	.word	0x00001090
.L_16:


//--------------------- .nv.compat                --------------------------
	.section	.nv.compat,"",@"SHT_CUDA_COMPAT_INFO"
	.align	4
        /*0000*/ 	.byte	0x02, 0x09, 0x01, 0x00, 0x02, 0x02, 0x04, 0x00, 0x02, 0x05, 0x05, 0x00, 0x03, 0x07, 0x01, 0x01
        /*0010*/ 	.byte	0x02, 0x03, 0x01, 0x00, 0x02, 0x06, 0x01, 0x00, 0x04, 0x0b, 0x08, 0x00, 0x00, 0x00, 0x00, 0x00
        /*0020*/ 	.byte	0x00, 0x00, 0x00, 0x00


//--------------------- .nv.info._ZN7cutlass13device_kernelINS_4gemm6kernel13GemmUniversalIN4cute5tupleIJiiiiEEENS1_10collective13CollectiveMmaINS1_37MainloopSm90TmaGmmaWarpSpecializedFP8ILi5ENS5_IJNS4_1CILi2EEENSA_ILi1EEESC_EEENS1_35KernelTmaWarpSpecializedCooperativeEEENS5_IJNSA_ILi384EEENSA_ILi256EEENSA_ILi64EEEEEENS_12float_e4m3_tENS5_IJlSC_lEEESK_SL_NS4_8TiledMMAINS4_8MMA_AtomIJNS4_4SM904GMMA31MMA_64x256x32_F32E4M3E4M3_SS_TNILNSP_7ScaleInE1ELSR_1EEEEEENS4_6LayoutISD_NS5_IJSC_NSA_ILi0EEESV_EEEEENS5_IJNS4_10UnderscoreESY_SY_EEEEENS4_13SM90_TMA_LOADENS4_14ComposedLayoutINS4_7SwizzleILi2ELi4ELi3EEENS4_18smem_ptr_flag_bitsILi8EEENSU_INS5_IJNSA_ILi8EEESI_EEENS5_IJSI_SC_EEEEEEEvNS4_8identityENS4_23SM90_TMA_LOAD_MULTICASTES1B_vS1C_EENS_8epilogue10collective6detail29Sm90TmaWarpSpecializedAdapterINS1G_15DefaultEpilogueISK_SL_SL_NS1F_6thread17LinearCombinationISK_Li1EffLNS1K_9ScaleType4KindE0ELNS_15FloatRoundStyleE2ESK_EENS1_15EpilogueDefaultEEEEEvvEEEEvNT_6ParamsE --------------------------
	.section	.nv.info._ZN7cutlass13device_kernelINS_4gemm6kernel13GemmUniversalIN4cute5tupleIJiiiiEEENS1_10collective13CollectiveMmaINS1_37MainloopSm90TmaGmmaWarpSpecializedFP8ILi5ENS5_IJNS4_1CILi2EEENSA_ILi1EEESC_EEENS1_35KernelTmaWarpSpecializedCooperativeEEENS5_IJNSA_ILi384EEENSA_ILi256EEENSA_ILi64EEEEEENS_12float_e4m3_tENS5_IJlSC_lEEESK_SL_NS4_8TiledMMAINS4_8MMA_AtomIJNS4_4SM904GMMA31MMA_64x256x32_F32E4M3E4M3_SS_TNILNSP_7ScaleInE1ELSR_1EEEEEENS4_6LayoutISD_NS5_IJSC_NSA_ILi0EEESV_EEEEENS5_IJNS4_10UnderscoreESY_SY_EEEEENS4_13SM90_TMA_LOADENS4_14ComposedLayoutINS4_7SwizzleILi2ELi4ELi3EEENS4_18smem_ptr_flag_bitsILi8EEENSU_INS5_IJNSA_ILi8EEESI_EEENS5_IJSI_SC_EEEEEEEvNS4_8identityENS4_23SM90_TMA_LOAD_MULTICASTES1B_vS1C_EENS_8epilogue10collective6detail29Sm90TmaWarpSpecializedAdapterINS1G_15DefaultEpilogueISK_SL_SL_NS1F_6thread17LinearCombinationISK_Li1EffLNS1K_9ScaleType4KindE0ELNS_15FloatRoundStyleE2ESK_EENS1_15EpilogueDefaultEEEEEvvEEEEvNT_6ParamsE,"",@"SHT_CUDA_INFO"
	.sectionflags	@""
	.align	4


	//----- nvinfo : EIATTR_CUDA_API_VERSION
	.align		4
        /*0000*/ 	.byte	0x04, 0x37
        /*0002*/ 	.short	(.L_18 - .L_17)
.L_17:
        /*0004*/ 	.word	0x00000082


	//----- nvinfo : EIATTR_KPARAM_INFO
	.align		4
.L_18:
        /*0008*/ 	.byte	0x04, 0x17
        /*000a*/ 	.short	(.L_20 - .L_19)
.L_19:
        /*000c*/ 	.word	0x00000000
        /*0010*/ 	.short	0x0000
        /*0012*/ 	.short	0x0070
        /*0014*/ 	.byte	0x00, 0xf0, 0x01, 0x10


	//----- nvinfo : EIATTR_SPARSE_MMA_MASK
	.align		4
.L_20:
        /*0018*/ 	.byte	0x03, 0x50
        /*001a*/ 	.short	0x0000


	//----- nvinfo : EIATTR_MAXREG_COUNT
	.align		4
        /*001c*/ 	.byte	0x03, 0x1b
        /*001e*/ 	.short	0x00a8


	//----- nvinfo : EIATTR_NUM_BARRIERS
	.align		4
        /*0020*/ 	.byte	0x02, 0x4c
        /*0022*/ 	.byte	0x01
	.zero		1


	//----- nvinfo : EIATTR_ANNOTATIONS
	.align		4
        /*0024*/ 	.byte	0x04, 0x55
        /*0026*/ 	.short	(.L_22 - .L_21)


	//   ....[0]....
.L_21:
        /*0028*/ 	.word	0x00000001
        /*002c*/ 	.byte	0x50, 0x07, 0x00, 0x00, 0x01, 0x00, 0x00, 0x00, 0x20, 0x08, 0x00, 0x00, 0x01, 0x00, 0x00, 0x00
        /* <DEDUP_REMOVED lines=2880> */
        /*b43c*/ 	.byte	0x40, 0x39, 0x04, 0x00, 0x01, 0x00, 0x00, 0x00, 0x90, 0x39, 0x04, 0x00


	//----- nvinfo : EIATTR_MERCURY_ISA_VERSION
	.align		4
.L_22:
        /*b448*/ 	.byte	0x03, 0x5f
        /*b44a*/ 	.short	0x0101


	//----- nvinfo : EIATTR_INT_WARP_WIDE_INSTR_OFFSETS
	.align		4
        /*b44c*/ 	.byte	0x04, 0x31
        /*b44e*/ 	.short	(.L_24 - .L_23)


	//   ....[0]....
.L_23:
        /*b450*/ 	.word	0x00000570


	//   ....[1]....
        /*b454*/ 	.word	0x00000590


	//   ....[2]....
        /*b458*/ 	.word	0x000006f0


	//----- nvinfo : EIATTR_COOP_GROUP_MASK_REGIDS
	.align		4
.L_24:
        /*b45c*/ 	.byte	0x04, 0x29
        /*b45e*/ 	.short	(.L_26 - .L_25)


	//   ....[0]....
.L_25:
        /*b460*/ 	.word	0xffffffff


	//   ....[1]....
        /*b464*/ 	.word	0xffffffff


	//   ....[2]....
        /*b468*/ 	.word	0xffffffff


	//   ....[3]....
        /*b46c*/ 	.word	0xffffffff


	//   ....[4]....
        /*b470*/ 	.word	0xffffffff


	//   ....[5]....
        /*b474*/ 	.word	0xffffffff


	//----- nvinfo : EIATTR_COOP_GROUP_INSTR_OFFSETS
	.align		4
.L_26:
        /*b478*/ 	.byte	0x04, 0x28
        /*b47a*/ 	.short	(.L_28 - .L_27)


	//   ....[0]....
.L_27:
        /*b47c*/ 	.word	0x00000070


	//   ....[1]....
        /*b480*/ 	.word	0x00000080


	//   ....[2]....
        /*b484*/ 	.word	0x000001a0


	//   ....[3]....
        /*b488*/ 	.word	0x000003e0


	//   ....[4]....
        /*b48c*/ 	.word	0x00000860


	//   ....[5]....
        /*b490*/ 	.word	0x00003a50


	//----- nvinfo : EIATTR_REG_RECONFIG
	.align		4
.L_28:
        /*b494*/ 	.byte	0x01, 0x54
	.zero		2


	//----- nvinfo : EIATTR_MBARRIER_INSTR_OFFSETS
	.align		4
        /*b498*/ 	.byte	0x04, 0x39
        /*b49a*/ 	.short	(.L_30 - .L_29)


	//   ....[0]....
.L_29:
        /*b49c*/ 	.word	0x00000320
        /*b4a0*/ 	.word	0x000000ff
        /*b4a4*/ 	.word	0x00000000
        /*b4a8*/ 	.short	0x0100
        /*b4aa*/ 	.byte	0x09
	.zero		1


	//   ....[1]....
        /*b4ac*/ 	.word	0x00000330
        /*b4b0*/ 	.word	0x000000ff
        /*b4b4*/ 	.word	0x00000028
        /*b4b8*/ 	.short	0x0100
        /*b4ba*/ 	.byte	0x09
	.zero		1


	//   ....[2]....
        /*b4bc*/ 	.word	0x00000340
        /*b4c0*/ 	.word	0x000000ff
        /*b4c4*/ 	.word	0x00000008
        /*b4c8*/ 	.short	0x0100
        /*b4ca*/ 	.byte	0x09
	.zero		1


	//   ....[3]....
        /*b4cc*/ 	.word	0x00000350
        /*b4d0*/ 	.word	0x000000ff
        /*b4d4*/ 	.word	0x00000030
        /*b4d8*/ 	.short	0x0100
        /*b4da*/ 	.byte	0x09
	.zero		1


	//   ....[4]....
        /*b4dc*/ 	.word	0x00000360
        /*b4e0*/ 	.word	0x000000ff
        /*b4e4*/ 	.word	0x00000010
        /*b4e8*/ 	.short	0x0100
        /*b4ea*/ 	.byte	0x09
	.zero		1


	//   ....[5]....
        /*b4ec*/ 	.word	0x00000370
        /*b4f0*/ 	.word	0x000000ff
        /*b4f4*/ 	.word	0x00000038
        /*b4f8*/ 	.short	0x0100
        /*b4fa*/ 	.byte	0x09
	.zero		1


	//   ....[6]....
        /*b4fc*/ 	.word	0x00000380
        /*b500*/ 	.word	0x000000ff
        /*b504*/ 	.word	0x00000018
        /*b508*/ 	.short	0x0100
        /*b50a*/ 	.byte	0x09
	.zero		1


	//   ....[7]....
        /*b50c*/ 	.word	0x00000390
        /*b510*/ 	.word	0x000000ff
        /*b514*/ 	.word	0x00000040
        /*b518*/ 	.short	0x0100
        /*b51a*/ 	.byte	0x09
	.zero		1


	//   ....[8]....
        /*b51c*/ 	.word	0x000003a0
        /*b520*/ 	.word	0x000000ff
        /*b524*/ 	.word	0x00000020
        /*b528*/ 	.short	0x0100
        /*b52a*/ 	.byte	0x09
	.zero		1


	//   ....[9]....
        /*b52c*/ 	.word	0x000003b0
        /*b530*/ 	.word	0x000000ff
        /*b534*/ 	.word	0x00000048
        /*b538*/ 	.short	0x0100
        /*b53a*/ 	.byte	0x09
	.zero		1


	//   ....[10]....
        /*b53c*/ 	.word	0x00000780
        /*b540*/ 	.word	0x000000ff
        /*b544*/ 	.word	0x00000060
        /*b548*/ 	.short	0x0100
        /*b54a*/ 	.byte	0x06
	.zero		1


	//   ....[11]....
        /*b54c*/ 	.word	0x00000800
        /*b550*/ 	.word	0x000000ff
        /*b554*/ 	.word	0x00000068
        /*b558*/ 	.short	0x0100
        /*b55a*/ 	.byte	0x06
	.zero		1


	//   ....[12]....
        /*b55c*/ 	.word	0x00003e50
        /*b560*/ 	.word	0x000000ff
        /*b564*/ 	.word	0x00000000
        /*b568*/ 	.short	0x010a
        /*b56a*/ 	.byte	0x07
	.zero		1


	//   ....[13]....
        /*b56c*/ 	.word	0x00003eb0
        /*b570*/ 	.word	0x000000ff
        /*b574*/ 	.word	0x00000000
        /*b578*/ 	.short	0x010a
        /*b57a*/ 	.byte	0x07
	.zero		1


	//   ....[14]....
        /*b57c*/ 	.word	0x0000c080
        /*b580*/ 	.word	0x000000ff
        /*b584*/ 	.word	0x00000000
        /*b588*/ 	.short	0x010a
        /*b58a*/ 	.byte	0x10
	.zero		1


	//   ....[15]....
        /*b58c*/ 	.word	0x0000c0c0
        /*b590*/ 	.word	0x000000ff
        /*b594*/ 	.word	0x00000000
        /*b598*/ 	.short	0x010a
        /*b59a*/ 	.byte	0x10
	.zero		1


	//   ....[16]....
        /*b59c*/ 	.word	0x00016190
        /*b5a0*/ 	.word	0x00000008
        /*b5a4*/ 	.word	0x00000000
        /*b5a8*/ 	.short	0x0101
        /*b5aa*/ 	.byte	0x3f
	.zero		1


	//   ....[17]....
        /*b5ac*/ 	.word	0x0001bed0
        /*b5b0*/ 	.word	0x00000006
        /*b5b4*/ 	.word	0x00000000
        /*b5b8*/ 	.short	0x0101
        /*b5ba*/ 	.byte	0x3f
	.zero		1


	//   ....[18]....
        /*b5bc*/ 	.word	0x00042af0
        /*b5c0*/ 	.word	0x0000000c
        /*b5c4*/ 	.word	0x00000028
        /*b5c8*/ 	.short	0x010a
        /*b5ca*/ 	.byte	0x3f
	.zero		1


	//   ....[19]....
        /*b5cc*/ 	.word	0x00042e80
        /*b5d0*/ 	.word	0x00000002
        /*b5d4*/ 	.word	0x00000068
        /*b5d8*/ 	.short	0x0101
        /*b5da*/ 	.byte	0x3f
	.zero		1


	//   ....[20]....
        /*b5dc*/ 	.word	0x00043640
        /*b5e0*/ 	.word	0x00000003
        /*b5e4*/ 	.word	0x00000000
        /*b5e8*/ 	.short	0x010a
        /*b5ea*/ 	.byte	0x3f
	.zero		1


	//   ....[21]....
        /*b5ec*/ 	.word	0x000436d0
        /*b5f0*/ 	.word	0x00000003
        /*b5f4*/ 	.word	0x00000000
        /*b5f8*/ 	.short	0x010a
        /*b5fa*/ 	.byte	0x3f
	.zero		1


	//   ....[22]....
        /*b5fc*/ 	.word	0x00043760
        /*b600*/ 	.word	0x00000003
        /*b604*/ 	.word	0x00000000
        /*b608*/ 	.short	0x010a
        /*b60a*/ 	.byte	0x3f
	.zero		1


	//   ....[23]....
        /*b60c*/ 	.word	0x000437f0
        /*b610*/ 	.word	0x00000003
        /*b614*/ 	.word	0x00000000
        /*b618*/ 	.short	0x010a
        /*b61a*/ 	.byte	0x3f
	.zero		1


	//   ....[24]....
        /*b61c*/ 	.word	0x00043880
        /*b620*/ 	.word	0x00000003
        /*b624*/ 	.word	0x00000000
        /*b628*/ 	.short	0x010a
        /*b62a*/ 	.byte	0x3f
	.zero		1


	//   ....[25]....
        /*b62c*/ 	.word	0x000438f0
        /*b630*/ 	.word	0x00000007
        /*b634*/ 	.word	0x00000000
        /*b638*/ 	.short	0x010a
        /*b63a*/ 	.byte	0x3f
	.zero		1


	//   ....[26]....
        /*b63c*/ 	.word	0x00043960
        /*b640*/ 	.word	0x00000000
        /*b644*/ 	.word	0x00000000
        /*b648*/ 	.short	0x010a
        /*b64a*/ 	.byte	0x3f
	.zero		1


	//   ....[27]....
        /*b64c*/ 	.word	0x00043a40
        /*b650*/ 	.word	0x0000000c
        /*b654*/ 	.word	0x00000028
        /*b658*/ 	.short	0x010a
        /*b65a*/ 	.byte	0x3f
	.zero		1


	//   ....[28]....
        /*b65c*/ 	.word	0x00043b10
        /*b660*/ 	.word	0x00000003
        /*b664*/ 	.word	0x00000000
        /*b668*/ 	.short	0x010a
        /*b66a*/ 	.byte	0x3f
	.zero		1


	//   ....[29]....
        /*b66c*/ 	.word	0x00043b60
        /*b670*/ 	.word	0x00000003
        /*b674*/ 	.word	0x00000000
        /*b678*/ 	.short	0x010a
        /*b67a*/ 	.byte	0x3f
	.zero		1


	//   ....[30]....
        /*b67c*/ 	.word	0x00043bb0
        /*b680*/ 	.word	0x00000003
        /*b684*/ 	.word	0x00000000
        /*b688*/ 	.short	0x010a
        /*b68a*/ 	.byte	0x3f
	.zero		1


	//   ....[31]....
        /*b68c*/ 	.word	0x00043c00
        /*b690*/ 	.word	0x00000003
        /*b694*/ 	.word	0x00000000
        /*b698*/ 	.short	0x010a
        /*b69a*/ 	.byte	0x3f
	.zero		1


	//----- nvinfo : EIATTR_NUM_MBARRIERS
	.align		4
.L_30:
        /*b69c*/ 	.byte	0x03, 0x38
        /*b69e*/ 	.short	0x000c


	//----- nvinfo : EIATTR_EXIT_INSTR_OFFSETS
	.align		4
        /*b6a0*/ 	.byte	0x04, 0x1c
        /*b6a2*/ 	.short	(.L_32 - .L_31)


	//   ....[0]....
.L_31:
        /*b6a4*/ 	.word	0x00000a10


	//   ....[1]....
        /*b6a8*/ 	.word	0x000012b0


	//   ....[2]....
        /*b6ac*/ 	.word	0x000421c0


	//   ....[3]....
        /*b6b0*/ 	.word	0x00042780


	//   ....[4]....
        /*b6b4*/ 	.word	0x000438d0


	//----- nvinfo : EIATTR_MAX_THREADS
	.align		4
.L_32:
        /*b6b8*/ 	.byte	0x04, 0x05
        /*b6ba*/ 	.short	(.L_34 - .L_33)
.L_33:
        /*b6bc*/ 	.word	0x00000180
        /*b6c0*/ 	.word	0x00000001
        /*b6c4*/ 	.word	0x00000001


	//----- nvinfo : EIATTR_CRS_STACK_SIZE
	.align		4
.L_34:
        /*b6c8*/ 	.byte	0x04, 0x1e
        /*b6ca*/ 	.short	(.L_36 - .L_35)
.L_35:
        /*b6cc*/ 	.word	0x00000000


	//----- nvinfo : EIATTR_CBANK_PARAM_SIZE
	.align		4
.L_36:
        /*b6d0*/ 	.byte	0x03, 0x19
        /*b6d2*/ 	.short	0x0470


	//----- nvinfo : EIATTR_PARAM_CBANK
	.align		4
        /*b6d4*/ 	.byte	0x04, 0x0a
        /*b6d6*/ 	.short	(.L_38 - .L_37)
	.align		4
.L_37:
        /*b6d8*/ 	.word	index@(.nv.constant0._ZN7cutlass13device_kernelINS_4gemm6kernel13GemmUniversalIN4cute5tupleIJiiiiEEENS1_10collective13CollectiveMmaINS1_37MainloopSm90TmaGmmaWarpSpecializedFP8ILi5ENS5_IJNS4_1CILi2EEENSA_ILi1EEESC_EEENS1_35KernelTmaWarpSpecializedCooperativeEEENS5_IJNSA_ILi384EEENSA_ILi256EEENSA_ILi64EEEEEENS_12float_e4m3_tENS5_IJlSC_lEEESK_SL_NS4_8TiledMMAINS4_8MMA_AtomIJNS4_4SM904GMMA31MMA_64x256x32_F32E4M3E4M3_SS_TNILNSP_7ScaleInE1ELSR_1EEEEEENS4_6LayoutISD_NS5_IJSC_NSA_ILi0EEESV_EEEEENS5_IJNS4_10UnderscoreESY_SY_EEEEENS4_13SM90_TMA_LOADENS4_14ComposedLayoutINS4_7SwizzleILi2ELi4ELi3EEENS4_18smem_ptr_flag_bitsILi8EEENSU_INS5_IJNSA_ILi8EEESI_EEENS5_IJSI_SC_EEEEEEEvNS4_8identityENS4_23SM90_TMA_LOAD_MULTICASTES1B_vS1C_EENS_8epilogue10collective6detail29Sm90TmaWarpSpecializedAdapterINS1G_15DefaultEpilogueISK_SL_SL_NS1F_6thread17LinearCombinationISK_Li1EffLNS1K_9ScaleType4KindE0ELNS_15FloatRoundStyleE2ESK_EENS1_15EpilogueDefaultEEEEEvvEEEEvNT_6ParamsE)
        /*b6dc*/ 	.short	0x0210
        /*b6de*/ 	.short	0x0470


	//----- nvinfo : EIATTR_SW_WAR
	.align		4
.L_38:
        /*b6e0*/ 	.byte	0x04, 0x36
        /*b6e2*/ 	.short	(.L_40 - .L_39)
.L_39:
        /*b6e4*/ 	.word	0x00000008
.L_40:


//--------------------- .nv.callgraph             --------------------------
	.section	.nv.callgraph,"",@"SHT_CUDA_CALLGRAPH"
	.align	4
	.sectionentsize	8
	.align		4
        /*0000*/ 	.word	0x00000000
	.align		4
        /*0004*/ 	.word	0xffffffff
	.align		4
        /*0008*/ 	.word	0x00000000
	.align		4
        /*000c*/ 	.word	0xfffffffe
	.align		4
        /*0010*/ 	.word	0x00000000
	.align		4
        /*0014*/ 	.word	0xfffffffd
	.align		4
        /*0018*/ 	.word	0x00000000
	.align		4
        /*001c*/ 	.word	0xfffffffc


//--------------------- .nv.constant4             --------------------------
	.section	.nv.constant4,"a",@progbits
	.align	8
	.align		8
.nv.constant4:
        /*0000*/ 	.dword	_ZN40_INTERNAL_2caa6275_4_k_cu_50141bd4_143754cuda3std3__45__cpo5beginE
	.align		8
        /*0008*/ 	.dword	_ZN40_INTERNAL_2caa6275_4_k_cu_50141bd4_143754cuda3std3__45__cpo3endE
	.align		8
        /*0010*/ 	.dword	_ZN40_INTERNAL_2caa6275_4_k_cu_50141bd4_143754cuda3std3__45__cpo6cbeginE
	.align		8
        /*0018*/ 	.dword	_ZN40_INTERNAL_2caa6275_4_k_cu_50141bd4_143754cuda3std3__45__cpo4cendE
	.align		8
        /*0020*/ 	.dword	_ZN40_INTERNAL_2caa6275_4_k_cu_50141bd4_143754cuda3std3__442_GLOBAL__N__2caa6275_4_k_cu_50141bd4_143756ignoreE
	.align		8
        /*0028*/ 	.dword	_ZN40_INTERNAL_2caa6275_4_k_cu_50141bd4_143754cuda3std3__419piecewise_constructE
	.align		8
        /*0030*/ 	.dword	_ZN40_INTERNAL_2caa6275_4_k_cu_50141bd4_143754cuda3std3__48in_placeE
	.align		8
        /*0038*/ 	.dword	_ZN40_INTERNAL_2caa6275_4_k_cu_50141bd4_143754cuda3std6ranges3__45__cpo4swapE
	.align		8
        /*0040*/ 	.dword	_ZN40_INTERNAL_2caa6275_4_k_cu_50141bd4_143754cuda3std6ranges3__45__cpo9iter_moveE
	.align		8
        /*0048*/ 	.dword	_ZN40_INTERNAL_2caa6275_4_k_cu_50141bd4_143754cute7productE
	.align		8
        /*0050*/ 	.dword	_ZN40_INTERNAL_2caa6275_4_k_cu_50141bd4_143754cute1_E


//--------------------- .text._ZN7cutlass13device_kernelINS_4gemm6kernel13GemmUniversalIN4cute5tupleIJiiiiEEENS1_10collective13CollectiveMmaINS1_37MainloopSm90TmaGmmaWarpSpecializedFP8ILi5ENS5_IJNS4_1CILi2EEENSA_ILi1EEESC_EEENS1_35KernelTmaWarpSpecializedCooperativeEEENS5_IJNSA_ILi384EEENSA_ILi256EEENSA_ILi64EEEEEENS_12float_e4m3_tENS5_IJlSC_lEEESK_SL_NS4_8TiledMMAINS4_8MMA_AtomIJNS4_4SM904GMMA31MMA_64x256x32_F32E4M3E4M3_SS_TNILNSP_7ScaleInE1ELSR_1EEEEEENS4_6LayoutISD_NS5_IJSC_NSA_ILi0EEESV_EEEEENS5_IJNS4_10UnderscoreESY_SY_EEEEENS4_13SM90_TMA_LOADENS4_14ComposedLayoutINS4_7SwizzleILi2ELi4ELi3EEENS4_18smem_ptr_flag_bitsILi8EEENSU_INS5_IJNSA_ILi8EEESI_EEENS5_IJSI_SC_EEEEEEEvNS4_8identityENS4_23SM90_TMA_LOAD_MULTICASTES1B_vS1C_EENS_8epilogue10collective6detail29Sm90TmaWarpSpecializedAdapterINS1G_15DefaultEpilogueISK_SL_SL_NS1F_6thread17LinearCombinationISK_Li1EffLNS1K_9ScaleType4KindE0ELNS_15FloatRoundStyleE2ESK_EENS1_15EpilogueDefaultEEEEEvvEEEEvNT_6ParamsE --------------------------
	.section	.text._ZN7cutlass13device_kernelINS_4gemm6kernel13GemmUniversalIN4cute5tupleIJiiiiEEENS1_10collective13CollectiveMmaINS1_37MainloopSm90TmaGmmaWarpSpecializedFP8ILi5ENS5_IJNS4_1CILi2EEENSA_ILi1EEESC_EEENS1_35KernelTmaWarpSpecializedCooperativeEEENS5_IJNSA_ILi384EEENSA_ILi256EEENSA_ILi64EEEEEENS_12float_e4m3_tENS5_IJlSC_lEEESK_SL_NS4_8TiledMMAINS4_8MMA_AtomIJNS4_4SM904GMMA31MMA_64x256x32_F32E4M3E4M3_SS_TNILNSP_7ScaleInE1ELSR_1EEEEEENS4_6LayoutISD_NS5_IJSC_NSA_ILi0EEESV_EEEEENS5_IJNS4_10UnderscoreESY_SY_EEEEENS4_13SM90_TMA_LOADENS4_14ComposedLayoutINS4_7SwizzleILi2ELi4ELi3EEENS4_18smem_ptr_flag_bitsILi8EEENSU_INS5_IJNSA_ILi8EEESI_EEENS5_IJSI_SC_EEEEEEEvNS4_8identityENS4_23SM90_TMA_LOAD_MULTICASTES1B_vS1C_EENS_8epilogue10collective6detail29Sm90TmaWarpSpecializedAdapterINS1G_15DefaultEpilogueISK_SL_SL_NS1F_6thread17LinearCombinationISK_Li1EffLNS1K_9ScaleType4KindE0ELNS_15FloatRoundStyleE2ESK_EENS1_15EpilogueDefaultEEEEEvvEEEEvNT_6ParamsE,"ax",@progbits
	.align	128
.text._ZN7cutlass13device_kernelINS_4gemm6kernel13GemmUniversalIN4cute5tupleIJiiiiEEENS1_10collective13CollectiveMmaINS1_37MainloopSm90TmaGmmaWarpSpecializedFP8ILi5ENS5_IJNS4_1CILi2EEENSA_ILi1EEESC_EEENS1_35KernelTmaWarpSpecializedCooperativeEEENS5_IJNSA_ILi384EEENSA_ILi256EEENSA_ILi64EEEEEENS_12float_e4m3_tENS5_IJlSC_lEEESK_SL_NS4_8TiledMMAINS4_8MMA_AtomIJNS4_4SM904GMMA31MMA_64x256x32_F32E4M3E4M3_SS_TNILNSP_7ScaleInE1ELSR_1EEEEEENS4_6LayoutISD_NS5_IJSC_NSA_ILi0EEESV_EEEEENS5_IJNS4_10UnderscoreESY_SY_EEEEENS4_13SM90_TMA_LOADENS4_14ComposedLayoutINS4_7SwizzleILi2ELi4ELi3EEENS4_18smem_ptr_flag_bitsILi8EEENSU_INS5_IJNSA_ILi8EEESI_EEENS5_IJSI_SC_EEEEEEEvNS4_8identityENS4_23SM90_TMA_LOAD_MULTICASTES1B_vS1C_EENS_8epilogue10collective6detail29Sm90TmaWarpSpecializedAdapterINS1G_15DefaultEpilogueISK_SL_SL_NS1F_6thread17LinearCombinationISK_Li1EffLNS1K_9ScaleType4KindE0ELNS_15FloatRoundStyleE2ESK_EENS1_15EpilogueDefaultEEEEEvvEEEEvNT_6ParamsE:
        .type           _ZN7cutlass13device_kernelINS_4gemm6kernel13GemmUniversalIN4cute5tupleIJiiiiEEENS1_10collective13CollectiveMmaINS1_37MainloopSm90TmaGmmaWarpSpecializedFP8ILi5ENS5_IJNS4_1CILi2EEENSA_ILi1EEESC_EEENS1_35KernelTmaWarpSpecializedCooperativeEEENS5_IJNSA_ILi384EEENSA_ILi256EEENSA_ILi64EEEEEENS_12float_e4m3_tENS5_IJlSC_lEEESK_SL_NS4_8TiledMMAINS4_8MMA_AtomIJNS4_4SM904GMMA31MMA_64x256x32_F32E4M3E4M3_SS_TNILNSP_7ScaleInE1ELSR_1EEEEEENS4_6LayoutISD_NS5_IJSC_NSA_ILi0EEESV_EEEEENS5_IJNS4_10UnderscoreESY_SY_EEEEENS4_13SM90_TMA_LOADENS4_14ComposedLayoutINS4_7SwizzleILi2ELi4ELi3EEENS4_18smem_ptr_flag_bitsILi8EEENSU_INS5_IJNSA_ILi8EEESI_EEENS5_IJSI_SC_EEEEEEEvNS4_8identityENS4_23SM90_TMA_LOAD_MULTICASTES1B_vS1C_EENS_8epilogue10collective6detail29Sm90TmaWarpSpecializedAdapterINS1G_15DefaultEpilogueISK_SL_SL_NS1F_6thread17LinearCombinationISK_Li1EffLNS1K_9ScaleType4KindE0ELNS_15FloatRoundStyleE2ESK_EENS1_15EpilogueDefaultEEEEEvvEEEEvNT_6ParamsE,@function
        .size           _ZN7cutlass13device_kernelINS_4gemm6kernel13GemmUniversalIN4cute5tupleIJiiiiEEENS1_10collective13CollectiveMmaINS1_37MainloopSm90TmaGmmaWarpSpecializedFP8ILi5ENS5_IJNS4_1CILi2EEENSA_ILi1EEESC_EEENS1_35KernelTmaWarpSpecializedCooperativeEEENS5_IJNSA_ILi384EEENSA_ILi256EEENSA_ILi64EEEEEENS_12float_e4m3_tENS5_IJlSC_lEEESK_SL_NS4_8TiledMMAINS4_8MMA_AtomIJNS4_4SM904GMMA31MMA_64x256x32_F32E4M3E4M3_SS_TNILNSP_7ScaleInE1ELSR_1EEEEEENS4_6LayoutISD_NS5_IJSC_NSA_ILi0EEESV_EEEEENS5_IJNS4_10UnderscoreESY_SY_EEEEENS4_13SM90_TMA_LOADENS4_14ComposedLayoutINS4_7SwizzleILi2ELi4ELi3EEENS4_18smem_ptr_flag_bitsILi8EEENSU_INS5_IJNSA_ILi8EEESI_EEENS5_IJSI_SC_EEEEEEEvNS4_8identityENS4_23SM90_TMA_LOAD_MULTICASTES1B_vS1C_EENS_8epilogue10collective6detail29Sm90TmaWarpSpecializedAdapterINS1G_15DefaultEpilogueISK_SL_SL_NS1F_6thread17LinearCombinationISK_Li1EffLNS1K_9ScaleType4KindE0ELNS_15FloatRoundStyleE2ESK_EENS1_15EpilogueDefaultEEEEEvvEEEEvNT_6ParamsE,(.L_x_82 - _ZN7cutlass13device_kernelINS_4gemm6kernel13GemmUniversalIN4cute5tupleIJiiiiEEENS1_10collective13CollectiveMmaINS1_37MainloopSm90TmaGmmaWarpSpecializedFP8ILi5ENS5_IJNS4_1CILi2EEENSA_ILi1EEESC_EEENS1_35KernelTmaWarpSpecializedCooperativeEEENS5_IJNSA_ILi384EEENSA_ILi256EEENSA_ILi64EEEEEENS_12float_e4m3_tENS5_IJlSC_lEEESK_SL_NS4_8TiledMMAINS4_8MMA_AtomIJNS4_4SM904GMMA31MMA_64x256x32_F32E4M3E4M3_SS_TNILNSP_7ScaleInE1ELSR_1EEEEEENS4_6LayoutISD_NS5_IJSC_NSA_ILi0EEESV_EEEEENS5_IJNS4_10UnderscoreESY_SY_EEEEENS4_13SM90_TMA_LOADENS4_14ComposedLayoutINS4_7SwizzleILi2ELi4ELi3EEENS4_18smem_ptr_flag_bitsILi8EEENSU_INS5_IJNSA_ILi8EEESI_EEENS5_IJSI_SC_EEEEEEEvNS4_8identityENS4_23SM90_TMA_LOAD_MULTICASTES1B_vS1C_EENS_8epilogue10collective6detail29Sm90TmaWarpSpecializedAdapterINS1G_15DefaultEpilogueISK_SL_SL_NS1F_6thread17LinearCombinationISK_Li1EffLNS1K_9ScaleType4KindE0ELNS_15FloatRoundStyleE2ESK_EENS1_15EpilogueDefaultEEEEEvvEEEEvNT_6ParamsE)
        .other          _ZN7cutlass13device_kernelINS_4gemm6kernel13GemmUniversalIN4cute5tupleIJiiiiEEENS1_10collective13CollectiveMmaINS1_37MainloopSm90TmaGmmaWarpSpecializedFP8ILi5ENS5_IJNS4_1CILi2EEENSA_ILi1EEESC_EEENS1_35KernelTmaWarpSpecializedCooperativeEEENS5_IJNSA_ILi384EEENSA_ILi256EEENSA_ILi64EEEEEENS_12float_e4m3_tENS5_IJlSC_lEEESK_SL_NS4_8TiledMMAINS4_8MMA_AtomIJNS4_4SM904GMMA31MMA_64x256x32_F32E4M3E4M3_SS_TNILNSP_7ScaleInE1ELSR_1EEEEEENS4_6LayoutISD_NS5_IJSC_NSA_ILi0EEESV_EEEEENS5_IJNS4_10UnderscoreESY_SY_EEEEENS4_13SM90_TMA_LOADENS4_14ComposedLayoutINS4_7SwizzleILi2ELi4ELi3EEENS4_18smem_ptr_flag_bitsILi8EEENSU_INS5_IJNSA_ILi8EEESI_EEENS5_IJSI_SC_EEEEEEEvNS4_8identityENS4_23SM90_TMA_LOAD_MULTICASTES1B_vS1C_EENS_8epilogue10collective6detail29Sm90TmaWarpSpecializedAdapterINS1G_15DefaultEpilogueISK_SL_SL_NS1F_6thread17LinearCombinationISK_Li1EffLNS1K_9ScaleType4KindE0ELNS_15FloatRoundStyleE2ESK_EENS1_15EpilogueDefaultEEEEEvvEEEEvNT_6ParamsE,@"STO_CUDA_ENTRY STV_DEFAULT"
_ZN7cutlass13device_kernelINS_4gemm6kernel13GemmUniversalIN4cute5tupleIJiiiiEEENS1_10collective13CollectiveMmaINS1_37MainloopSm90TmaGmmaWarpSpecializedFP8ILi5ENS5_IJNS4_1CILi2EEENSA_ILi1EEESC_EEENS1_35KernelTmaWarpSpecializedCooperativeEEENS5_IJNSA_ILi384EEENSA_ILi256EEENSA_ILi64EEEEEENS_12float_e4m3_tENS5_IJlSC_lEEESK_SL_NS4_8TiledMMAINS4_8MMA_AtomIJNS4_4SM904GMMA31MMA_64x256x32_F32E4M3E4M3_SS_TNILNSP_7ScaleInE1ELSR_1EEEEEENS4_6LayoutISD_NS5_IJSC_NSA_ILi0EEESV_EEEEENS5_IJNS4_10UnderscoreESY_SY_EEEEENS4_13SM90_TMA_LOADENS4_14ComposedLayoutINS4_7SwizzleILi2ELi4ELi3EEENS4_18smem_ptr_flag_bitsILi8EEENSU_INS5_IJNSA_ILi8EEESI_EEENS5_IJSI_SC_EEEEEEEvNS4_8identityENS4_23SM90_TMA_LOAD_MULTICASTES1B_vS1C_EENS_8epilogue10collective6detail29Sm90TmaWarpSpecializedAdapterINS1G_15DefaultEpilogueISK_SL_SL_NS1F_6thread17LinearCombinationISK_Li1EffLNS1K_9ScaleType4KindE0ELNS_15FloatRoundStyleE2ESK_EENS1_15EpilogueDefaultEEEEEvvEEEEvNT_6ParamsE:
[----:B------:R-:W0:Y:S02]  /*0000*/  LDC R1, c[0x0][0x28] ;  /* 0x00000a00ff017b82 */ /* 0x000e240000000800 */
[----:B0-----:R-:W-:Y:S01]  /*0010*/  VIADD R1, R1, 0xffffef70 ;  /* 0xffffef7001017836 */ /* 0x001fe20000000000 */
[----:B------:R-:W0:Y:S01]  /*0020*/  S2R R4, SR_TID.X ;  /* 0x0000000000047919 */ /* 0x000e220000002100 */
[----:B------:R-:W-:Y:S01]  /*0030*/  ELECT P0, URZ, PT ;  /* 0x00000000003f782f */ /* 0x000fe20003800000 */
[----:B------:R-:W-:Y:S01]  /*0040*/  BSSY B0, `(.L_x_0) ;  /* 0x0000015000007945 */ /* 0x000fe20003800000 */
[--C-:B0-----:R-:W-:Y:S02]  /*0050*/  SHF.R.U32.HI R0, RZ, 0x5, R4.reuse ;  /* 0x00000005ff007819 */ /* 0x101fe40000011604 */
[----:B------:R-:W-:-:S03]  /*0060*/  SHF.R.U32.HI R2, RZ, 0x7, R4 ;  /* 0x00000007ff027819 */ /* 0x000fc60000011604 */
[----:B------:R-:W0:Y:S04]  /*0070*/  SHFL.IDX PT, R3, R0, RZ, 0x1f ;  /* 0x00001fff00037589 */ /* 0x000e2800000e0000 */
[----:B------:R-:W1:Y:S01]  /*0080*/  SHFL.IDX PT, R2, R2, RZ, 0x1f ;  /* 0x00001fff02027589 */ /* 0x000e6200000e0000 */
[----:B0-----:R-:W-:Y:S02]  /*0090*/  R2UR UR4, R3 ;  /* 0x00000000030472ca */ /* 0x001fe400000e0000 */
[----:B-1----:R-:W-:-:S11]  /*00a0*/  R2UR UR6, R2 ;  /* 0x00000000020672ca */ /* 0x002fd600000e0000 */
[----:B------:R-:W-:Y:S02]  /*00b0*/  USHF.R.S32.HI UR5, URZ, 0x1f, UR4 ;  /* 0x0000001f3f057899 */ /* 0x000fe40008011404 */
[----:B------:R-:W-:Y:S02]  /*00c0*/  ISETP.NE.OR P0, PT, RZ, UR4, !P0 ;  /* 0x00000004ff007c0c */ /* 0x000fe4000c705670 */
[----:B------:R-:W-:-:S04]  /*00d0*/  ULEA.HI UR5, UR5, UR4, URZ, 0x2 ;  /* 0x0000000405057291 */ /* 0x000fc8000f8f103f */
[----:B------:R-:W-:-:S04]  /*00e0*/  ULOP3.LUT UR5, UR5, 0xfffffffc, URZ, 0xc0, !UPT ;  /* 0xfffffffc05057892 */ /* 0x000fc8000f8ec03f */
[----:B------:R-:W-:-:S03]  /*00f0*/  UIADD3 UR8, UR4, -UR5, URZ ;  /* 0x8000000504087290 */ /* 0x000fc6000fffe03f */
[----:B------:R-:W-:Y:S09]  /*0100*/  @P0 BRA `(.L_x_1) ;  /* 0x0000000000200947 */ /* 0x000ff20003800000 */
[----:B------:R-:W-:Y:S02]  /*0110*/  ULDC.64 UR4, c[0x0][0x198] ;  /* 0x0000660000047ab9 */ /* 0x000fe40000000a00 */
[----:B------:R-:W-:Y:S02]  /*0120*/  UIADD3 UR10, UP0, UR4, 0xf0, URZ ;  /* 0x000000f0040a7890 */ /* 0x000fe4000ff1e03f */
[----:B------:R-:W-:Y:S02]  /*0130*/  UIADD3 UR4, UP1, UR4, 0x1f0, URZ ;  /* 0x000001f004047890 */ /* 0x000fe4000ff3e03f */
[----:B------:R-:W-:Y:S02]  /*0140*/  UIADD3.X UR11, URZ, UR5, URZ, UP0, !UPT ;  /* 0x000000053f0b7290 */ /* 0x000fe400087fe43f */
[----:B------:R-:W-:-:S07]  /*0150*/  UIADD3.X UR5, URZ, UR5, URZ, UP1, !UPT ;  /* 0x000000053f057290 */ /* 0x000fce0008ffe43f */
[----:B------:R0:W-:Y:S02]  /*0160*/  UTMACCTL.PF [UR10] ;  /* 0x000000000a0079b9 */ /* 0x0001e40008040000 */
[----:B------:R0:W-:Y:S02]  /*0170*/  UTMACCTL.PF [UR4] ;  /* 0x00000000040079b9 */ /* 0x0001e40008040000 */
[----:B0-----:R-:W-:Y:S01]  /*0180*/  NOP ;  /* 0x0000000000007918 */ /* 0x001fe20000000000 */
.L_x_1:
[----:B------:R-:W-:Y:S05]  /*0190*/  BSYNC B0 ;  /* 0x0000000000007941 */ /* 0x000fea0003800000 */
.L_x_0:
[----:B------:R-:W0:Y:S01]  /*01a0*/  SHFL.IDX PT, R3, R0, RZ, 0x1f ;  /* 0x00001fff00037589 */ /* 0x000e2200000e0000 */
[----:B------:R-:W-:Y:S01]  /*01b0*/  UISETP.NE.AND UP0, UPT, UR8, 0x3, UPT ;  /* 0x000000030800788c */ /* 0x000fe2000bf05270 */
[----:B------:R-:W-:Y:S01]  /*01c0*/  ISETP.NE.AND P1, PT, RZ, UR6, PT ;  /* 0x00000006ff007c0c */ /* 0x000fe2000bf25270 */
[----:B------:R-:W-:Y:S02]  /*01d0*/  UIADD3 UR10, UR6, -0x1, URZ ;  /* 0xffffffff060a7890 */ /* 0x000fe4000fffe03f */
[----:B------:R-:W-:Y:S02]  /*01e0*/  UISETP.EQ.OR UP0, UPT, UR8, URZ, !UP0 ;  /* 0x0000003f0800728c */ /* 0x000fe4000c702670 */
[----:B------:R-:W-:Y:S02]  /*01f0*/  UISETP.GE.U32.AND UP1, UPT, UR10, 0x2, UPT ;  /* 0x000000020a00788c */ /* 0x000fe4000bf26070 */
[----:B------:R-:W-:-:S04]  /*0200*/  UISETP.EQ.AND UP0, UPT, UR6, URZ, UP0 ;  /* 0x0000003f0600728c */ /* 0x000fc80008702270 */
[----:B------:R-:W-:-:S04]  /*0210*/  USEL UR13, URZ, 0x1, !UP0 ;  /* 0x000000013f0d7887 */ /* 0x000fc8000c000000 */
[----:B------:R-:W-:Y:S01]  /*0220*/  USEL UR13, UR13, 0x2, UP1 ;  /* 0x000000020d0d7887 */ /* 0x000fe20008800000 */
[----:B0-----:R-:W-:-:S13]  /*0230*/  ISETP.NE.AND P0, PT, R3, RZ, PT ;  /* 0x000000ff0300720c */ /* 0x001fda0003f05270 */
[----:B------:R-:W-:Y:S05]  /*0240*/  @P0 BRA `(.L_x_2) ;  /* 0x0000000000600947 */ /* 0x000fea0003800000 */
[----:B------:R-:W0:Y:S01]  /*0250*/  S2UR UR9, SR_CgaCtaId ;  /* 0x00000000000979c3 */ /* 0x000e220000008800 */
[----:B------:R-:W-:Y:S01]  /*0260*/  UMOV UR4, 0x400 ;  /* 0x0000040000047882 */ /* 0x000fe20000000000 */
[----:B------:R-:W-:Y:S01]  /*0270*/  UMOV UR5, 0x1 ;  /* 0x0000000100057882 */ /* 0x000fe20000000000 */
[----:B------:R-:W-:Y:S01]  /*0280*/  UMOV UR6, 0x4 ;  /* 0x0000000400067882 */ /* 0x000fe20000000000 */
[----:B------:R-:W-:Y:S01]  /*0290*/  ELECT P0, URZ, PT ;  /* 0x00000000003f782f */ /* 0x000fe20003800000 */
[----:B------:R-:W-:-:S04]  /*02a0*/  UIADD3 UR6, -UR6, 0x100000, URZ ;  /* 0x0010000006067890 */ /* 0x000fc8000fffe13f */
[----:B------:R-:W-:Y:S02]  /*02b0*/  USHF.L.U32 UR7, UR6, 0xb, URZ ;  /* 0x0000000b06077899 */ /* 0x000fe4000800063f */
[----:B------:R-:W-:Y:S02]  /*02c0*/  USHF.L.U32 UR6, UR6, 0x1, URZ ;  /* 0x0000000106067899 */ /* 0x000fe4000800063f */
[----:B0-----:R-:W-:Y:S02]  /*02d0*/  ULEA UR9, UR9, UR4, 0x18 ;  /* 0x0000000409097291 */ /* 0x001fe4000f8ec03f */
[----:B------:R-:W-:-:S04]  /*02e0*/  UIADD3 UR4, -UR5, 0x100000, URZ ;  /* 0x0010000005047890 */ /* 0x000fc8000fffe13f */
[----:B------:R-:W-:Y:S02]  /*02f0*/  USHF.L.U32 UR5, UR4, 0xb, URZ ;  /* 0x0000000b04057899 */ /* 0x000fe4000800063f */
[----:B------:R-:W-:Y:S01]  /*0300*/  USHF.L.U32 UR4, UR4, 0x1, URZ ;  /* 0x0000000104047899 */ /* 0x000fe2000800063f */
[----:B------:R-:W0:Y:S11]  /*0310*/  FENCE.VIEW.ASYNC.S ;  /* 0x00000000000073c6 */ /* 0x000e360000000000 */
[----:B0-----:R0:W1:Y:S01]  /*0320*/  SYNCS.EXCH.64 URZ, [UR9], UR4 ;  /* 0x00000004093f75b2 */ /* 0x0010620008000100 */
[----:B------:R0:W2:Y:S01]  /*0330*/  SYNCS.EXCH.64 URZ, [UR9+0x28], UR6 ;  /* 0x00002806093f75b2 */ /* 0x0000a20008000100 */
[----:B------:R0:W3:Y:S01]  /*0340*/  SYNCS.EXCH.64 URZ, [UR9+0x8], UR4 ;  /* 0x00000804093f75b2 */ /* 0x0000e20008000100 */
[----:B------:R0:W4:Y:S01]  /*0350*/  SYNCS.EXCH.64 URZ, [UR9+0x30], UR6 ;  /* 0x00003006093f75b2 */ /* 0x0001220008000100 */
[----:B------:R0:W0:Y:S01]  /*0360*/  SYNCS.EXCH.64 URZ, [UR9+0x10], UR4 ;  /* 0x00001004093f75b2 */ /* 0x0000220008000100 */
[----:B------:R0:W0:Y:S01]  /*0370*/  SYNCS.EXCH.64 URZ, [UR9+0x38], UR6 ;  /* 0x00003806093f75b2 */ /* 0x0000220008000100 */
[----:B------:R0:W0:Y:S01]  /*0380*/  SYNCS.EXCH.64 URZ, [UR9+0x18], UR4 ;  /* 0x00001804093f75b2 */ /* 0x0000220008000100 */
[----:B------:R0:W0:Y:S01]  /*0390*/  SYNCS.EXCH.64 URZ, [UR9+0x40], UR6 ;  /* 0x00004006093f75b2 */ /* 0x0000220008000100 */
[----:B------:R0:W0:Y:S01]  /*03a0*/  SYNCS.EXCH.64 URZ, [UR9+0x20], UR4 ;  /* 0x00002004093f75b2 */ /* 0x0000220008000100 */
[----:B------:R0:W0:Y:S01]  /*03b0*/  SYNCS.EXCH.64 URZ, [UR9+0x48], UR6 ;  /* 0x00004806093f75b2 */ /* 0x0000220008000100 */
[----:B------:R-:W-:Y:S01]  /*03c0*/  NOP ;  /* 0x0000000000007918 */ /* 0x000fe20000000000 */
.L_x_2:
[----:B------:R-:W-:Y:S01]  /*03d0*/  SHF.R.S32.HI R2, RZ, 0x1f, R4 ;  /* 0x0000001fff027819 */ /* 0x000fe20000011404 */
[----:B------:R-:W5:Y:S01]  /*03e0*/  SHFL.IDX PT, R0, R0, RZ, 0x1f ;  /* 0x00001fff00007589 */ /* 0x000f6200000e0000 */
[----:B0-----:R-:W0:Y:S01]  /*03f0*/  S2UR UR9, SR_CTAID.X ;  /* 0x00000000000979c3 */ /* 0x001e220000002500 */
[----:B------:R-:W-:Y:S02]  /*0400*/  ELECT P0, URZ, PT ;  /* 0x00000000003f782f */ /* 0x000fe40003800000 */
[----:B------:R-:W-:Y:S01]  /*0410*/  LEA.HI R2, R2, R4, RZ, 0x7 ;  /* 0x0000000402027211 */ /* 0x000fe200078f38ff */
[----:B------:R-:W-:Y:S01]  /*0420*/  ULDC UR4, c[0x0][0x150] ;  /* 0x0000540000047ab9 */ /* 0x000fe20000000800 */
[----:B------:R-:W-:Y:S01]  /*0430*/  SHF.R.S32.HI R6, RZ, 0x1f, R3 ;  /* 0x0000001fff067819 */ /* 0x000fe20000011403 */
[----:B------:R-:W-:Y:S01]  /*0440*/  NOP ;  /* 0x0000000000007918 */ /* 0x000fe20000000000 */
[----:B------:R-:W-:Y:S01]  /*0450*/  LOP3.LUT R2, R2, 0xffffff80, RZ, 0xc0, !PT ;  /* 0xffffff8002027812 */ /* 0x000fe200078ec0ff */
[----:B------:R-:W-:Y:S01]  /*0460*/  NOP ;  /* 0x0000000000007918 */ /* 0x000fe20000000000 */
[----:B------:R-:W-:Y:S01]  /*0470*/  LEA.HI R6, R6, R3, RZ, 0x2 ;  /* 0x0000000306067211 */ /* 0x000fe200078f10ff */
[----:B------:R-:W1:Y:S02]  /*0480*/  LDC R8, c[0x0][0x144] ;  /* 0x00005100ff087b82 */ /* 0x000e640000000800 */
[----:B------:R-:W-:Y:S01]  /*0490*/  IMAD.IADD R4, R4, 0x1, -R2 ;  /* 0x0000000104047824 */ /* 0x000fe200078e0a02 */
[----:B------:R-:W-:Y:S01]  /*04a0*/  LOP3.LUT R6, R6, 0x3ffffffc, RZ, 0xc0, !PT ;  /* 0x3ffffffc06067812 */ /* 0x000fe200078ec0ff */
[----:B------:R-:W2:Y:S03]  /*04b0*/  S2R R2, SR_CTAID.Y ;  /* 0x0000000000027919 */ /* 0x000ea60000002600 */
[----:B------:R-:W-:Y:S01]  /*04c0*/  SHF.R.S32.HI R5, RZ, 0x1f, R4 ;  /* 0x0000001fff057819 */ /* 0x000fe20000011404 */
[----:B------:R-:W-:Y:S01]  /*04d0*/  IMAD.IADD R6, R3, 0x1, -R6 ;  /* 0x0000000103067824 */ /* 0x000fe200078e0a06 */
[----:B------:R-:W3:Y:S02]  /*04e0*/  LDC R15, c[0x0][0x148] ;  /* 0x00005200ff0f7b82 */ /* 0x000ee40000000800 */
[----:B------:R-:W-:-:S02]  /*04f0*/  LEA.HI R5, R5, R4, RZ, 0x3 ;  /* 0x0000000405057211 */ /* 0x000fc400078f18ff */
[----:B-----5:R-:W-:Y:S02]  /*0500*/  ISETP.NE.OR P0, PT, R0, RZ, !P0 ;  /* 0x000000ff0000720c */ /* 0x020fe40004705670 */
[--C-:B------:R-:W-:Y:S02]  /*0510*/  SHF.R.S32.HI R0, RZ, 0x3, R5.reuse ;  /* 0x00000003ff007819 */ /* 0x100fe40000011405 */
[----:B------:R-:W-:Y:S02]  /*0520*/  SHF.R.S32.HI R5, RZ, 0x1f, R5 ;  /* 0x0000001fff057819 */ /* 0x000fe40000011405 */
[----:B0-----:R-:W-:Y:S02]  /*0530*/  I2FP.F32.U32 R7, UR9 ;  /* 0x0000000900077c45 */ /* 0x001fe40008201000 */
[----:B------:R-:W-:-:S03]  /*0540*/  LEA.HI R5, R5, R0, RZ, 0x2 ;  /* 0x0000000005057211 */ /* 0x000fc600078f10ff */
[----:B------:R-:W-:Y:S01]  /*0550*/  FMUL R7, R7, UR4 ;  /* 0x0000000407077c20 */ /* 0x000fe20008400000 */
[----:B------:R-:W-:Y:S01]  /*0560*/  LOP3.LUT R5, R5, 0xfffffffc, RZ, 0xc0, !PT ;  /* 0xfffffffc05057812 */ /* 0x000fe200078ec0ff */
[----:B------:R-:W-:Y:S01]  /*0570*/  VOTEU.ALL UP0, P0 ;  /* 0x00000000003f7886 */ /* 0x000fe20000000000 */
[----:B------:R-:W-:Y:S01]  /*0580*/  ULDC UR4, c[0x0][0x154] ;  /* 0x0000550000047ab9 */ /* 0x000fe20000000800 */
[----:B------:R-:W-:Y:S02]  /*0590*/  VOTEU.ALL UP1, P0 ;  /* 0x00000000003f7886 */ /* 0x000fe40000020000 */
[----:B------:R-:W0:Y:S01]  /*05a0*/  F2I.U32.TRUNC.NTZ R7, R7 ;  /* 0x0000000700077305 */ /* 0x000e22000020f000 */
[----:B------:R-:W-:Y:S01]  /*05b0*/  IMAD.IADD R5, R0, 0x1, -R5 ;  /* 0x0000000100057824 */ /* 0x000fe200078e0a05 */
[----:B------:R-:W5:Y:S01]  /*05c0*/  @!UP0 S2UR UR7, SR_CgaCtaId ;  /* 0x00000000000789c3 */ /* 0x000f620000008800 */
[----:B------:R-:W-:Y:S02]  /*05d0*/  @!UP0 UMOV UR6, 0x400 ;  /* 0x0000040000068882 */ /* 0x000fe40000000000 */
[----:B------:R-:W-:Y:S01]  /*05e0*/  IMAD R5, R6, 0x4, R5 ;  /* 0x0000000406057824 */ /* 0x000fe200078e0205 */
[----:B--2---:R-:W-:-:S04]  /*05f0*/  I2FP.F32.U32 R6, R2 ;  /* 0x0000000200067245 */ /* 0x004fc80000201000 */
[----:B------:R-:W-:Y:S01]  /*0600*/  LEA.HI R0, R5, R5, RZ, 0x1 ;  /* 0x0000000505007211 */ /* 0x000fe200078f08ff */
[----:B------:R-:W-:Y:S01]  /*0610*/  FMUL R6, R6, UR4 ;  /* 0x0000000406067c20 */ /* 0x000fe20008400000 */
[----:B------:R-:W-:Y:S02]  /*0620*/  UMOV UR4, 0x20 ;  /* 0x0000002000047882 */ /* 0x000fe40000000000 */
[----:B------:R-:W-:Y:S01]  /*0630*/  LOP3.LUT R0, R0, 0xfffffffe, RZ, 0xc0, !PT ;  /* 0xfffffffe00007812 */ /* 0x000fe200078ec0ff */
[----:B0-----:R-:W-:Y:S01]  /*0640*/  IMAD.MOV R13, RZ, RZ, -R7 ;  /* 0x000000ffff0d7224 */ /* 0x001fe200078e0a07 */
[----:B------:R-:W-:-:S04]  /*0650*/  @!UP0 UIADD3 UR4, -UR4, 0x100000, URZ ;  /* 0x0010000004048890 */ /* 0x000fc8000fffe13f */
[----:B------:R-:W-:Y:S02]  /*0660*/  @!UP0 USHF.L.U32 UR5, UR4, 0xb, URZ ;  /* 0x0000000b04058899 */ /* 0x000fe4000800063f */
[----:B------:R-:W-:Y:S01]  /*0670*/  @!UP0 USHF.L.U32 UR4, UR4, 0x1, URZ ;  /* 0x0000000104048899 */ /* 0x000fe2000800063f */
[----:B------:R-:W0:Y:S01]  /*0680*/  F2I.U32.TRUNC.NTZ R6, R6 ;  /* 0x0000000600067305 */ /* 0x000e22000020f000 */
[----:B------:R-:W2:Y:S01]  /*0690*/  LDC R7, c[0x0][0x140] ;  /* 0x00005000ff077b82 */ /* 0x000ea20000000800 */
[----:B-1----:R-:W-:Y:S02]  /*06a0*/  IMAD R13, R8, R13, UR9 ;  /* 0x00000009080d7e24 */ /* 0x002fe4000f8e020d */
[----:B------:R-:W-:-:S05]  /*06b0*/  IMAD.IADD R0, R5, 0x1, -R0 ;  /* 0x0000000105007824 */ /* 0x000fca00078e0a00 */
[----:B------:R-:W-:Y:S01]  /*06c0*/  ISETP.NE.AND P2, PT, R0, R13, PT ;  /* 0x0000000d0000720c */ /* 0x000fe20003f45270 */
[C---:B------:R-:W-:Y:S01]  /*06d0*/  IMAD.SHL.U32 R0, R5.reuse, 0x4, RZ ;  /* 0x0000000405007824 */ /* 0x040fe200078e00ff */
[----:B-----5:R-:W-:Y:S01]  /*06e0*/  @!UP0 ULEA UR6, UR7, UR6, 0x18 ;  /* 0x0000000607068291 */ /* 0x020fe2000f8ec03f */
[----:B------:R-:W-:Y:S01]  /*06f0*/  VOTEU.ALL UP0, P0 ;  /* 0x00000000003f7886 */ /* 0x000fe20000000000 */
[----:B------:R-:W-:Y:S01]  /*0700*/  LOP3.LUT P0, RZ, R4, 0x7, RZ, 0xc0, !PT ;  /* 0x0000000704ff7812 */ /* 0x000fe2000780c0ff */
[----:B0-----:R-:W-:Y:S01]  /*0710*/  IMAD.MOV R12, RZ, RZ, -R6 ;  /* 0x000000ffff0c7224 */ /* 0x001fe200078e0a06 */
[----:B------:R-:W-:-:S03]  /*0720*/  LOP3.LUT R9, R5, 0xc, R0, 0x78, !PT ;  /* 0x0000000c05097812 */ /* 0x000fc600078e7800 */
[----:B---3--:R-:W-:Y:S01]  /*0730*/  IMAD R5, R15, R12, R2 ;  /* 0x0000000c0f057224 */ /* 0x008fe200078e0202 */
[C---:B------:R-:W-:Y:S01]  /*0740*/  ISETP.LT.U32.AND P0, PT, R9.reuse, 0x2, !P0 ;  /* 0x000000020900780c */ /* 0x040fe20004701070 */
[----:B------:R0:W-:Y:S02]  /*0750*/  STL [R1+0x878], R9 ;  /* 0x0008780901007387 */ /* 0x0001e40000100800 */
[----:B------:R-:W-:Y:S02]  /*0760*/  @P2 LEA.HI R0, R9, R9, RZ, 0x1 ;  /* 0x0000000909002211 */ /* 0x000fe400078f08ff */
[----:B------:R-:W1:Y:S02]  /*0770*/  FENCE.VIEW.ASYNC.S ;  /* 0x00000000000073c6 */ /* 0x000e640000000000 */
[----:B-1----:R0:W1:Y:S01]  /*0780*/  @!UP0 SYNCS.EXCH.64 URZ, [UR6+0x60], UR4 ;  /* 0x00006004063f85b2 */ /* 0x0020620008000100 */
[----:B--2---:R-:W-:Y:S02]  /*0790*/  ISETP.EQ.U32.AND P4, PT, R7, 0x1, PT ;  /* 0x000000010700780c */ /* 0x004fe40003f82070 */
[----:B------:R-:W-:-:S04]  /*07a0*/  @P2 SHF.R.S32.HI R0, RZ, 0x1, R0 ;  /* 0x00000001ff002819 */ /* 0x000fc80000011400 */
[----:B------:R-:W-:Y:S01]  /*07b0*/  @P2 ISETP.NE.AND P3, PT, R0, R5, PT ;  /* 0x000000050000220c */ /* 0x000fe20003f65270 */
[----:B------:R-:W-:Y:S01]  /*07c0*/  IMAD.MOV.U32 R0, RZ, RZ, 0x1 ;  /* 0x00000001ff007424 */ /* 0x000fe200078e00ff */
[----:B------:R-:W-:Y:S02]  /*07d0*/  SEL R5, RZ, 0x1, !P0 ;  /* 0x00000001ff057807 */ /* 0x000fe40004000000 */
[----:B------:R-:W-:-:S04]  /*07e0*/  @P2 SEL R0, RZ, 0x1, P3 ;  /* 0x00000001ff002807 */ /* 0x000fc80001800000 */
[----:B------:R-:W-:Y:S01]  /*07f0*/  LOP3.LUT R0, R0, R5, RZ, 0xc0, !PT ;  /* 0x0000000500007212 */ /* 0x000fe200078ec0ff */
[----:B------:R0:W2:Y:S01]  /*0800*/  @!UP1 SYNCS.EXCH.64 URZ, [UR6+0x68], UR4 ;  /* 0x00006804063f95b2 */ /* 0x0000a20008000100 */
[----:B------:R-:W-:-:S03]  /*0810*/  NOP ;  /* 0x0000000000007918 */ /* 0x000fc60000000000 */
[----:B------:R0:W-:Y:S01]  /*0820*/  STL [R1+0x870], R0 ;  /* 0x0008700001007387 */ /* 0x0001e20000100800 */
[----:B-1----:R-:W-:Y:S05]  /*0830*/  @!P4 BRA `(.L_x_3) ;  /* 0x000000000008c947 */ /* 0x002fea0003800000 */
[----:B--2-4-:R-:W-:Y:S01]  /*0840*/  UCGABAR_ARV ;  /* 0x00000000000079c7 */ /* 0x014fe20008000000 */
[----:B------:R-:W-:Y:S05]  /*0850*/  BRA `(.L_x_4) ;  /* 0x0000000000047947 */ /* 0x000fea0003800000 */
.L_x_3:
[----:B--2-4-:R-:W-:Y:S01]  /*0860*/  NOP ;  /* 0x0000000000007918 */ /* 0x014fe20000000000 */
.L_x_4:
[----:B0-----:R-:W0:Y:S01]  /*0870*/  LDC R0, c[0x0][0x65c] ;  /* 0x00019700ff007b82 */ /* 0x001e220000000800 */
[----:B------:R-:W-:Y:S01]  /*0880*/  IMAD.U32 R6, RZ, RZ, UR9 ;  /* 0x00000009ff067e24 */ /* 0x000fe2000f8e00ff */
[----:B------:R-:W-:Y:S01]  /*0890*/  LOP3.LUT R5, R5, 0xfffdffff, RZ, 0xc0, !PT ;  /* 0xfffdffff05057812 */ /* 0x000fe200078ec0ff */
[----:B------:R-:W-:Y:S01]  /*08a0*/  IMAD.MOV.U32 R7, RZ, RZ, RZ ;  /* 0x000000ffff077224 */ /* 0x000fe200078e00ff */
[----:B0-----:R-:W-:-:S13]  /*08b0*/  ISETP.NE.AND P2, PT, R0, 0x1, PT ;  /* 0x000000010000780c */ /* 0x001fda0003f45270 */
[----:B------:R-:W0:Y:S01]  /*08c0*/  @P2 LDC R9, c[0x0][0x10] ;  /* 0x00000400ff092b82 */ /* 0x000e220000000800 */
[----:B------:R-:W-:Y:S01]  /*08d0*/  @P2 IMAD.MOV.U32 R3, RZ, RZ, RZ ;  /* 0x000000ffff032224 */ /* 0x000fe200078e00ff */
[----:B------:R-:W-:Y:S01]  /*08e0*/  @P2 LOP3.LUT R5, R5, 0x20000, RZ, 0xfc, !PT ;  /* 0x0002000005052812 */ /* 0x000fe200078efcff */
[----:B------:R-:W-:-:S05]  /*08f0*/  @P2 IMAD.MOV.U32 R17, RZ, RZ, RZ ;  /* 0x000000ffff112224 */ /* 0x000fca00078e00ff */
[----:B------:R-:W1:Y:S01]  /*0900*/  @!P2 LDC R11, c[0x0][0xc] ;  /* 0x00000300ff0bab82 */ /* 0x000e620000000800 */
[----:B0-----:R-:W-:-:S04]  /*0910*/  @P2 IMAD.WIDE.U32 R8, R9, UR9, R2 ;  /* 0x0000000909082c25 */ /* 0x001fc8000f8e0002 */
[----:B------:R-:W-:Y:S02]  /*0920*/  @P2 IMAD.MOV.U32 R10, RZ, RZ, R8 ;  /* 0x000000ffff0a2224 */ /* 0x000fe400078e0008 */
[----:B------:R-:W-:Y:S02]  /*0930*/  @P2 IMAD.IADD R16, R9, 0x1, R17 ;  /* 0x0000000109102824 */ /* 0x000fe400078e0211 */
[----:B-1----:R-:W-:-:S04]  /*0940*/  @!P2 IMAD.WIDE.U32 R6, R2, R11, R6 ;  /* 0x0000000b0206a225 */ /* 0x002fc800078e0006 */
[----:B------:R-:W-:Y:S02]  /*0950*/  @!P2 IMAD.MOV.U32 R10, RZ, RZ, R6 ;  /* 0x000000ffff0aa224 */ /* 0x000fe400078e0006 */
[----:B------:R-:W-:-:S03]  /*0960*/  @!P2 IMAD.MOV.U32 R16, RZ, RZ, R7 ;  /* 0x000000ffff10a224 */ /* 0x000fc600078e0007 */
[----:B------:R0:W-:Y:S04]  /*0970*/  STL [R1+0x880], R10 ;  /* 0x0008800a01007387 */ /* 0x0001e80000100800 */
[----:B------:R0:W-:Y:S01]  /*0980*/  STL [R1+0x87c], R16 ;  /* 0x00087c1001007387 */ /* 0x0001e20000100800 */
[----:B------:R-:W-:Y:S05]  /*0990*/  @!P4 BRA `(.L_x_5) ;  /* 0x00000000000cc947 */ /* 0x000fea0003800000 */
[----:B------:R-:W-:Y:S01]  /*09a0*/  UCGABAR_WAIT ;  /* 0x0000000000007dc7 */ /* 0x000fe20008000000 */
[----:B------:R-:W-:Y:S01]  /*09b0*/  CCTL.IVALL ;  /* 0x00000000ff00798f */ /* 0x000fe20002000000 */
[----:B------:R-:W-:Y:S05]  /*09c0*/  BRA `(.L_x_6) ;  /* 0x0000000000047947 */ /* 0x000fea0003800000 */
.L_x_5:
[----:B------:R-:W-:Y:S06]  /*09d0*/  BAR.SYNC.DEFER_BLOCKING 0x0 ;  /* 0x0000000000007b1d */ /* 0x000fec0000010000 */
.L_x_6:
[----:B------:R-:W-:Y:S05]  /*09e0*/  @!P1 BRA `(.L_x_7) ;  /* 0x0000041400f89947 */ /* 0x000fea0003800000 */
[----:B------:R-:W-:-:S06]  /*09f0*/  UISETP.GT.U32.AND UP0, UPT, UR10, 0x1, UPT ;  /* 0x000000010a00788c */ /* 0x000fcc000bf04070 */
[----:B------:R-:W-:-:S13]  /*0a00*/  PLOP3.LUT P0, PT, PT, PT, UP0, 0x80, 0x0 ;  /* 0x000000000000781c */ /* 0x000fda0003f0f008 */
[----:B------:R-:W-:Y:S05]  /*0a10*/  @P0 EXIT ;  /* 0x000000000000094d */ /* 0x000fea0003800000 */
[----:B------:R-:W-:Y:S01]  /*0a20*/  IMAD.MOV.U32 R6, RZ, RZ, -0x1 ;  /* 0xffffffffff067424 */ /* 0x000fe200078e00ff */
[----:B------:R-:W-:Y:S01]  /*0a30*/  ULDC.64 UR4, c[0x0][0x650] ;  /* 0x0001940000047ab9 */ /* 0x000fe20000000a00 */
[----:B------:R-:W-:Y:S01]  /*0a40*/  IMAD.MOV.U32 R4, RZ, RZ, -0x1 ;  /* 0xffffffffff047424 */ /* 0x000fe200078e00ff */
[----:B------:R-:W-:Y:S01]  /*0a50*/  ISETP.GE.U32.AND P0, PT, R10, UR4, PT ;  /* 0x000000040a007c0c */ /* 0x000fe2000bf06070 */
[----:B------:R-:W-:Y:S01]  /*0a60*/  UMOV UR9, 0xffffffff ;  /* 0xffffffff00097882 */ /* 0x000fe20000000000 */
[----:B------:R1:W-:Y:S01]  /*0a70*/  STL [R1+0x874], R6 ;  /* 0x0008740601007387 */ /* 0x0003e20000100800 */
[----:B------:R-:W-:Y:S02]  /*0a80*/  PRMT R0, RZ, 0x7610, R0 ;  /* 0x00007610ff007816 */ /* 0x000fe40000000000 */
[----:B------:R-:W-:Y:S01]  /*0a90*/  ISETP.GE.U32.AND.EX P0, PT, R16, UR5, PT, P0 ;  /* 0x0000000510007c0c */ /* 0x000fe2000bf06100 */
[----:B------:R1:W-:-:S12]  /*0aa0*/  STL [R1+0x86c], R4 ;  /* 0x00086c0401007387 */ /* 0x0003d80000100800 */
[----:B-1----:R-:W-:Y:S05]  /*0ab0*/  @P0 BRA `(.L_x_8) ;  /* 0x00000004003c0947 */ /* 0x002fea0003800000 */
[----:B------:R-:W-:Y:S01]  /*0ac0*/  ULDC.64 UR14, c[0x0][0x628] ;  /* 0x00018a00000e7ab9 */ /* 0x000fe20000000a00 */
[----:B------:R-:W1:Y:S01]  /*0ad0*/  LDC.64 R8, c[0x0][0x620] ;  /* 0x00018800ff087b82 */ /* 0x000e620000000a00 */
[----:B------:R-:W-:Y:S01]  /*0ae0*/  ISETP.NE.U32.AND P0, PT, RZ, UR14, PT ;  /* 0x0000000eff007c0c */ /* 0x000fe2000bf05070 */
[----:B------:R-:W-:Y:S01]  /*0af0*/  ULDC UR11, c[0x0][0x630] ;  /* 0x00018c00000b7ab9 */ /* 0x000fe20000000800 */
[----:B------:R-:W-:Y:S02]  /*0b00*/  R2UR UR4, R10 ;  /* 0x000000000a0472ca */ /* 0x000fe400000e0000 */
[----:B------:R-:W-:Y:S02]  /*0b10*/  ISETP.NE.AND.EX P0, PT, RZ, UR15, PT, P0 ;  /* 0x0000000fff007c0c */ /* 0x000fe4000bf05300 */
[----:B------:R-:W-:-:S11]  /*0b20*/  R2UR UR5, R16 ;  /* 0x00000000100572ca */ /* 0x000fd600000e0000 */
[----:B------:R-:W-:Y:S05]  /*0b30*/  @!P0 BRA `(.L_x_9) ;  /* 0x0000000000308947 */ /* 0x000fea0003800000 */
[----:B------:R-:W-:Y:S01]  /*0b40*/  R2UR UR4, R10 ;  /* 0x000000000a0472ca */ /* 0x000fe200000e0000 */
[----:B------:R-:W-:Y:S01]  /*0b50*/  ULDC UR8, c[0x0][0x634] ;  /* 0x00018d0000087ab9 */ /* 0x000fe20000000800 */
[----:B------:R-:W-:-:S11]  /*0b60*/  R2UR UR10, R16 ;  /* 0x00000000100a72ca */ /* 0x000fd600000e0000 */
[----:B------:R-:W-:-:S04]  /*0b70*/  UIADD3 UR8, UP0, UR4, UR8, URZ ;  /* 0x0000000804087290 */ /* 0x000fc8000ff1e03f */
[----:B------:R-:W-:-:S04]  /*0b80*/  UIADD3.X UR10, URZ, UR10, URZ, UP0, !UPT ;  /* 0x0000000a3f0a7290 */ /* 0x000fc800087fe43f */
[----:B------:R-:W-:-:S04]  /*0b90*/  UIMAD.WIDE.U32 UR4, UR10, UR14, URZ ;  /* 0x0000000e0a0472a5 */ /* 0x000fc8000f8e003f */
[----:B------:R-:W-:Y:S02]  /*0ba0*/  UIMAD.WIDE.U32 UR6, UP0, UR8, UR15, UR4 ;  /* 0x0000000f080672a5 */ /* 0x000fe4000f800004 */
[----:B------:R-:W-:Y:S02]  /*0bb0*/  UIMAD.WIDE.U32 UR4, UR8, UR14, URZ ;  /* 0x0000000e080472a5 */ /* 0x000fe4000f8e003f */
[----:B------:R-:W-:Y:S02]  /*0bc0*/  UIADD3.X UR9, URZ, URZ, URZ, UP0, !UPT ;  /* 0x0000003f3f097290 */ /* 0x000fe400087fe43f */
[----:B------:R-:W-:Y:S01]  /*0bd0*/  UIADD3 URZ, UP0, UR5, UR6, URZ ;  /* 0x00000006053f7290 */ /* 0x000fe2000ff1e03f */
[----:B------:R-:W-:-:S03]  /*0be0*/  UMOV UR8, UR7 ;  /* 0x0000000700087c82 */ /* 0x000fc60008000000 */
[----:B------:R-:W-:-:S12]  /*0bf0*/  UIMAD.WIDE.U32.X UR4, UR10, UR15, UR8, UP0 ;  /* 0x0000000f0a0472a5 */ /* 0x000fd800080e0408 */
.L_x_9:
[----:B------:R-:W-:Y:S01]  /*0c00*/  USHF.R.U64 UR9, UR4, UR11, UR5 ;  /* 0x0000000b04097299 */ /* 0x000fe20008001205 */
[----:B------:R-:W2:Y:S01]  /*0c10*/  LDC.64 R18, c[0x0][0x640] ;  /* 0x00019000ff127b82 */ /* 0x000ea20000000a00 */
[----:B------:R-:W-:Y:S01]  /*0c20*/  USHF.R.U32.HI UR4, URZ, UR11, UR5 ;  /* 0x0000000b3f047299 */ /* 0x000fe20008011605 */
[----:B------:R-:W-:Y:S02]  /*0c30*/  IMAD.MOV.U32 R6, RZ, RZ, R10 ;  /* 0x000000ffff067224 */ /* 0x000fe400078e000a */
[----:B------:R-:W-:Y:S01]  /*0c40*/  IMAD R22, R15, R12, R2 ;  /* 0x0000000c0f167224 */ /* 0x000fe200078e0202 */
[----:B------:R-:W-:Y:S01]  /*0c50*/  IADD3 R3, P0, RZ, -UR9, RZ ;  /* 0x80000009ff037c10 */ /* 0x000fe2000ff1e0ff */
[----:B------:R-:W-:Y:S02]  /*0c60*/  IMAD.MOV.U32 R15, RZ, RZ, 0x1 ;  /* 0x00000001ff0f7424 */ /* 0x000fe400078e00ff */
[----:B------:R-:W3:Y:S02]  /*0c70*/  LDC R4, c[0x0][0x618] ;  /* 0x00018600ff047b82 */ /* 0x000ee40000000800 */
[----:B------:R-:W-:-:S04]  /*0c80*/  IMAD.X R7, RZ, RZ, ~UR4, P0 ;  /* 0x80000004ff077e24 */ /* 0x000fc800080e06ff */
[-C--:B-1----:R-:W-:Y:S02]  /*0c90*/  IMAD R0, R7, R8.reuse, RZ ;  /* 0x0000000807007224 */ /* 0x082fe400078e02ff */
[----:B------:R-:W1:Y:S01]  /*0ca0*/  LDC R11, c[0x0][0x608] ;  /* 0x00018200ff0b7b82 */ /* 0x000e620000000800 */
[----:B------:R-:W-:Y:S02]  /*0cb0*/  IMAD.MOV.U32 R7, RZ, RZ, R16 ;  /* 0x000000ffff077224 */ /* 0x000fe400078e0010 */
[----:B------:R-:W-:-:S05]  /*0cc0*/  IMAD.WIDE.U32 R6, R3, R8, R6 ;  /* 0x0000000803067225 */ /* 0x000fca00078e0006 */
[----:B------:R-:W4:Y:S01]  /*0cd0*/  LDC R14, c[0x0][0x658] ;  /* 0x00019600ff0e7b82 */ /* 0x000f220000000800 */
[----:B------:R-:W-:Y:S01]  /*0ce0*/  IMAD R3, R3, R9, R0 ;  /* 0x0000000903037224 */ /* 0x000fe200078e0200 */
[----:B--2---:R-:W-:-:S03]  /*0cf0*/  ISETP.NE.U32.AND P0, PT, R18, RZ, PT ;  /* 0x000000ff1200720c */ /* 0x004fc60003f05070 */
[----:B------:R-:W-:Y:S01]  /*0d00*/  IMAD.IADD R3, R7, 0x1, R3 ;  /* 0x0000000107037824 */ /* 0x000fe200078e0203 */
[----:B------:R-:W-:Y:S01]  /*0d10*/  ISETP.NE.AND.EX P0, PT, R19, RZ, PT, P0 ;  /* 0x000000ff1300720c */ /* 0x000fe20003f05300 */
[----:B------:R-:W-:Y:S01]  /*0d20*/  IMAD.MOV.U32 R7, RZ, RZ, -0x1 ;  /* 0xffffffffff077424 */ /* 0x000fe200078e00ff */
[----:B0-----:R-:W0:Y:S02]  /*0d30*/  LDC R10, c[0x0][0x600] ;  /* 0x00018000ff0a7b82 */ /* 0x001e240000000800 */
[-CC-:B---3--:R-:W-:Y:S02]  /*0d40*/  SHF.R.U64 R17, R6, R4.reuse, R3.reuse ;  /* 0x0000000406117219 */ /* 0x188fe40000001203 */
[----:B------:R-:W-:-:S04]  /*0d50*/  SHF.R.U32.HI R0, RZ, R4, R3 ;  /* 0x00000004ff007219 */ /* 0x000fc80000011603 */
[----:B------:R-:W2:Y:S01]  /*0d60*/  LDC R16, c[0x0][0x648] ;  /* 0x00019200ff107b82 */ /* 0x000ea20000000800 */
[-CC-:B-1----:R-:W-:Y:S02]  /*0d70*/  SHF.R.U64 R23, R17, R11.reuse, R0.reuse ;  /* 0x0000000b11177219 */ /* 0x182fe40000001200 */
[----:B------:R-:W-:-:S05]  /*0d80*/  SHF.R.U32.HI R3, RZ, R11, R0 ;  /* 0x0000000bff037219 */ /* 0x000fca0000011600 */
[----:B------:R-:W1:Y:S01]  /*0d90*/  LDC R21, c[0x0][0x638] ;  /* 0x00018e00ff157b82 */ /* 0x000e620000000800 */
[-CC-:B----4-:R-:W-:Y:S02]  /*0da0*/  SHF.R.U64 R12, R23, R14.reuse, R3.reuse ;  /* 0x0000000e170c7219 */ /* 0x190fe40000001203 */
[-C--:B------:R-:W-:Y:S02]  /*0db0*/  SHF.L.U32 R0, R7, R14.reuse, RZ ;  /* 0x0000000e07007219 */ /* 0x080fe400000006ff */
[----:B------:R-:W-:Y:S01]  /*0dc0*/  SHF.R.U32.HI R3, RZ, R14, R3 ;  /* 0x0000000eff037219 */ /* 0x000fe20000011603 */
[----:B------:R-:W-:Y:S01]  /*0dd0*/  IMAD.MOV.U32 R2, RZ, RZ, R12 ;  /* 0x000000ffff027224 */ /* 0x000fe200078e000c */
[----:B------:R-:W-:Y:S01]  /*0de0*/  LOP3.LUT R0, RZ, R0, RZ, 0x33, !PT ;  /* 0x00000000ff007212 */ /* 0x000fe200078e33ff */
[----:B------:R-:W3:Y:S01]  /*0df0*/  LDC R20, c[0x0][0x610] ;  /* 0x00018400ff147b82 */ /* 0x000ee20000000800 */
[----:B------:R-:W-:Y:S05]  /*0e00*/  @!P0 BRA `(.L_x_10) ;  /* 0x0000000000288947 */ /* 0x000fea0003800000 */
[----:B------:R-:W4:Y:S02]  /*0e10*/  LDC R9, c[0x0][0x64c] ;  /* 0x00019300ff097b82 */ /* 0x000f240000000800 */
[----:B----4-:R-:W-:-:S05]  /*0e20*/  IADD3 R9, P0, R12, R9, RZ ;  /* 0x000000090c097210 */ /* 0x010fca0007f1e0ff */
[----:B------:R-:W-:-:S04]  /*0e30*/  IMAD.X R11, RZ, RZ, R3, P0 ;  /* 0x000000ffff0b7224 */ /* 0x000fc800000e0603 */
[----:B------:R-:W-:-:S04]  /*0e40*/  IMAD.WIDE.U32 R2, R11, R18, RZ ;  /* 0x000000120b027225 */ /* 0x000fc800078e00ff */
[----:B------:R-:W-:-:S04]  /*0e50*/  IMAD.WIDE.U32 R6, P0, R9, R19, R2 ;  /* 0x0000001309067225 */ /* 0x000fc80007800002 */
[----:B------:R-:W-:-:S04]  /*0e60*/  IMAD.WIDE.U32 R2, R9, R18, RZ ;  /* 0x0000001209027225 */ /* 0x000fc800078e00ff */
[----:B------:R-:W-:Y:S01]  /*0e70*/  IMAD.X R9, RZ, RZ, RZ, P0 ;  /* 0x000000ffff097224 */ /* 0x000fe200000e06ff */
[----:B------:R-:W-:Y:S01]  /*0e80*/  IADD3 RZ, P0, R3, R6, RZ ;  /* 0x0000000603ff7210 */ /* 0x000fe20007f1e0ff */
[----:B------:R-:W-:-:S04]  /*0e90*/  IMAD.MOV.U32 R8, RZ, RZ, R7 ;  /* 0x000000ffff087224 */ /* 0x000fc800078e0007 */
[----:B------:R-:W-:-:S08]  /*0ea0*/  IMAD.WIDE.U32.X R2, R11, R19, R8, P0 ;  /* 0x000000130b027225 */ /* 0x000fd000000e0408 */
.L_x_10:
[----:B--2---:R-:W-:Y:S01]  /*0eb0*/  SHF.R.U64 R4, R2, R16, R3 ;  /* 0x0000001002047219 */ /* 0x004fe20000001203 */
[----:B0-----:R-:W-:Y:S01]  /*0ec0*/  VIADD R6, R10, 0xffffffff ;  /* 0xffffffff0a067836 */ /* 0x001fe20000000000 */
[----:B------:R-:W-:Y:S02]  /*0ed0*/  SHF.L.U32 R2, R15, R14, RZ ;  /* 0x0000000e0f027219 */ /* 0x000fe400000006ff */
[----:B------:R-:W-:Y:S01]  /*0ee0*/  LOP3.LUT R3, R23, R0, RZ, 0xc0, !PT ;  /* 0x0000000017037212 */ /* 0x000fe200078ec0ff */
[----:B------:R-:W-:Y:S01]  /*0ef0*/  IMAD.MOV R8, RZ, RZ, -R4 ;  /* 0x000000ffff087224 */ /* 0x000fe200078e0a04 */
[----:B------:R-:W-:Y:S02]  /*0f00*/  SEL R0, R13, R22, !P2 ;  /* 0x000000160d007207 */ /* 0x000fe40005000000 */
[----:B------:R-:W-:Y:S01]  /*0f10*/  LOP3.LUT R6, R17, R6, RZ, 0xc0, !PT ;  /* 0x0000000611067212 */ /* 0x000fe200078ec0ff */
[----:B------:R-:W-:Y:S02]  /*0f20*/  IMAD R7, R2, R4, R3 ;  /* 0x0000000402077224 */ /* 0x000fe400078e0203 */
[----:B-1----:R-:W-:-:S02]  /*0f30*/  IMAD R3, R8, R21, R12 ;  /* 0x0000001508037224 */ /* 0x002fc400078e020c */
[----:B---3--:R-:W-:Y:S02]  /*0f40*/  IMAD R2, R7, R20, R0 ;  /* 0x0000001407027224 */ /* 0x008fe400078e0200 */
[----:B------:R-:W-:Y:S02]  /*0f50*/  IMAD R3, R3, R10, R6 ;  /* 0x0000000a03037224 */ /* 0x000fe400078e0206 */
[----:B------:R-:W-:-:S03]  /*0f60*/  IMAD.MOV.U32 R0, RZ, RZ, 0x1 ;  /* 0x00000001ff007424 */ /* 0x000fc600078e00ff */
[----:B------:R-:W-:Y:S02]  /*0f70*/  SEL R4, R3, R2, !P2 ;  /* 0x0000000203047207 */ /* 0x000fe40005000000 */
[----:B------:R-:W-:-:S03]  /*0f80*/  SEL R2, R2, R3, !P2 ;  /* 0x0000000302027207 */ /* 0x000fc60005000000 */
[----:B------:R1:W-:Y:S04]  /*0f90*/  STL [R1+0x86c], R4 ;  /* 0x00086c0401007387 */ /* 0x0003e80000100800 */
[----:B------:R1:W-:Y:S02]  /*0fa0*/  STL [R1+0x874], R2 ;  /* 0x0008740201007387 */ /* 0x0003e40000100800 */
.L_x_8:
[----:B------:R-:W-:-:S08]  /*0fb0*/  NOP ;  /* 0x0000000000007918 */ /* 0x000fd00000000000 */
[----:B------:R-:W2:Y:S02]  /*0fc0*/  USETMAXREG.TRY_ALLOC.CTAPOOL UP0, 0xf0 ;  /* 0x000000f0000079c8 */ /* 0x000ea40008000600 */
[----:B--2---:R-:W-:-:S13]  /*0fd0*/  PLOP3.LUT P0, PT, PT, PT, UP0, 0x80, 0x0 ;  /* 0x000000000000781c */ /* 0x004fda0003f0f008 */
[----:B------:R-:W-:Y:S05]  /*0fe0*/  @!P0 BRA `(.L_x_8) ;  /* 0xfffffffc00f08947 */ /* 0x000fea000383ffff */
[----:B------:R-:W-:Y:S01]  /*0ff0*/  ULDC.64 UR4, c[0x0][0x598] ;  /* 0x0001660000047ab9 */ /* 0x000fe20000000a00 */
[----:B------:R-:W-:Y:S01]  /*1000*/  ULDC.64 UR14, c[0x0][0x208] ;  /* 0x00008200000e7ab9 */ /* 0x000fe20000000a00 */
[----:B------:R-:W-:-:S04]  /*1010*/  ISETP.NE.U32.AND P0, PT, RZ, UR4, PT ;  /* 0x00000004ff007c0c */ /* 0x000fc8000bf05070 */
[----:B------:R-:W-:-:S13]  /*1020*/  ISETP.NE.AND.EX P0, PT, RZ, UR5, PT, P0 ;  /* 0x00000005ff007c0c */ /* 0x000fda000bf05300 */
[----:B------:R-:W-:Y:S05]  /*1030*/  @!P0 BRA `(.L_x_11) ;  /* 0x0000000000208947 */ /* 0x000fea0003800000 */
[----:B-1----:R-:W1:Y:S02]  /*1040*/  LDC.64 R2, c[0x0][0x598] ;  /* 0x00016600ff027b82 */ /* 0x002e640000000a00 */
[----:B-1----:R-:W2:Y:S02]  /*1050*/  LDG.E.64 R2, desc[UR14][R2.64] ;  /* 0x0000000e02027981 */ /* 0x002ea4000c1e1b00 */
[----:B--2---:R-:W-:-:S04]  /*1060*/  ISETP.NE.U32.AND P0, PT, R2, RZ, PT ;  /* 0x000000ff0200720c */ /* 0x004fc80003f05070 */
[----:B------:R-:W-:-:S13]  /*1070*/  ISETP.NE.AND.EX P0, PT, R3, RZ, PT, P0 ;  /* 0x000000ff0300720c */ /* 0x000fda0003f05300 */
[----:B------:R-:W-:Y:S05]  /*1080*/  @!P0 BRA `(.L_x_11) ;  /* 0x00000000000c8947 */ /* 0x000fea0003800000 */
[----:B------:R-:W2:Y:S02]  /*1090*/  LD.E R2, desc[UR14][R2.64] ;  /* 0x0000000e02027980 */ /* 0x000ea4000c101900 */
[----:B--2---:R-:W-:Y:S01]  /*10a0*/  R2UR UR20, R2 ;  /* 0x00000000021472ca */ /* 0x004fe200000e0000 */
[----:B------:R-:W-:-:S14]  /*10b0*/  BRA `(.L_x_12) ;  /* 0x0000000000247947 */ /* 0x000fdc0003800000 */
.L_x_11:
[----:B------:R-:W-:Y:S02]  /*10c0*/  ULDC.64 UR4, c[0x0][0x588] ;  /* 0x0001620000047ab9 */ /* 0x000fe40000000a00 */
[----:B------:R-:W-:-:S04]  /*10d0*/  ISETP.NE.U32.AND P0, PT, RZ, UR4, PT ;  /* 0x00000004ff007c0c */ /* 0x000fc8000bf05070 */
[----:B------:R-:W-:-:S13]  /*10e0*/  ISETP.NE.AND.EX P0, PT, RZ, UR5, PT, P0 ;  /* 0x00000005ff007c0c */ /* 0x000fda000bf05300 */
[----:B------:R-:W-:Y:S05]  /*10f0*/  @!P0 BRA `(.L_x_13) ;  /* 0x0000000000108947 */ /* 0x000fea0003800000 */
[----:B-1----:R-:W1:Y:S02]  /*1100*/  LDC.64 R2, c[0x0][0x588] ;  /* 0x00016200ff027b82 */ /* 0x002e640000000a00 */
[----:B-1----:R-:W2:Y:S02]  /*1110*/  LDG.E R2, desc[UR14][R2.64] ;  /* 0x0000000e02027981 */ /* 0x002ea4000c1e1900 */
[----:B--2---:R-:W-:Y:S01]  /*1120*/  R2UR UR20, R2 ;  /* 0x00000000021472ca */ /* 0x004fe200000e0000 */
[----:B------:R-:W-:-:S14]  /*1130*/  BRA `(.L_x_12) ;  /* 0x0000000000047947 */ /* 0x000fdc0003800000 */
.L_x_13:
[----:B------:R-:W-:-:S05]  /*1140*/  ULDC UR20, c[0x0][0x580] ;  /* 0x0001600000147ab9 */ /* 0x000fca0000000800 */
.L_x_12:
[----:B------:R-:W-:Y:S02]  /*1150*/  ULDC.64 UR4, c[0x0][0x5a0] ;  /* 0x0001680000047ab9 */ /* 0x000fe40000000a00 */
        /* <DEDUP_REMOVED lines=11> */
.L_x_14:
        /* <DEDUP_REMOVED lines=8> */
.L_x_16:
[----:B------:R-:W-:-:S05]  /*1290*/  ULDC UR21, c[0x0][0x584] ;  /* 0x0001610000157ab9 */ /* 0x000fca0000000800 */
.L_x_15:
[----:B------:R-:W-:-:S13]  /*12a0*/  LOP3.LUT P0, RZ, R0, 0xff, RZ, 0xc0, !PT ;  /* 0x000000ff00ff7812 */ /* 0x000fda000780c0ff */
[----:B------:R-:W-:Y:S05]  /*12b0*/  @!P0 EXIT ;  /* 0x000000000000894d */ /* 0x000fea0003800000 */
[----:B------:R-:W1:Y:S01]  /*12c0*/  LDC.64 R6, c[0x0][0x5c8] ;  /* 0x00017200ff067b82 */ /* 0x000e620000000a00 */
[----:B------:R-:W-:Y:S01]  /*12d0*/  ULDC UR4, c[0x0][0x28c] ;  /* 0x0000a30000047ab9 */ /* 0x000fe20000000800 */
[----:B------:R-:W-:Y:S02]  /*12e0*/  ULOP3.LUT UR22, UR13, 0x1, URZ, 0xfc, !UPT ;  /* 0x000000010d167892 */ /* 0x000fe4000f8efc3f */
[----:B------:R-:W-:-:S04]  /*12f0*/  UIADD3 UR4, UR4, 0x3f, URZ ;  /* 0x0000003f04047890 */ /* 0x000fc8000fffe03f */
[----:B------:R-:W-:-:S04]  /*1300*/  USHF.R.S32.HI UR5, URZ, 0x1f, UR4 ;  /* 0x0000001f3f057899 */ /* 0x000fc80008011404 */
[----:B------:R-:W-:-:S03]  /*1310*/  ULEA.HI UR5, UR5, UR4, URZ, 0x6 ;  /* 0x0000000405057291 */ /* 0x000fc6000f8f303f */
[----:B------:R-:W-:Y:S01]  /*1320*/  UMOV UR4, URZ ;  /* 0x0000003f00047c82 */ /* 0x000fe20008000000 */
[----:B------:R-:W-:-:S03]  /*1330*/  USHF.R.S32.HI UR10, URZ, 0x6, UR5 ;  /* 0x000000063f0a7899 */ /* 0x000fc60008011405 */
[----:B------:R-:W-:Y:S01]  /*1340*/  UMOV UR5, URZ ;  /* 0x0000003f00057c82 */ /* 0x000fe20008000000 */
[C-C-:B-1----:R-:W-:Y:S01]  /*1350*/  SHF.L.U64.HI R2, R6.reuse, 0x7, R7.reuse ;  /* 0x0000000706027819 */ /* 0x142fe20000010207 */
[C---:B------:R-:W-:Y:S01]  /*1360*/  IMAD.SHL.U32 R4, R6.reuse, 0x80, RZ ;  /* 0x0000008006047824 */ /* 0x040fe200078e00ff */
[C---:B------:R-:W-:Y:S01]  /*1370*/  SHF.L.U64.HI R0, R6.reuse, 0x3, R7 ;  /* 0x0000000306007819 */ /* 0x040fe20000010207 */
[----:B------:R-:W-:-:S07]  /*1380*/  IMAD.SHL.U32 R3, R6, 0x8, RZ ;  /* 0x0000000806037824 */ /* 0x000fce00078e00ff */
.L_x_45:
[----:B------:R-:W-:Y:S01]  /*1390*/  STL [R1+0x868], RZ ;  /* 0x000868ff01007387 */ /* 0x000fe20000100800 */
[----:B-1----:R-:W1:Y:S01]  /*13a0*/  S2UR UR18, SR_CgaCtaId ;  /* 0x00000000001279c3 */ /* 0x002e620000008800 */
[----:B------:R-:W-:Y:S01]  /*13b0*/  UMOV UR17, 0x400 ;  /* 0x0000040000117882 */ /* 0x000fe20000000000 */
[----:B------:R-:W-:Y:S01]  /*13c0*/  UMOV UR6, URZ ;  /* 0x0000003f00067c82 */ /* 0x000fe20008000000 */
[----:B------:R-:W-:Y:S01]  /*13d0*/  STL [R1+0x864], RZ ;  /* 0x000864ff01007387 */ /* 0x000fe20000100800 */
[----:B------:R-:W-:Y:S01]  /*13e0*/  UMOV UR7, URZ ;  /* 0x0000003f00077c82 */ /* 0x000fe20008000000 */
[----:B------:R-:W-:Y:S01]  /*13f0*/  UMOV UR8, URZ ;  /* 0x0000003f00087c82 */ /* 0x000fe20008000000 */
[----:B------:R-:W-:Y:S01]  /*1400*/  UMOV UR23, UR5 ;  /* 0x0000000500177c82 */ /* 0x000fe20008000000 */
[----:B------:R-:W-:Y:S01]  /*1410*/  STL [R1+0x860], RZ ;  /* 0x000860ff01007387 */ /* 0x000fe20000100800 */
[----:B--2---:R-:W2:Y:S01]  /*1420*/  LDC R7, c[0x0][0x28c] ;  /* 0x0000a300ff077b82 */ /* 0x004ea20000000800 */
[----:B------:R-:W-:-:S02]  /*1430*/  CS2R R236, SRZ ;  /* 0x0000000000ec7805 */ /* 0x000fc4000001ff00 */
[----:B------:R-:W-:Y:S01]  /*1440*/  CS2R R234, SRZ ;  /* 0x0000000000ea7805 */ /* 0x000fe2000001ff00 */
[----:B------:R-:W-:Y:S01]  /*1450*/  STL [R1+0x85c], RZ ;  /* 0x00085cff01007387 */ /* 0x000fe20000100800 */
[----:B------:R-:W-:Y:S02]  /*1460*/  CS2R R232, SRZ ;  /* 0x0000000000e87805 */ /* 0x000fe4000001ff00 */
[----:B------:R-:W-:Y:S02]  /*1470*/  CS2R R230, SRZ ;  /* 0x0000000000e67805 */ /* 0x000fe4000001ff00 */
[----:B------:R-:W-:Y:S01]  /*1480*/  CS2R R228, SRZ ;  /* 0x0000000000e47805 */ /* 0x000fe2000001ff00 */
[----:B------:R-:W-:Y:S01]  /*1490*/  STL [R1+0x858], RZ ;  /* 0x000858ff01007387 */ /* 0x000fe20000100800 */
[----:B------:R-:W-:Y:S02]  /*14a0*/  CS2R R226, SRZ ;  /* 0x0000000000e27805 */ /* 0x000fe4000001ff00 */
        /* <DEDUP_REMOVED lines=15> */
[----:B--2---:R-:W-:Y:S02]  /*15a0*/  ISETP.GE.AND P0, PT, R7, 0x1, PT ;  /* 0x000000010700780c */ /* 0x004fe40003f06270 */
        /* <DEDUP_REMOVED lines=39> */
[----:B0-----:R-:W-:Y:S02]  /*1820*/  CS2R R16, SRZ ;  /* 0x0000000000107805 */ /* 0x001fe4000001ff00 */
[----:B------:R-:W-:-:S02]  /*1830*/  CS2R R14, SRZ ;  /* 0x00000000000e7805 */ /* 0x000fc4000001ff00 */
[----:B------:R-:W-:Y:S01]  /*1840*/  CS2R R12, SRZ ;  /* 0x00000000000c7805 */ /* 0x000fe2000001ff00 */
[----:B------:R-:W-:Y:S01]  /*1850*/  STL [R1+0x81c], RZ ;  /* 0x00081cff01007387 */ /* 0x000fe20000100800 */
[----:B------:R-:W-:Y:S01]  /*1860*/  CS2R R10, SRZ ;  /* 0x00000000000a7805 */ /* 0x000fe2000001ff00 */
[----:B------:R-:W-:Y:S01]  /*1870*/  IMAD.MOV.U32 R9, RZ, RZ, RZ ;  /* 0x000000ffff097224 */ /* 0x000fe200078e00ff */
[----:B------:R-:W-:Y:S01]  /*1880*/  CS2R R24, SRZ ;  /* 0x0000000000187805 */ /* 0x000fe2000001ff00 */
[----:B------:R-:W-:Y:S01]  /*1890*/  STL [R1+0x818], RZ ;  /* 0x000818ff01007387 */ /* 0x000fe20000100800 */
[----:B------:R-:W-:Y:S02]  /*18a0*/  CS2R R26, SRZ ;  /* 0x00000000001a7805 */ /* 0x000fe4000001ff00 */
[----:B------:R-:W-:Y:S02]  /*18b0*/  CS2R R28, SRZ ;  /* 0x00000000001c7805 */ /* 0x000fe4000001ff00 */
[----:B------:R-:W-:Y:S01]  /*18c0*/  CS2R R30, SRZ ;  /* 0x00000000001e7805 */ /* 0x000fe2000001ff00 */
[----:B------:R-:W-:Y:S01]  /*18d0*/  STL [R1+0x814], RZ ;  /* 0x000814ff01007387 */ /* 0x000fe20000100800 */
[----:B------:R-:W-:-:S02]  /*18e0*/  CS2R R32, SRZ ;  /* 0x0000000000207805 */ /* 0x000fc4000001ff00 */
[----:B------:R-:W-:Y:S02]  /*18f0*/  CS2R R34, SRZ ;  /* 0x0000000000227805 */ /* 0x000fe4000001ff00 */
        /* <DEDUP_REMOVED lines=77> */
[----:B------:R-:W-:Y:S04]  /*1dd0*/  STL [R1+0x7c4], RZ ;  /* 0x0007c4ff01007387 */ /* 0x000fe80000100800 */
        /* <DEDUP_REMOVED lines=369> */
[----:B------:R-:W-:Y:S04]  /*34f0*/  STL [R1], RZ ;  /* 0x000000ff01007387 */ /* 0x000fe80000100800 */
        /* <DEDUP_REMOVED lines=39> */
[----:B------:R-:W-:Y:S01]  /*3770*/  STL [R1+0xa0], RZ ;  /* 0x0000a0ff01007387 */ /* 0x000fe20000100800 */
[----:B---3--:R-:W0:Y:S03]  /*3780*/  S2R R6, SR_TID.X ;  /* 0x0000000000067919 */ /* 0x008e260000002100 */
        /* <DEDUP_REMOVED lines=8> */
[----:B0-----:R-:W-:-:S03]  /*3810*/  LOP3.LUT R6, R6, 0x80, RZ, 0xc0, !PT ;  /* 0x0000008006067812 */ /* 0x001fc600078ec0ff */
[----:B------:R-:W-:Y:S01]  /*3820*/  STL [R1+0xc4], RZ ;  /* 0x0000c4ff01007387 */ /* 0x000fe20000100800 */
[----:B------:R-:W-:-:S03]  /*3830*/  SHF.R.U32.HI R6, RZ, 0x7, R6 ;  /* 0x00000007ff067819 */ /* 0x000fc60000011606 */
        /* <DEDUP_REMOVED lines=33> */
[----:B------:R-:W0:Y:S04]  /*3a50*/  SHFL.IDX PT, R6, R6, RZ, 0x1f ;  /* 0x00001fff06067589 */ /* 0x000e2800000e0000 */
[----:B------:R2:W-:Y:S04]  /*3a60*/  STL [R1+0x14c], RZ ;  /* 0x00014cff01007387 */ /* 0x0005e80000100800 */
[----:B------:R2:W-:Y:S04]  /*3a70*/  STL [R1+0x150], RZ ;  /* 0x000150ff01007387 */ /* 0x0005e80000100800 */
[----:B------:R2:W-:Y:S04]  /*3a80*/  STL [R1+0x154], RZ ;  /* 0x000154ff01007387 */ /* 0x0005e80000100800 */
[----:B------:R2:W-:Y:S04]  /*3a90*/  STL [R1+0x158], RZ ;  /* 0x000158ff01007387 */ /* 0x0005e80000100800 */
[----:B------:R2:W-:Y:S04]  /*3aa0*/  STL [R1+0x15c], RZ ;  /* 0x00015cff01007387 */ /* 0x0005e80000100800 */
[----:B------:R2:W-:Y:S01]  /*3ab0*/  STL [R1+0x160], RZ ;  /* 0x000160ff01007387 */ /* 0x0005e20000100800 */
[----:B0-----:R-:W-:Y:S01]  /*3ac0*/  R2UR UR11, R6 ;  /* 0x00000000060b72ca */ /* 0x001fe200000e0000 */
[----:B------:R-:W-:-:S02]  /*3ad0*/  IMAD.U32 R6, RZ, RZ, UR4 ;  /* 0x00000004ff067e24 */ /* 0x000fc4000f8e00ff */
[----:B------:R2:W-:Y:S04]  /*3ae0*/  STL [R1+0x164], RZ ;  /* 0x000164ff01007387 */ /* 0x0005e80000100800 */
[----:B------:R2:W-:Y:S04]  /*3af0*/  STL [R1+0x168], RZ ;  /* 0x000168ff01007387 */ /* 0x0005e80000100800 */
[----:B------:R2:W-:Y:S02]  /*3b00*/  STL [R1+0x16c], RZ ;  /* 0x00016cff01007387 */ /* 0x0005e40000100800 */
[----:B------:R-:W-:-:S02]  /*3b10*/  ULEA.HI UR12, UR11, UR11, URZ, 0x1 ;  /* 0x0000000b0b0c7291 */ /* 0x000fc4000f8f083f */
[----:B------:R2:W-:Y:S02]  /*3b20*/  STL [R1+0x170], RZ ;  /* 0x000170ff01007387 */ /* 0x0005e40000100800 */
[----:B------:R-:W-:Y:S02]  /*3b30*/  ULOP3.LUT UR16, UR12, 0xffffe, URZ, 0xc0, !UPT ;  /* 0x000ffffe0c107892 */ /* 0x000fe4000f8ec03f */
[----:B------:R2:W-:Y:S01]  /*3b40*/  STL [R1+0x174], RZ ;  /* 0x000174ff01007387 */ /* 0x0005e20000100800 */
[----:B-1----:R-:W-:Y:S02]  /*3b50*/  ULEA UR12, UR18, UR17, 0x18 ;  /* 0x00000011120c7291 */ /* 0x002fe4000f8ec03f */
[----:B------:R-:W-:Y:S01]  /*3b60*/  UIADD3 UR16, UR11, -UR16, URZ ;  /* 0x800000100b107290 */ /* 0x000fe2000fffe03f */
[----:B------:R2:W-:Y:S03]  /*3b70*/  STL [R1+0x178], RZ ;  /* 0x000178ff01007387 */ /* 0x0005e60000100800 */
[----:B------:R-:W-:Y:S01]  /*3b80*/  ULEA UR16, UR16, UR12, 0xc ;  /* 0x0000000c10107291 */ /* 0x000fe2000f8e603f */
[----:B------:R2:W-:Y:S03]  /*3b90*/  STL [R1+0x17c], RZ ;  /* 0x00017cff01007387 */ /* 0x0005e60000100800 */
[----:B------:R-:W-:Y:S01]  /*3ba0*/  UIADD3 UR16, UR16, 0x100, URZ ;  /* 0x0000010010107890 */ /* 0x000fe2000fffe03f */
[----:B------:R2:W-:Y:S03]  /*3bb0*/  STL [R1+0x180], RZ ;  /* 0x000180ff01007387 */ /* 0x0005e60000100800 */
[----:B------:R-:W-:Y:S01]  /*3bc0*/  USHF.R.U32.HI UR11, URZ, 0x4, UR16 ;  /* 0x000000043f0b7899 */ /* 0x000fe20008011610 */
[----:B------:R2:W-:Y:S03]  /*3bd0*/  STL [R1+0x184], RZ ;  /* 0x000184ff01007387 */ /* 0x0005e60000100800 */
[----:B------:R-:W-:Y:S01]  /*3be0*/  ULOP3.LUT UR11, UR11, 0x3fff, URZ, 0xc0, !UPT ;  /* 0x00003fff0b0b7892 */ /* 0x000fe2000f8ec03f */
[----:B------:R2:W-:Y:S04]  /*3bf0*/  STL [R1+0x188], RZ ;  /* 0x000188ff01007387 */ /* 0x0005e80000100800 */
        /* <DEDUP_REMOVED lines=28> */
[----:B------:R2:W-:Y:S01]  /*3dc0*/  STL [R1+0x1fc], RZ ;  /* 0x0001fcff01007387 */ /* 0x0005e20000100800 */
[----:B------:R-:W-:Y:S05]  /*3dd0*/  @!P0 BRA `(.L_x_17) ;  /* 0x0000008000608947 */ /* 0x000fea0003800000 */
[----:B------:R-:W-:-:S06]  /*3de0*/  UISETP.NE.AND UP0, UPT, UR22, 0x3, UPT ;  /* 0x000000031600788c */ /* 0x000fcc000bf05270 */
[----:B------:R-:W-:-:S13]  /*3df0*/  PLOP3.LUT P1, PT, PT, PT, UP0, 0x80, 0x0 ;  /* 0x000000000000781c */ /* 0x000fda0003f2f008 */
[----:B------:R-:W-:Y:S05]  /*3e00*/  @!P1 BRA `(.L_x_18) ;  /* 0x0000000000049947 */ /* 0x000fea0003800000 */
[----:B------:R-:W-:Y:S01]  /*3e10*/  BPT.TRAP 0x1 ;  /* 0x000000040000795c */ /* 0x000fe20000300000 */
.L_x_18:
[----:B------:R-:W-:Y:S01]  /*3e20*/  ULEA UR7, UR5, UR12, 0x3 ;  /* 0x0000000c05077291 */ /* 0x000fe2000f8e183f */
[----:B------:R-:W-:-:S05]  /*3e30*/  IMAD.U32 R6, RZ, RZ, UR4 ;  /* 0x00000004ff067e24 */ /* 0x000fca000f8e00ff */
[----:B------:R-:W-:-:S04]  /*3e40*/  SHF.L.U32 R6, R6, 0x1f, RZ ;  /* 0x0000001f06067819 */ /* 0x000fc800000006ff */
[----:B------:R0:W1:Y:S01]  /*3e50*/  SYNCS.PHASECHK.TRANS64.TRYWAIT P0, [UR7], R6 ;  /* 0x00000006ff0075a7 */ /* 0x0000620008000147 */
[----:B------:R-:W-:Y:S05]  /*3e60*/  @!P1 BRA `(.L_x_19) ;  /* 0x0000000000049947 */ /* 0x000fea0003800000 */
[----:B------:R-:W-:Y:S01]  /*3e70*/  BPT.TRAP 0x1 ;  /* 0x000000040000795c */ /* 0x000fe20000300000 */
.L_x_19:
[----:B------:R3:W-:Y:S01]  /*3e80*/  STL [R1+0x868], RZ ;  /* 0x000868ff01007387 */ /* 0x0007e20000100800 */
[----:B------:R-:W-:Y:S01]  /*3e90*/  UMOV UR6, 0x2 ;  /* 0x0000000200067882 */ /* 0x000fe20000000000 */
[----:B-1----:R-:W-:Y:S05]  /*3ea0*/  @P0 BRA `(.L_x_20) ;  /* 0x0000000000080947 */ /* 0x002fea0003800000 */
[----:B------:R-:W1:Y:S02]  /*3eb0*/  SYNCS.PHASECHK.TRANS64.TRYWAIT P0, [UR7], R6 ;  /* 0x00000006ff0075a7 */ /* 0x000e640008000147 */
[----:B-1----:R-:W-:Y:S05]  /*3ec0*/  @!P0 BRA `(.L_x_21) ;  /* 0x000003f800848947 */ /* 0x002fea0003800000 */
.L_x_20:
[----:B------:R-:W-:Y:S01]  /*3ed0*/  UIADD3 UR7, UR12, 0x1e100, URZ ;  /* 0x0001e1000c077890 */ /* 0x000fe2000fffe03f */
[----:B------:R-:W-:Y:S01]  /*3ee0*/  WARPGROUP.ARRIVE ;  /* 0x00000000000079c5 */ /* 0x000fe20000000000 */
[----:B------:R-:W-:Y:S01]  /*3ef0*/  ULOP3.LUT UR16, UR11, 0x10000, URZ, 0xfc, !UPT ;  /* 0x000100000b107892 */ /* 0x000fe2000f8efc3f */
[----:B------:R4:W-:Y:S01]  /*3f00*/  STL [R1+0xb50], R5 ;  /* 0x000b500501007387 */ /* 0x0009e20000100800 */
[----:B------:R-:W-:Y:S01]  /*3f10*/  USHF.R.U32.HI UR7, URZ, 0x4, UR7 ;  /* 0x000000043f077899 */ /* 0x000fe20008011607 */
[----:B------:R-:W-:Y:S01]  /*3f20*/  UMOV UR17, 0x80000020 ;  /* 0x8000002000117882 */ /* 0x000fe20000000000 */
[----:B------:R-:W-:Y:S02]  /*3f30*/  UMOV UR19, 0x80000020 ;  /* 0x8000002000137882 */ /* 0x000fe40000000000 */
[----:B------:R-:W-:Y:S01]  /*3f40*/  ULOP3.LUT UR7, UR7, 0x3fff, URZ, 0xc0, !UPT ;  /* 0x00003fff07077892 */ /* 0x000fe2000f8ec03f */
[----:B------:R0:W-:Y:S03]  /*3f50*/  STL [R1+0xb4c], R4 ;  /* 0x000b4c0401007387 */ /* 0x0001e60000100800 */
[----:B------:R-:W-:Y:S01]  /*3f60*/  ULOP3.LUT UR8, UR7, 0x10000, URZ, 0xfc, !UPT ;  /* 0x0001000007087892 */ /* 0x000fe2000f8efc3f */
[----:B------:R1:W-:Y:S01]  /*3f70*/  STL [R1+0xb48], R3 ;  /* 0x000b480301007387 */ /* 0x0003e20000100800 */
[----:B------:R-:W-:-:S02]  /*3f80*/  UIMAD UR7, UR5, 0x600, UR16 ;  /* 0x00000600050778a4 */ /* 0x000fc4000f8e0210 */
[----:B------:R-:W-:Y:S01]  /*3f90*/  ULEA UR8, UR5, UR8, 0xa ;  /* 0x0000000805087291 */ /* 0x000fe2000f8e503f */
[----:B------:R2:W-:Y:S04]  /*3fa0*/  STL [R1+0xb44], R2 ;  /* 0x000b440201007387 */ /* 0x0005e80000100800 */
[----:B------:R-:W-:Y:S01]  /*3fb0*/  UMOV UR16, UR7 ;  /* 0x0000000700107c82 */ /* 0x000fe20008000000 */
[----:B------:R3:W-:Y:S01]  /*3fc0*/  STL [R1+0xb40], R0 ;  /* 0x000b400001007387 */ /* 0x0007e20000100800 */
[----:B------:R-:W-:Y:S02]  /*3fd0*/  UMOV UR18, UR8 ;  /* 0x0000000800127c82 */ /* 0x000fe40008000000 */
[----:B------:R-:W-:Y:S01]  /*3fe0*/  QGMMA.64x256x32.F32.E4M3.E4M3 R24, gdesc[UR16], RZ, !UPT, gsb0 ;  /* 0x03e00000101879f3 */ /* 0x000fe2000c0008ff */
[----:B------:R-:W-:Y:S01]  /*3ff0*/  STL [R1+0x864], RZ ;  /* 0x000864ff01007387 */ /* 0x000fe20000100800 */
[----:B------:R-:W-:Y:S01]  /*4000*/  UIADD3 UR16, UR7, 0x200, URZ ;  /* 0x0000020007107890 */ /* 0x000fe2000fffe03f */
[----:B------:R-:W-:-:S02]  /*4010*/  UMOV UR17, 0x80000020 ;  /* 0x8000002000117882 */ /* 0x000fc40000000000 */
        /* <DEDUP_REMOVED lines=39> */
[----:B------:R-:W-:-:S03]  /*4290*/  WARPGROUP.DEPBAR.LE gsb0, 0x0 ;  /* 0x00008000000079c5 */ /* 0x000fc60000010000 */
[----:B------:R-:W-:Y:S01]  /*42a0*/  STL.64 [R1+0x200], R24 ;  /* 0x0002001801007387 */ /* 0x000fe20000100a00 */
[----:B----4-:R-:W-:Y:S02]  /*42b0*/  IMAD.MOV.U32 R5, RZ, RZ, R45 ;  /* 0x000000ffff057224 */ /* 0x010fe400078e002d */
[----:B0-----:R-:W-:Y:S01]  /*42c0*/  IMAD.MOV.U32 R4, RZ, RZ, R46 ;  /* 0x000000ffff047224 */ /* 0x001fe200078e002e */
[----:B------:R-:W-:Y:S01]  /*42d0*/  STL.64 [R1+0x208], R26 ;  /* 0x0002081a01007387 */ /* 0x000fe20000100a00 */
[----:B-1----:R-:W-:Y:S02]  /*42e0*/  IMAD.MOV.U32 R3, RZ, RZ, R47 ;  /* 0x000000ffff037224 */ /* 0x002fe400078e002f */
[----:B--2---:R-:W-:Y:S01]  /*42f0*/  IMAD.MOV.U32 R2, RZ, RZ, R48 ;  /* 0x000000ffff027224 */ /* 0x004fe200078e0030 */
[----:B------:R-:W-:Y:S01]  /*4300*/  STL.64 [R1+0x210], R28 ;  /* 0x0002101c01007387 */ /* 0x000fe20000100a00 */
[----:B---3--:R-:W-:Y:S02]  /*4310*/  IMAD.MOV.U32 R0, RZ, RZ, R49 ;  /* 0x000000ffff007224 */ /* 0x008fe400078e0031 */
[----:B------:R-:W-:Y:S01]  /*4320*/  IMAD.MOV.U32 R235, RZ, RZ, R50 ;  /* 0x000000ffffeb7224 */ /* 0x000fe200078e0032 */
[----:B------:R-:W-:Y:S01]  /*4330*/  STL.64 [R1+0x218], R30 ;  /* 0x0002181e01007387 */ /* 0x000fe20000100a00 */
[----:B------:R-:W-:-:S02]  /*4340*/  IMAD.MOV.U32 R234, RZ, RZ, R51 ;  /* 0x000000ffffea7224 */ /* 0x000fc400078e0033 */
[----:B------:R-:W-:Y:S01]  /*4350*/  IMAD.MOV.U32 R233, RZ, RZ, R52 ;  /* 0x000000ffffe97224 */ /* 0x000fe200078e0034 */
[----:B------:R-:W-:Y:S01]  /*4360*/  STL.64 [R1+0x220], R32 ;  /* 0x0002202001007387 */ /* 0x000fe20000100a00 */
[----:B------:R-:W-:Y:S02]  /*4370*/  IMAD.MOV.U32 R232, RZ, RZ, R53 ;  /* 0x000000ffffe87224 */ /* 0x000fe400078e0035 */
[----:B------:R-:W-:Y:S01]  /*4380*/  IMAD.MOV.U32 R231, RZ, RZ, R54 ;  /* 0x000000ffffe77224 */ /* 0x000fe200078e0036 */
[----:B------:R-:W-:Y:S01]  /*4390*/  STL.64 [R1+0x228], R34 ;  /* 0x0002282201007387 */ /* 0x000fe20000100a00 */
[----:B------:R-:W-:Y:S02]  /*43a0*/  IMAD.MOV.U32 R230, RZ, RZ, R55 ;  /* 0x000000ffffe67224 */ /* 0x000fe400078e0037 */
        /* <DEDUP_REMOVED lines=13> */
[----:B------:R0:W-:Y:S01]  /*4480*/  STL [R1+0x250], R44 ;  /* 0x0002502c01007387 */ /* 0x0001e20000100800 */
[----:B------:R-:W-:Y:S02]  /*4490*/  IMAD.MOV.U32 R220, RZ, RZ, R65 ;  /* 0x000000ffffdc7224 */ /* 0x000fe400078e0041 */
[----:B------:R-:W-:Y:S01]  /*44a0*/  IMAD.MOV.U32 R219, RZ, RZ, R66 ;  /* 0x000000ffffdb7224 */ /* 0x000fe200078e0042 */
[----:B------:R-:W-:Y:S01]  /*44b0*/  STL [R1+0x7c4], RZ ;  /* 0x0007c4ff01007387 */ /* 0x000fe20000100800 */
[----:B------:R-:W-:Y:S02]  /*44c0*/  IMAD.MOV.U32 R218, RZ, RZ, R67 ;  /* 0x000000ffffda7224 */ /* 0x000fe400078e0043 */
[----:B------:R-:W-:Y:S01]  /*44d0*/  IMAD.MOV.U32 R217, RZ, RZ, R68 ;  /* 0x000000ffffd97224 */ /* 0x000fe200078e0044 */
[----:B------:R-:W-:Y:S01]  /*44e0*/  STL [R1+0x7c0], RZ ;  /* 0x0007c0ff01007387 */ /* 0x000fe20000100800 */
[----:B------:R-:W-:-:S02]  /*44f0*/  IMAD.MOV.U32 R216, RZ, RZ, R69 ;  /* 0x000000ffffd87224 */ /* 0x000fc400078e0045 */
[----:B------:R-:W-:Y:S01]  /*4500*/  IMAD.MOV.U32 R215, RZ, RZ, R70 ;  /* 0x000000ffffd77224 */ /* 0x000fe200078e0046 */
[----:B------:R-:W-:Y:S01]  /*4510*/  STL [R1+0x7bc], RZ ;  /* 0x0007bcff01007387 */ /* 0x000fe20000100800 */
        /* <DEDUP_REMOVED lines=64> */
[----:B------:R-:W-:Y:S02]  /*4920*/  IMAD.MOV.U32 R171, RZ, RZ, R114 ;  /* 0x000000ffffab7224 */ /* 0x000fe400078e0072 */
[----:B------:R-:W-:Y:S02]  /*4930*/  IMAD.MOV.U32 R170, RZ, RZ, R115 ;  /* 0x000000ffffaa7224 */ /* 0x000fe400078e0073 */
[----:B------:R-:W-:Y:S02]  /*4940*/  IMAD.MOV.U32 R169, RZ, RZ, R116 ;  /* 0x000000ffffa97224 */ /* 0x000fe400078e0074 */
[----:B------:R-:W-:-:S02]  /*4950*/  IMAD.MOV.U32 R168, RZ, RZ, R117 ;  /* 0x000000ffffa87224 */ /* 0x000fc400078e0075 */
[----:B------:R-:W-:Y:S02]  /*4960*/  IMAD.MOV.U32 R167, RZ, RZ, R118 ;  /* 0x000000ffffa77224 */ /* 0x000fe400078e0076 */
        /* <DEDUP_REMOVED lines=33> */
[----:B0-----:R-:W-:-:S06]  /*4b80*/  WARPGROUP.ARRIVE ;  /* 0x00000000000079c5 */ /* 0x001fcc0000000000 */
[----:B------:R-:W-:Y:S01]  /*4b90*/  QGMMA.64x256x32.F32.E4M3.E4M3 R24, gdesc[UR16], RZ, !UPT, gsb0 ;  /* 0x03e00000101879f3 */ /* 0x000fe2000c0008ff */
[----:B------:R-:W-:Y:S01]  /*4ba0*/  UIADD3 UR16, UR7, 0x400, URZ ;  /* 0x0000040007107890 */ /* 0x000fe2000fffe03f */
[----:B------:R-:W-:Y:S01]  /*4bb0*/  UMOV UR17, 0x80000020 ;  /* 0x8000002000117882 */ /* 0x000fe20000000000 */
[----:B------:R-:W-:Y:S02]  /*4bc0*/  WARPGROUP.DEPBAR.LE gsb0, 0x0 ;  /* 0x00008000000079c5 */ /* 0x000fe40000010000 */
[----:B------:R-:W-:Y:S04]  /*4bd0*/  STL.64 [R1], R24 ;  /* 0x0000001801007387 */ /* 0x000fe80000100a00 */
[----:B------:R-:W-:Y:S04]  /*4be0*/  STL.64 [R1+0x8], R26 ;  /* 0x0000081a01007387 */ /* 0x000fe80000100a00 */
        /* <DEDUP_REMOVED lines=61> */
[----:B------:R0:W-:Y:S04]  /*4fc0*/  STL.64 [R1+0x1f8], R150 ;  /* 0x0001f89601007387 */ /* 0x0001e80000100a00 */
[----:B------:R-:W-:Y:S04]  /*4fd0*/  STL [R1+0x764], RZ ;  /* 0x000764ff01007387 */ /* 0x000fe80000100800 */
[----:B------:R-:W-:Y:S01]  /*4fe0*/  STL [R1+0x760], RZ ;  /* 0x000760ff01007387 */ /* 0x000fe20000100800 */
[----:B0-----:R-:W-:-:S03]  /*4ff0*/  WARPGROUP.ARRIVE ;  /* 0x00000000000079c5 */ /* 0x001fc60000000000 */
[----:B------:R-:W-:Y:S04]  /*5000*/  STL [R1+0x75c], RZ ;  /* 0x00075cff01007387 */ /* 0x000fe80000100800 */
[----:B------:R-:W-:Y:S01]  /*5010*/  STL [R1+0x758], RZ ;  /* 0x000758ff01007387 */ /* 0x000fe20000100800 */
[----:B------:R-:W-:Y:S01]  /*5020*/  QGMMA.64x256x32.F32.E4M3.E4M3 R24, gdesc[UR16], RZ, !UPT, gsb0 ;  /* 0x03e00000101879f3 */ /* 0x000fe2000c0008ff */
[----:B------:R-:W-:Y:S02]  /*5030*/  UIADD3 UR16, UR7, 0x2, URZ ;  /* 0x0000000207107890 */ /* 0x000fe4000fffe03f */
[----:B------:R-:W-:Y:S01]  /*5040*/  STL [R1+0x754], RZ ;  /* 0x000754ff01007387 */ /* 0x000fe20000100800 */
[----:B------:R-:W-:-:S03]  /*5050*/  UIADD3 UR18, UR8, 0x2, URZ ;  /* 0x0000000208127890 */ /* 0x000fc6000fffe03f */
        /* <DEDUP_REMOVED lines=153> */
[----:B0-----:R-:W2:Y:S04]  /*59f0*/  LDL.LU.64 R108, [R1] ;  /* 0x00000000016c7983 */ /* 0x001ea80000300a00 */
[----:B------:R-:W3:Y:S04]  /*5a00*/  LDL.LU.64 R110, [R1+0x8] ;  /* 0x00000800016e7983 */ /* 0x000ee80000300a00 */
[----:B------:R-:W4:Y:S04]  /*5a10*/  LDL.LU.64 R112, [R1+0x10] ;  /* 0x0000100001707983 */ /* 0x000f280000300a00 */
[----:B------:R-:W2:Y:S04]  /*5a20*/  LDL.LU.64 R114, [R1+0x18] ;  /* 0x0000180001727983 */ /* 0x000ea80000300a00 */
        /* <DEDUP_REMOVED lines=18> */
[----:B--2---:R-:W-:Y:S04]  /*5b50*/  STL.64 [R1+0xb38], R150 ;  /* 0x000b389601007387 */ /* 0x004fe80000100a00 */
[----:B----4-:R-:W-:Y:S04]  /*5b60*/  STL.64 [R1+0xb30], R148 ;  /* 0x000b309401007387 */ /* 0x010fe80000100a00 */
[----:B---3--:R-:W-:Y:S04]  /*5b70*/  STL.64 [R1+0xb28], R146 ;  /* 0x000b289201007387 */ /* 0x008fe80000100a00 */
        /* <DEDUP_REMOVED lines=61> */
[----:B0-----:R-:W2:Y:S04]  /*5f50*/  LDL.LU R24, [R1+0x200] ;  /* 0x0002000001187983 */ /* 0x001ea80000300800 */
[----:B------:R-:W2:Y:S04]  /*5f60*/  LDL.LU R25, [R1+0x204] ;  /* 0x0002040001197983 */ /* 0x000ea80000300800 */
        /* <DEDUP_REMOVED lines=18> */
[----:B------:R-:W2:Y:S01]  /*6090*/  LDL.LU R44, [R1+0x250] ;  /* 0x00025000012c7983 */ /* 0x000ea20000300800 */
[----:B------:R-:W-:-:S02]  /*60a0*/  IMAD.MOV.U32 R45, RZ, RZ, R5 ;  /* 0x000000ffff2d7224 */ /* 0x000fc400078e0005 */
[----:B------:R-:W-:Y:S01]  /*60b0*/  IMAD.MOV.U32 R46, RZ, RZ, R4 ;  /* 0x000000ffff2e7224 */ /* 0x000fe200078e0004 */
[----:B------:R-:W-:Y:S01]  /*60c0*/  UMOV UR17, 0x80000020 ;  /* 0x8000002000117882 */ /* 0x000fe20000000000 */
[----:B------:R-:W-:Y:S01]  /*60d0*/  IMAD.MOV.U32 R47, RZ, RZ, R3 ;  /* 0x000000ffff2f7224 */ /* 0x000fe200078e0003 */
[----:B------:R-:W-:Y:S01]  /*60e0*/  UMOV UR19, 0x80000020 ;  /* 0x8000002000137882 */ /* 0x000fe20000000000 */
[----:B------:R-:W-:Y:S01]  /*60f0*/  IMAD.MOV.U32 R48, RZ, RZ, R2 ;  /* 0x000000ffff307224 */ /* 0x000fe200078e0002 */
[----:B------:R0:W5:Y:S01]  /*6100*/  LDL.LU R5, [R1+0xb50] ;  /* 0x000b500001057983 */ /* 0x0001620000300800 */
[----:B------:R-:W-:Y:S02]  /*6110*/  IMAD.MOV.U32 R49, RZ, RZ, R0 ;  /* 0x000000ffff317224 */ /* 0x000fe400078e0000 */
[----:B------:R-:W-:Y:S01]  /*6120*/  IMAD.MOV.U32 R50, RZ, RZ, R235 ;  /* 0x000000ffff327224 */ /* 0x000fe200078e00eb */
[----:B------:R0:W5:Y:S01]  /*6130*/  LDL.LU R4, [R1+0xb4c] ;  /* 0x000b4c0001047983 */ /* 0x0001620000300800 */
[----:B------:R-:W-:-:S02]  /*6140*/  IMAD.MOV.U32 R51, RZ, RZ, R234 ;  /* 0x000000ffff337224 */ /* 0x000fc400078e00ea */
[----:B------:R-:W-:Y:S01]  /*6150*/  IMAD.MOV.U32 R52, RZ, RZ, R233 ;  /* 0x000000ffff347224 */ /* 0x000fe200078e00e9 */
[----:B------:R0:W5:Y:S01]  /*6160*/  LDL.LU R3, [R1+0xb48] ;  /* 0x000b480001037983 */ /* 0x0001620000300800 */
[----:B------:R-:W-:Y:S02]  /*6170*/  IMAD.MOV.U32 R53, RZ, RZ, R232 ;  /* 0x000000ffff357224 */ /* 0x000fe400078e00e8 */
[----:B------:R-:W-:Y:S01]  /*6180*/  IMAD.MOV.U32 R54, RZ, RZ, R231 ;  /* 0x000000ffff367224 */ /* 0x000fe200078e00e7 */
[----:B------:R0:W5:Y:S01]  /*6190*/  LDL.LU R2, [R1+0xb44] ;  /* 0x000b440001027983 */ /* 0x0001620000300800 */
[----:B------:R-:W-:Y:S02]  /*61a0*/  IMAD.MOV.U32 R55, RZ, RZ, R230 ;  /* 0x000000ffff377224 */ /* 0x000fe400078e00e6 */
[----:B------:R-:W-:Y:S01]  /*61b0*/  IMAD.MOV.U32 R56, RZ, RZ, R229 ;  /* 0x000000ffff387224 */ /* 0x000fe200078e00e5 */
[----:B------:R0:W5:Y:S01]  /*61c0*/  LDL.LU R0, [R1+0xb40] ;  /* 0x000b400001007983 */ /* 0x0001620000300800 */
        /* <DEDUP_REMOVED lines=77> */
[----:B------:R-:W-:Y:S01]  /*66a0*/  IMAD.MOV.U32 R134, RZ, RZ, R23 ;  /* 0x000000ffff867224 */ /* 0x000fe200078e0017 */
[----:B------:R-:W3:Y:S01]  /*66b0*/  LDL.LU.64 R152, [R1+0xb0] ;  /* 0x0000b00001987983 */ /* 0x000ee20000300a00 */
[----:B------:R-:W-:-:S02]  /*66c0*/  IMAD.MOV.U32 R135, RZ, RZ, R22 ;  /* 0x000000ffff877224 */ /* 0x000fc400078e0016 */
[----:B------:R-:W-:Y:S01]  /*66d0*/  IMAD.MOV.U32 R136, RZ, RZ, R21 ;  /* 0x000000ffff887224 */ /* 0x000fe200078e0015 */
[----:B------:R-:W3:Y:S01]  /*66e0*/  LDL.LU.64 R154, [R1+0xb8] ;  /* 0x0000b800019a7983 */ /* 0x000ee20000300a00 */
[----:B------:R-:W-:Y:S02]  /*66f0*/  IMAD.MOV.U32 R137, RZ, RZ, R20 ;  /* 0x000000ffff897224 */ /* 0x000fe400078e0014 */
[----:B------:R-:W-:Y:S01]  /*6700*/  IMAD.MOV.U32 R138, RZ, RZ, R19 ;  /* 0x000000ffff8a7224 */ /* 0x000fe200078e0013 */
[----:B------:R-:W3:Y:S01]  /*6710*/  LDL.LU.64 R156, [R1+0xc0] ;  /* 0x0000c000019c7983 */ /* 0x000ee20000300a00 */
        /* <DEDUP_REMOVED lines=18> */
[----:B------:R-:W-:-:S03]  /*6840*/  IMAD.MOV.U32 R151, RZ, RZ, R6 ;  /* 0x000000ffff977224 */ /* 0x000fc600078e0006 */
[----:B------:R-:W3:Y:S04]  /*6850*/  LDL.LU.64 R170, [R1+0xf8] ;  /* 0x0000f80001aa7983 */ /* 0x000ee80000300a00 */
        /* <DEDUP_REMOVED lines=19> */
[----:B------:R-:W3:Y:S01]  /*6990*/  LDL.LU.64 R210, [R1+0x198] ;  /* 0x0001980001d27983 */ /* 0x000ee20000300a00 */
[----:B--2---:R-:W-:-:S03]  /*69a0*/  WARPGROUP.ARRIVE ;  /* 0x00000000000079c5 */ /* 0x004fc60000000000 */
[----:B------:R-:W3:Y:S04]  /*69b0*/  LDL.LU.64 R212, [R1+0x1a0] ;  /* 0x0001a00001d47983 */ /* 0x000ee80000300a00 */
[----:B------:R-:W3:Y:S01]  /*69c0*/  LDL.LU.64 R214, [R1+0x1a8] ;  /* 0x0001a80001d67983 */ /* 0x000ee20000300a00 */
[----:B------:R-:W-:Y:S03]  /*69d0*/  QGMMA.64x256x32.F32.E4M3.E4M3 R24, gdesc[UR16], R24, gsb0 ;  /* 0x03e00000101879f3 */ /* 0x000fe60008000818 */
        /* <DEDUP_REMOVED lines=75> */
[----:B-1----:R-:W3:Y:S04]  /*6e90*/  LDL.LU.64 R150, [R1+0xb38] ;  /* 0x000b380001967983 */ /* 0x002ee80000300a00 */
        /* <DEDUP_REMOVED lines=21> */
[----:B------:R-:W-:Y:S01]  /*6ff0*/  UIADD3 UR16, UR7, 0x202, URZ ;  /* 0x0000020207107890 */ /* 0x000fe2000fffe03f */
[----:B------:R-:W-:-:S02]  /*7000*/  UMOV UR17, 0x80000020 ;  /* 0x8000002000117882 */ /* 0x000fc40000000000 */
[----:B------:R-:W2:Y:S04]  /*7010*/  LDL.LU.64 R106, [R1+0xa88] ;  /* 0x000a8800016a7983 */ /* 0x000ea80000300a00 */
        /* <DEDUP_REMOVED lines=40> */
[----:B------:R-:W2:Y:S01]  /*72a0*/  LDL.LU.64 R24, [R1+0x940] ;  /* 0x0009400001187983 */ /* 0x000ea20000300a00 */
[----:B---3--:R-:W-:-:S06]  /*72b0*/  WARPGROUP.ARRIVE ;  /* 0x00000000000079c5 */ /* 0x008fcc0000000000 */
[----:B------:R-:W-:Y:S01]  /*72c0*/  QGMMA.64x256x32.F32.E4M3.E4M3 R108, gdesc[UR16], R108, gsb0 ;  /* 0x03e00000106c79f3 */ /* 0x000fe2000800086c */
        /* <DEDUP_REMOVED lines=88> */
[----:B------:R4:W-:Y:S04]  /*7850*/  STL.64 [R1+0x1f8], R234 ;  /* 0x0001f8ea01007387 */ /* 0x0009e80000100a00 */
[----:B-1----:R-:W2:Y:S04]  /*7860*/  LDL.LU.64 R150, [R1+0x938] ;  /* 0x0009380001967983 */ /* 0x002ea80000300a00 */
        /* <DEDUP_REMOVED lines=21> */
[----:B------:R-:W-:Y:S01]  /*79c0*/  UIADD3 UR16, UR7, 0x402, URZ ;  /* 0x0000040207107890 */ /* 0x000fe2000fffe03f */
[----:B------:R-:W-:-:S02]  /*79d0*/  UMOV UR17, 0x80000020 ;  /* 0x8000002000117882 */ /* 0x000fc40000000000 */
[----:B------:R0:W-:Y:S01]  /*79e0*/  STL [R1+0x4e8], RZ ;  /* 0x0004e8ff01007387 */ /* 0x0001e20000100800 */
[----:B------:R-:W-:-:S03]  /*79f0*/  ULDC UR7, c[0x0][0x50c] ;  /* 0x0001430000077ab9 */ /* 0x000fc60000000800 */
        /* <DEDUP_REMOVED lines=38> */
[----:B--2---:R-:W-:-:S06]  /*7c60*/  WARPGROUP.ARRIVE ;  /* 0x00000000000079c5 */ /* 0x004fcc0000000000 */
[----:B------:R-:W-:Y:S01]  /*7c70*/  QGMMA.64x256x32.F32.E4M3.E4M3 R24, gdesc[UR16], R24, gsb0 ;  /* 0x03e00000101879f3 */ /* 0x000fe20008000818 */
        /* <DEDUP_REMOVED lines=11> */
[----:B------:R-:W-:-:S03]  /*7d30*/  UISETP.NE.AND UP0, UPT, UR7, 0x2, UPT ;  /* 0x000000020700788c */ /* 0x000fc6000bf05270 */
[----:B------:R0:W-:Y:S04]  /*7d40*/  STL [R1+0x420], RZ ;  /* 0x000420ff01007387 */ /* 0x0001e80000100800 */
[----:B------:R0:W-:Y:S04]  /*7d50*/  STL [R1+0x41c], RZ ;  /* 0x00041cff01007387 */ /* 0x0001e80000100800 */
[----:B------:R0:W-:Y:S04]  /*7d60*/  STL [R1+0x418], RZ ;  /* 0x000418ff01007387 */ /* 0x0001e80000100800 */
[----:B------:R0:W-:Y:S01]  /*7d70*/  STL [R1+0x414], RZ ;  /* 0x000414ff01007387 */ /* 0x0001e20000100800 */
[----:B------:R-:W-:-:S03]  /*7d80*/  USEL UR7, URZ, 0x1, UP0 ;  /* 0x000000013f077887 */ /* 0x000fc60008000000 */
[----:B------:R0:W-:Y:S04]  /*7d90*/  STL [R1+0x410], RZ ;  /* 0x000410ff01007387 */ /* 0x0001e80000100800 */
[----:B------:R0:W-:Y:S04]  /*7da0*/  STL [R1+0x40c], RZ ;  /* 0x00040cff01007387 */ /* 0x0001e80000100800 */
[----:B------:R0:W-:Y:S04]  /*7db0*/  STL [R1+0x408], RZ ;  /* 0x000408ff01007387 */ /* 0x0001e80000100800 */
[----:B------:R0:W-:Y:S04]  /*7dc0*/  STL [R1+0x404], RZ ;  /* 0x000404ff01007387 */ /* 0x0001e80000100800 */
[----:B------:R0:W-:Y:S01]  /*7dd0*/  STL [R1+0x400], RZ ;  /* 0x000400ff01007387 */ /* 0x0001e20000100800 */
[----:B------:R-:W-:Y:S01]  /*7de0*/  ISETP.NE.AND P0, PT, RZ, UR7, PT ;  /* 0x00000007ff007c0c */ /* 0x000fe2000bf05270 */
[----:B------:R-:W-:Y:S01]  /*7df0*/  IMAD.MOV.U32 R8, RZ, RZ, R233 ;  /* 0x000000ffff087224 */ /* 0x000fe200078e00e9 */
[----:B------:R-:W-:Y:S01]  /*7e00*/  CS2R R236, SRZ ;  /* 0x0000000000ec7805 */ /* 0x000fe2000001ff00 */
[----:B------:R-:W-:Y:S01]  /*7e10*/  IMAD.MOV.U32 R7, RZ, RZ, R234 ;  /* 0x000000ffff077224 */ /* 0x000fe200078e00ea */
[----:B---3--:R-:W-:Y:S01]  /*7e20*/  CS2R R232, SRZ ;  /* 0x0000000000e87805 */ /* 0x008fe2000001ff00 */
[----:B------:R-:W-:Y:S01]  /*7e30*/  IMAD.MOV.U32 R6, RZ, RZ, R235 ;  /* 0x000000ffff067224 */ /* 0x000fe200078e00eb */
[----:B----4-:R-:W-:-:S02]  /*7e40*/  CS2R R234, SRZ ;  /* 0x0000000000ea7805 */ /* 0x010fc4000001ff00 */
[----:B------:R-:W-:Y:S02]  /*7e50*/  CS2R R230, SRZ ;  /* 0x0000000000e67805 */ /* 0x000fe4000001ff00 */
[----:B------:R-:W-:Y:S02]  /*7e60*/  CS2R R228, SRZ ;  /* 0x0000000000e47805 */ /* 0x000fe4000001ff00 */
[----:B------:R-:W-:Y:S02]  /*7e70*/  CS2R R226, SRZ ;  /* 0x0000000000e27805 */ /* 0x000fe4000001ff00 */
[----:B------:R-:W-:Y:S02]  /*7e80*/  CS2R R224, SRZ ;  /* 0x0000000000e07805 */ /* 0x000fe4000001ff00 */
[----:B------:R-:W-:Y:S02]  /*7e90*/  CS2R R222, SRZ ;  /* 0x0000000000de7805 */ /* 0x000fe4000001ff00 */
[----:B------:R-:W-:-:S02]  /*7ea0*/  CS2R R220, SRZ ;  /* 0x0000000000dc7805 */ /* 0x000fc4000001ff00 */
        /* <DEDUP_REMOVED lines=40> */
[----:B------:R-:W-:Y:S01]  /*8130*/  CS2R R10, SRZ ;  /* 0x00000000000a7805 */ /* 0x000fe2000001ff00 */
[----:B------:R-:W-:Y:S01]  /*8140*/  IMAD.MOV.U32 R9, RZ, RZ, RZ ;  /* 0x000000ffff097224 */ /* 0x000fe200078e00ff */
[----:B------:R-:W-:-:S02]  /*8150*/  WARPGROUP.DEPBAR.LE gsb0, 0x0 ;  /* 0x00008000000079c5 */ /* 0x000fc40000010000 */
[----:B0-----:R-:W-:Y:S05]  /*8160*/  @!P0 BRA `(.L_x_22) ;  /* 0x0000003c00608947 */ /* 0x001fea0003800000 */
[----:B------:R0:W-:Y:S04]  /*8170*/  STL [R1+0x904], R126 ;  /* 0x0009047e01007387 */ /* 0x0001e80000100800 */
[----:B------:R-:W2:Y:S04]  /*8180*/  LDL R9, [R1+0x200] ;  /* 0x0002000001097983 */ /* 0x000ea80000100800 */
[----:B------:R-:W3:Y:S04]  /*8190*/  LDL R10, [R1+0x204] ;  /* 0x00020400010a7983 */ /* 0x000ee80000100800 */
[----:B0-----:R-:W4:Y:S04]  /*81a0*/  LDL R126, [R1+0x4] ;  /* 0x00000400017e7983 */ /* 0x001f280000100800 */
[----:B------:R-:W3:Y:S04]  /*81b0*/  LDL R11, [R1+0x208] ;  /* 0x00020800010b7983 */ /* 0x000ee80000100800 */
        /* <DEDUP_REMOVED lines=96> */
[----:B------:R0:W-:Y:S04]  /*87c0*/  STL [R1+0x900], R127 ;  /* 0x0009007f01007387 */ /* 0x0001e80000100800 */
[----:B0-----:R-:W2:Y:S04]  /*87d0*/  LDL R127, [R1] ;  /* 0x00000000017f7983 */ /* 0x001ea80000100800 */
[----:B------:R0:W-:Y:S04]  /*87e0*/  STL [R1+0x8fc], R128 ;  /* 0x0008fc8001007387 */ /* 0x0001e80000100800 */
[----:B0-----:R-:W4:Y:S04]  /*87f0*/  LDL R128, [R1+0x3fc] ;  /* 0x0003fc0001807983 */ /* 0x001f280000100800 */
[----:B------:R0:W-:Y:S04]  /*8800*/  STL [R1+0x8f8], R129 ;  /* 0x0008f88101007387 */ /* 0x0001e80000100800 */
[----:B0-----:R-:W3:Y:S04]  /*8810*/  LDL R129, [R1+0x3f8] ;  /* 0x0003f80001817983 */ /* 0x001ee80000100800 */
[----:B------:R0:W-:Y:S04]  /*8820*/  STL [R1+0x8f4], R130 ;  /* 0x0008f48201007387 */ /* 0x0001e80000100800 */
[----:B0-----:R-:W2:Y:S04]  /*8830*/  LDL R130, [R1+0x3f4] ;  /* 0x0003f40001827983 */ /* 0x001ea80000100800 */
        /* <DEDUP_REMOVED lines=42> */
[----:B-----5:R0:W-:Y:S04]  /*8ae0*/  STL [R1+0x89c], R5 ;  /* 0x00089c0501007387 */ /* 0x0201e80000100800 */
        /* <DEDUP_REMOVED lines=8> */
[----:B0-----:R-:W3:Y:S01]  /*8b70*/  LDL R0, [R1+0x38c] ;  /* 0x00038c0001007983 */ /* 0x001ee20000100800 */
[----:B--2---:R-:W-:-:S05]  /*8b80*/  FADD R3, RZ, R3 ;  /* 0x00000003ff037221 */ /* 0x004fca0000000000 */
[----:B------:R0:W-:Y:S01]  /*8b90*/  STL [R1+0x400], R3 ;  /* 0x0004000301007387 */ /* 0x0001e20000100800 */
[----:B----4-:R-:W-:-:S01]  /*8ba0*/  FADD R237, RZ, R2 ;  /* 0x00000002ffed7221 */ /* 0x010fc20000000000 */
[----:B------:R-:W-:Y:S01]  /*8bb0*/  FADD R2, RZ, R5 ;  /* 0x00000005ff027221 */ /* 0x000fe20000000000 */
[----:B0-----:R-:W-:-:S01]  /*8bc0*/  FADD R3, RZ, R151 ;  /* 0x00000097ff037221 */ /* 0x001fc20000000000 */
[----:B---3--:R-:W-:Y:S01]  /*8bd0*/  FADD R236, RZ, R0 ;  /* 0x00000000ffec7221 */ /* 0x008fe20000000000 */
[----:B------:R-:W-:-:S05]  /*8be0*/  FADD R0, RZ, R4 ;  /* 0x00000004ff007221 */ /* 0x000fca0000000000 */
[----:B------:R0:W-:Y:S04]  /*8bf0*/  STL [R1+0x404], R0 ;  /* 0x0004040001007387 */ /* 0x0001e80000100800 */
[----:B------:R1:W-:Y:S01]  /*8c00*/  STL [R1+0x408], R2 ;  /* 0x0004080201007387 */ /* 0x0003e20000100800 */
[----:B0-----:R-:W-:-:S03]  /*8c10*/  FADD R0, RZ, R150 ;  /* 0x00000096ff007221 */ /* 0x001fc60000000000 */
[----:B------:R0:W-:Y:S01]  /*8c20*/  STL [R1+0x40c], R3 ;  /* 0x00040c0301007387 */ /* 0x0001e20000100800 */
[----:B-1----:R-:W-:-:S03]  /*8c30*/  FADD R2, RZ, R149 ;  /* 0x00000095ff027221 */ /* 0x002fc60000000000 */
[----:B------:R1:W-:Y:S04]  /*8c40*/  STL [R1+0x410], R0 ;  /* 0x0004100001007387 */ /* 0x0003e80000100800 */
[----:B------:R2:W-:Y:S01]  /*8c50*/  STL [R1+0x414], R2 ;  /* 0x0004140201007387 */ /* 0x0005e20000100800 */
[----:B0-----:R-:W-:-:S01]  /*8c60*/  FADD R3, RZ, R148 ;  /* 0x00000094ff037221 */ /* 0x001fc20000000000 */
[----:B-1----:R-:W-:-:S04]  /*8c70*/  FADD R0, RZ, R147 ;  /* 0x00000093ff007221 */ /* 0x002fc80000000000 */
[----:B------:R0:W-:Y:S01]  /*8c80*/  STL [R1+0x418], R3 ;  /* 0x0004180301007387 */ /* 0x0001e20000100800 */
[----:B--2---:R-:W-:-:S03]  /*8c90*/  FADD R2, RZ, R146 ;  /* 0x00000092ff027221 */ /* 0x004fc60000000000 */
        /* <DEDUP_REMOVED lines=36> */
[----:B------:R-:W-:Y:S04]  /*8ee0*/  STL [R1+0x464], R0 ;  /* 0x0004640001007387 */ /* 0x000fe80000100800 */
[----:B------:R1:W-:Y:S01]  /*8ef0*/  STL [R1+0x468], R2 ;  /* 0x0004680201007387 */ /* 0x0003e20000100800 */
[----:B0-----:R-:W-:-:S03]  /*8f00*/  FADD R3, RZ, R127 ;  /* 0x0000007fff037221 */ /* 0x001fc60000000000 */
[----:B-1----:R-:W2:Y:S04]  /*8f10*/  LDL R2, [R1+0x8] ;  /* 0x0000080001027983 */ /* 0x002ea80000100800 */
[----:B------:R0:W-:Y:S04]  /*8f20*/  STL [R1+0x46c], R3 ;  /* 0x00046c0301007387 */ /* 0x0001e80000100800 */
[----:B------:R-:W3:Y:S04]  /*8f30*/  LDL R4, [R1+0x10] ;  /* 0x0000100001047983 */ /* 0x000ee80000100800 */
[----:B------:R-:W4:Y:S04]  /*8f40*/  LDL R5, [R1+0x14] ;  /* 0x0000140001057983 */ /* 0x000f280000100800 */
[----:B0-----:R-:W3:Y:S04]  /*8f50*/  LDL R3, [R1+0xc] ;  /* 0x00000c0001037983 */ /* 0x001ee80000100800 */
[----:B------:R-:W4:Y:S04]  /*8f60*/  LDL R151, [R1+0x18] ;  /* 0x0000180001977983 */ /* 0x000f280000100800 */
        /* <DEDUP_REMOVED lines=22> */
[----:B------:R-:W4:Y:S01]  /*90d0*/  LDL R128, [R1+0x74] ;  /* 0x0000740001807983 */ /* 0x000f220000100800 */
[----:B------:R-:W-:-:S03]  /*90e0*/  IMAD.MOV.U32 R0, RZ, RZ, R126 ;  /* 0x000000ffff007224 */ /* 0x000fc600078e007e */
[----:B------:R-:W4:Y:S04]  /*90f0*/  LDL R127, [R1+0x78] ;  /* 0x00007800017f7983 */ /* 0x000f280000100800 */
[----:B------:R-:W4:Y:S01]  /*9100*/  LDL R126, [R1+0x7c] ;  /* 0x00007c00017e7983 */ /* 0x000f220000100800 */
[----:B------:R-:W-:-:S05]  /*9110*/  FADD R0, RZ, R0 ;  /* 0x00000000ff007221 */ /* 0x000fca0000000000 */
[----:B------:R2:W-:Y:S02]  /*9120*/  STL [R1+0x470], R0 ;  /* 0x0004700001007387 */ /* 0x0005e40000100800 */
[----:B--2---:R-:W-:-:S05]  /*9130*/  FADD R0, RZ, R2 ;  /* 0x00000002ff007221 */ /* 0x004fca0000000000 */
[----:B------:R4:W-:Y:S01]  /*9140*/  STL [R1+0x474], R0 ;  /* 0x0004740001007387 */ /* 0x0009e20000100800 */
[----:B---3--:R-:W-:-:S01]  /*9150*/  FADD R2, RZ, R3 ;  /* 0x00000003ff027221 */ /* 0x008fc20000000000 */
[----:B------:R-:W-:Y:S01]  /*9160*/  FADD R3, RZ, R4 ;  /* 0x00000004ff037221 */ /* 0x000fe20000000000 */
[----:B----4-:R-:W-:-:S03]  /*9170*/  FADD R0, RZ, R5 ;  /* 0x00000005ff007221 */ /* 0x010fc60000000000 */
[----:B------:R0:W-:Y:S04]  /*9180*/  STL [R1+0x478], R2 ;  /* 0x0004780201007387 */ /* 0x0001e80000100800 */
        /* <DEDUP_REMOVED lines=51> */
[----:B-1----:R-:W-:Y:S02]  /*94c0*/  FADD R3, RZ, R126 ;  /* 0x0000007eff037221 */ /* 0x002fe40000000000 */
[----:B--2---:R-:W2:Y:S04]  /*94d0*/  LDL R0, [R1+0x80] ;  /* 0x0000800001007983 */ /* 0x004ea80000100800 */
[----:B------:R0:W-:Y:S04]  /*94e0*/  STL [R1+0x4e4], R2 ;  /* 0x0004e40201007387 */ /* 0x0001e80000100800 */
[----:B0-----:R-:W3:Y:S04]  /*94f0*/  LDL R2, [R1+0x84] ;  /* 0x0000840001027983 */ /* 0x001ee80000100800 */
[----:B------:R0:W-:Y:S04]  /*9500*/  STL [R1+0x4e8], R3 ;  /* 0x0004e80301007387 */ /* 0x0001e80000100800 */
[----:B------:R-:W4:Y:S04]  /*9510*/  LDL R4, [R1+0x8c] ;  /* 0x00008c0001047983 */ /* 0x000f280000100800 */
[----:B------:R-:W4:Y:S04]  /*9520*/  LDL R5, [R1+0x90] ;  /* 0x0000900001057983 */ /* 0x000f280000100800 */
[----:B0-----:R-:W4:Y:S04]  /*9530*/  LDL R3, [R1+0x88] ;  /* 0x0000880001037983 */ /* 0x001f280000100800 */
        /* <DEDUP_REMOVED lines=26> */
[----:B--2---:R-:W-:-:S05]  /*96e0*/  FADD R0, RZ, R0 ;  /* 0x00000000ff007221 */ /* 0x004fca0000000000 */
[----:B------:R3:W-:Y:S02]  /*96f0*/  STL [R1+0x4ec], R0 ;  /* 0x0004ec0001007387 */ /* 0x0007e40000100800 */
[----:B---3--:R-:W-:-:S05]  /*9700*/  FADD R0, RZ, R2 ;  /* 0x00000002ff007221 */ /* 0x008fca0000000000 */
[----:B------:R0:W-:Y:S01]  /*9710*/  STL [R1+0x4f0], R0 ;  /* 0x0004f00001007387 */ /* 0x0001e20000100800 */
[----:B----4-:R-:W-:-:S01]  /*9720*/  FADD R2, RZ, R3 ;  /* 0x00000003ff027221 */ /* 0x010fc20000000000 */
[----:B------:R-:W-:Y:S01]  /*9730*/  FADD R3, RZ, R4 ;  /* 0x00000004ff037221 */ /* 0x000fe20000000000 */
[----:B0-----:R-:W-:-:S03]  /*9740*/  FADD R0, RZ, R5 ;  /* 0x00000005ff007221 */ /* 0x001fc60000000000 */
        /* <DEDUP_REMOVED lines=91> */
[----:B0-----:R-:W-:Y:S01]  /*9d00*/  FADD R0, RZ, R4 ;  /* 0x00000004ff007221 */ /* 0x001fe20000000000 */
[----:B------:R-:W-:-:S03]  /*9d10*/  FADD R3, RZ, R5 ;  /* 0x00000005ff037221 */ /* 0x000fc60000000000 */
[----:B------:R0:W-:Y:S04]  /*9d20*/  STL [R1+0x570], R2 ;  /* 0x0005700201007387 */ /* 0x0001e80000100800 */
[----:B------:R1:W-:Y:S01]  /*9d30*/  STL [R1+0x574], R0 ;  /* 0x0005740001007387 */ /* 0x0003e20000100800 */
[----:B0-----:R-:W-:-:S03]  /*9d40*/  FADD R2, RZ, R151 ;  /* 0x00000097ff027221 */ /* 0x001fc60000000000 */
[----:B------:R0:W-:Y:S01]  /*9d50*/  STL [R1+0x578], R3 ;  /* 0x0005780301007387 */ /* 0x0001e20000100800 */
[----:B-1----:R-:W-:-:S03]  /*9d60*/  FADD R0, RZ, R150 ;  /* 0x00000096ff007221 */ /* 0x002fc60000000000 */
        /* <DEDUP_REMOVED lines=48> */
[----:B------:R-:W2:Y:S04]  /*a070*/  LDL R126, [R1+0x178] ;  /* 0x00017800017e7983 */ /* 0x000ea80000100800 */
[----:B------:R1:W-:Y:S04]  /*a080*/  STL [R1+0x5dc], R2 ;  /* 0x0005dc0201007387 */ /* 0x0003e80000100800 */
[----:B------:R-:W3:Y:S04]  /*a090*/  LDL R127, [R1+0x17c] ;  /* 0x00017c00017f7983 */ /* 0x000ee80000100800 */
[----:B------:R4:W-:Y:S04]  /*a0a0*/  STL [R1+0x5e0], R0 ;  /* 0x0005e00001007387 */ /* 0x0009e80000100800 */
        /* <DEDUP_REMOVED lines=26> */
[----:B0-----:R-:W3:Y:S04]  /*a250*/  LDL R3, [R1+0x1e8] ;  /* 0x0001e80001037983 */ /* 0x001ee80000100800 */
[----:B-1----:R-:W3:Y:S04]  /*a260*/  LDL R2, [R1+0x1ec] ;  /* 0x0001ec0001027983 */ /* 0x002ee80000100800 */
[----:B----4-:R-:W4:Y:S01]  /*a270*/  LDL R0, [R1+0x1f0] ;  /* 0x0001f00001007983 */ /* 0x010f220000100800 */
[----:B------:R-:W-:-:S01]  /*a280*/  FADD R8, RZ, R8 ;  /* 0x00000008ff087221 */ /* 0x000fc20000000000 */
[----:B------:R-:W-:Y:S01]  /*a290*/  FADD R7, RZ, R7 ;  /* 0x00000007ff077221 */ /* 0x000fe20000000000 */
[----:B--2---:R-:W-:-:S05]  /*a2a0*/  FADD R126, RZ, R126 ;  /* 0x0000007eff7e7221 */ /* 0x004fca0000000000 */
[----:B------:R0:W-:Y:S01]  /*a2b0*/  STL [R1+0x5e4], R126 ;  /* 0x0005e47e01007387 */ /* 0x0001e20000100800 */
[----:B---3--:R-:W-:-:S03]  /*a2c0*/  FADD R127, RZ, R127 ;  /* 0x0000007fff7f7221 */ /* 0x008fc60000000000 */
[----:B0-----:R-:W2:Y:S01]  /*a2d0*/  LDL.LU R126, [R1+0x904] ;  /* 0x00090400017e7983 */ /* 0x001ea20000300800 */
[----:B------:R-:W-:-:S03]  /*a2e0*/  FADD R128, RZ, R128 ;  /* 0x00000080ff807221 */ /* 0x000fc60000000000 */
[----:B------:R0:W-:Y:S01]  /*a2f0*/  STL [R1+0x5e8], R127 ;  /* 0x0005e87f01007387 */ /* 0x0001e20000100800 */
[----:B------:R-:W-:-:S01]  /*a300*/  FADD R129, RZ, R129 ;  /* 0x00000081ff817221 */ /* 0x000fc20000000000 */
[----:B------:R-:W-:Y:S02]  /*a310*/  FADD R130, RZ, R130 ;  /* 0x00000082ff827221 */ /* 0x000fe40000000000 */
[----:B0-----:R-:W3:Y:S01]  /*a320*/  LDL.LU R127, [R1+0x900] ;  /* 0x00090000017f7983 */ /* 0x001ee20000300800 */
[----:B------:R-:W-:-:S03]  /*a330*/  FADD R131, RZ, R131 ;  /* 0x00000083ff837221 */ /* 0x000fc60000000000 */
[----:B------:R0:W-:Y:S01]  /*a340*/  STL [R1+0x5ec], R128 ;  /* 0x0005ec8001007387 */ /* 0x0001e20000100800 */
[----:B------:R-:W-:-:S01]  /*a350*/  FADD R132, RZ, R132 ;  /* 0x00000084ff847221 */ /* 0x000fc20000000000 */
[----:B------:R-:W-:Y:S02]  /*a360*/  FADD R133, RZ, R133 ;  /* 0x00000085ff857221 */ /* 0x000fe40000000000 */
[----:B0-----:R-:W3:Y:S04]  /*a370*/  LDL.LU R128, [R1+0x8fc] ;  /* 0x0008fc0001807983 */ /* 0x001ee80000300800 */
[----:B------:R0:W-:Y:S01]  /*a380*/  STL [R1+0x5f0], R129 ;  /* 0x0005f08101007387 */ /* 0x0001e20000100800 */
[----:B------:R-:W-:-:S01]  /*a390*/  FADD R134, RZ, R134 ;  /* 0x00000086ff867221 */ /* 0x000fc20000000000 */
[----:B------:R-:W-:-:S02]  /*a3a0*/  FADD R135, RZ, R135 ;  /* 0x00000087ff877221 */ /* 0x000fc40000000000 */
[----:B0-----:R-:W3:Y:S04]  /*a3b0*/  LDL.LU R129, [R1+0x8f8] ;  /* 0x0008f80001817983 */ /* 0x001ee80000300800 */
[----:B------:R0:W-:Y:S01]  /*a3c0*/  STL [R1+0x5f4], R130 ;  /* 0x0005f48201007387 */ /* 0x0001e20000100800 */
[----:B------:R-:W-:-:S01]  /*a3d0*/  FADD R136, RZ, R136 ;  /* 0x00000088ff887221 */ /* 0x000fc20000000000 */
[----:B------:R-:W-:Y:S02]  /*a3e0*/  FADD R137, RZ, R137 ;  /* 0x00000089ff897221 */ /* 0x000fe40000000000 */
[----:B0-----:R-:W3:Y:S04]  /*a3f0*/  LDL.LU R130, [R1+0x8f4] ;  /* 0x0008f40001827983 */ /* 0x001ee80000300800 */
[----:B------:R0:W-:Y:S01]  /*a400*/  STL [R1+0x5f8], R131 ;  /* 0x0005f88301007387 */ /* 0x0001e20000100800 */
[----:B------:R-:W-:-:S03]  /*a410*/  FADD R138, RZ, R138 ;  /* 0x0000008aff8a7221 */ /* 0x000fc60000000000 */
        /* <DEDUP_REMOVED lines=40> */
[----:B------:R0:W-:Y:S04]  /*a6a0*/  STL [R1+0x630], R145 ;  /* 0x0006309101007387 */ /* 0x0001e80000100800 */
        /* <DEDUP_REMOVED lines=12> */
[----:B0-----:R-:W3:Y:S01]  /*a770*/  LDL.LU R151, [R1+0x8a0] ;  /* 0x0008a00001977983 */ /* 0x001ee20000300800 */
[----:B------:R-:W-:-:S01]  /*a780*/  FADD R5, RZ, R5 ;  /* 0x00000005ff057221 */ /* 0x000fc20000000000 */
[----:B------:R-:W-:Y:S01]  /*a790*/  FADD R4, RZ, R4 ;  /* 0x00000004ff047221 */ /* 0x000fe20000000000 */
[----:B------:R-:W-:-:S01]  /*a7a0*/  FADD R3, RZ, R3 ;  /* 0x00000003ff037221 */ /* 0x000fc20000000000 */
[----:B------:R-:W-:-:S02]  /*a7b0*/  FADD R2, RZ, R2 ;  /* 0x00000002ff027221 */ /* 0x000fc40000000000 */
[----:B------:R0:W-:Y:S01]  /*a7c0*/  STL [R1+0x64c], R5 ;  /* 0x00064c0501007387 */ /* 0x0001e20000100800 */
[----:B----4-:R-:W-:-:S03]  /*a7d0*/  FADD R0, RZ, R0 ;  /* 0x00000000ff007221 */ /* 0x010fc60000000000 */
[----:B0-----:R0:W5:Y:S04]  /*a7e0*/  LDL.LU R5, [R1+0x89c] ;  /* 0x00089c0001057983 */ /* 0x0011680000300800 */
[----:B------:R1:W-:Y:S04]  /*a7f0*/  STL [R1+0x650], R4 ;  /* 0x0006500401007387 */ /* 0x0003e80000100800 */
[----:B-1----:R0:W5:Y:S04]  /*a800*/  LDL.LU R4, [R1+0x898] ;  /* 0x0008980001047983 */ /* 0x0021680000300800 */
[----:B------:R1:W-:Y:S04]  /*a810*/  STL [R1+0x654], R3 ;  /* 0x0006540301007387 */ /* 0x0003e80000100800 */
[----:B-1----:R0:W5:Y:S04]  /*a820*/  LDL.LU R3, [R1+0x894] ;  /* 0x0008940001037983 */ /* 0x0021680000300800 */
[----:B------:R1:W-:Y:S04]  /*a830*/  STL [R1+0x658], R2 ;  /* 0x0006580201007387 */ /* 0x0003e80000100800 */
[----:B-1----:R0:W5:Y:S04]  /*a840*/  LDL.LU R2, [R1+0x890] ;  /* 0x0008900001027983 */ /* 0x0021680000300800 */
[----:B------:R1:W-:Y:S04]  /*a850*/  STL [R1+0x65c], R0 ;  /* 0x00065c0001007387 */ /* 0x0003e80000100800 */
[----:B-1----:R0:W5:Y:S04]  /*a860*/  LDL.LU R0, [R1+0x88c] ;  /* 0x00088c0001007983 */ /* 0x0021680000300800 */
[----:B------:R1:W-:Y:S04]  /*a870*/  STL [R1+0x660], R8 ;  /* 0x0006600801007387 */ /* 0x0003e80000100800 */
[----:B------:R4:W-:Y:S01]  /*a880*/  STL [R1+0x664], R7 ;  /* 0x0006640701007387 */ /* 0x0009e20000100800 */
[----:B-1----:R-:W-:-:S01]  /*a890*/  FADD R8, RZ, R6 ;  /* 0x00000006ff087221 */ /* 0x002fc20000000000 */
[----:B------:R-:W-:Y:S01]  /*a8a0*/  FADD R6, RZ, R25 ;  /* 0x00000019ff067221 */ /* 0x000fe20000000000 */
[----:B----4-:R-:W-:-:S03]  /*a8b0*/  FADD R7, RZ, R24 ;  /* 0x00000018ff077221 */ /* 0x010fc60000000000 */
[----:B------:R1:W-:Y:S04]  /*a8c0*/  STL [R1+0x668], R8 ;  /* 0x0006680801007387 */ /* 0x0003e80000100800 */
[----:B------:R4:W-:Y:S04]  /*a8d0*/  STL [R1+0x66c], R7 ;  /* 0x00066c0701007387 */ /* 0x0009e80000100800 */
[----:B------:R2:W-:Y:S01]  /*a8e0*/  STL [R1+0x670], R6 ;  /* 0x0006700601007387 */ /* 0x0005e20000100800 */
[----:B-1----:R-:W-:-:S01]  /*a8f0*/  FADD R8, RZ, R26 ;  /* 0x0000001aff087221 */ /* 0x002fc20000000000 */
[----:B----4-:R-:W-:-:S04]  /*a900*/  FADD R7, RZ, R27 ;  /* 0x0000001bff077221 */ /* 0x010fc80000000000 */
[----:B------:R1:W-:Y:S01]  /*a910*/  STL [R1+0x674], R8 ;  /* 0x0006740801007387 */ /* 0x0003e20000100800 */
[----:B--2---:R-:W-:-:S03]  /*a920*/  FADD R6, RZ, R28 ;  /* 0x0000001cff067221 */ /* 0x004fc60000000000 */
[----:B------:R2:W-:Y:S04]  /*a930*/  STL [R1+0x678], R7 ;  /* 0x0006780701007387 */ /* 0x0005e80000100800 */
[----:B------:R4:W-:Y:S01]  /*a940*/  STL [R1+0x67c], R6 ;  /* 0x00067c0601007387 */ /* 0x0009e20000100800 */
[----:B-1----:R-:W-:-:S01]  /*a950*/  FADD R8, RZ, R29 ;  /* 0x0000001dff087221 */ /* 0x002fc20000000000 */
[----:B--2---:R-:W-:-:S04]  /*a960*/  FADD R7, RZ, R30 ;  /* 0x0000001eff077221 */ /* 0x004fc80000000000 */
[----:B------:R1:W-:Y:S01]  /*a970*/  STL [R1+0x680], R8 ;  /* 0x0006800801007387 */ /* 0x0003e20000100800 */
[----:B----4-:R-:W-:-:S03]  /*a980*/  FADD R6, RZ, R31 ;  /* 0x0000001fff067221 */ /* 0x010fc60000000000 */
        /* <DEDUP_REMOVED lines=191> */
[----:B---3--:R-:W-:-:S03]  /*b580*/  FADD R6, RZ, R127 ;  /* 0x0000007fff067221 */ /* 0x008fc60000000000 */
        /* <DEDUP_REMOVED lines=50> */
[----:B------:R-:W-:-:S01]  /*b8b0*/  FADD R9, RZ, R9 ;  /* 0x00000009ff097221 */ /* 0x000fc20000000000 */
[----:B------:R-:W-:Y:S01]  /*b8c0*/  FADD R10, RZ, R10 ;  /* 0x0000000aff0a7221 */ /* 0x000fe20000000000 */
        /* <DEDUP_REMOVED lines=97> */
[----:B0-----:R-:W-:-:S06]  /*bee0*/  UMOV UR6, URZ ;  /* 0x0000003f00067c82 */ /* 0x001fcc0008000000 */
.L_x_22:
[----:B------:R-:W-:-:S04]  /*bef0*/  UIADD3 UR23, UR5, 0x1, URZ ;  /* 0x0000000105177890 */ /* 0x000fc8000fffe03f */
[----:B------:R-:W-:-:S04]  /*bf00*/  UISETP.NE.AND UP0, UPT, UR23, 0x5, UPT ;  /* 0x000000051700788c */ /* 0x000fc8000bf05270 */
[----:B------:R-:W-:Y:S02]  /*bf10*/  USEL UR8, URZ, 0x1, UP0 ;  /* 0x000000013f087887 */ /* 0x000fe40008000000 */
[----:B------:R-:W-:Y:S02]  /*bf20*/  USEL UR23, UR23, URZ, UP0 ;  /* 0x0000003f17177287 */ /* 0x000fe40008000000 */
[----:B------:R-:W-:-:S06]  /*bf30*/  ULOP3.LUT UR8, UR4, UR8, URZ, 0x3c, !UPT ;  /* 0x0000000804087292 */ /* 0x000fcc000f8e3c3f */
[----:B------:R-:W-:Y:S01]  /*bf40*/  IMAD.U32 R6, RZ, RZ, UR8 ;  /* 0x00000008ff067e24 */ /* 0x000fe2000f8e00ff */
[----:B------:R-:W-:-:S06]  /*bf50*/  UMOV UR8, 0x1 ;  /* 0x0000000100087882 */ /* 0x000fcc0000000000 */
.L_x_17:
[----:B------:R-:W-:-:S04]  /*bf60*/  UISETP.LT.AND UP0, UPT, UR10, 0x1, UPT ;  /* 0x000000010a00788c */ /* 0x000fc8000bf01270 */
[----:B------:R-:W-:-:S04]  /*bf70*/  USEL UR16, UR10, 0x1, UP0 ;  /* 0x000000010a107887 */ /* 0x000fc80008000000 */
[----:B------:R-:W-:-:S04]  /*bf80*/  UIADD3 UR16, UR10, -UR16, URZ ;  /* 0x800000100a107290 */ /* 0x000fc8000fffe03f */
[----:B------:R-:W-:-:S06]  /*bf90*/  UISETP.GE.AND UP0, UPT, UR16, 0x1, UPT ;  /* 0x000000011000788c */ /* 0x000fcc000bf06270 */
[----:B------:R-:W-:-:S13]  /*bfa0*/  PLOP3.LUT P0, PT, PT, PT, UP0, 0x80, 0x0 ;  /* 0x000000000000781c */ /* 0x000fda0003f0f008 */
[----:B------:R-:W-:Y:S05]  /*bfb0*/  @!P0 BRA `(.L_x_23) ;  /* 0x000000a000b48947 */ /* 0x000fea0003800000 */
[----:B------:R-:W-:Y:S01]  /*bfc0*/  IMAD.U32 R7, RZ, RZ, UR16 ;  /* 0x00000010ff077e24 */ /* 0x000fe2000f8e00ff */
[----:B------:R-:W-:Y:S01]  /*bfd0*/  UMOV UR24, UR5 ;  /* 0x0000000500187c82 */ /* 0x000fe20008000000 */
[----:B------:R-:W-:-:S05]  /*bfe0*/  ULDC UR25, c[0x0][0x50c] ;  /* 0x0001430000197ab9 */ /* 0x000fca0000000800 */
.L_x_31:
[----:B------:R-:W-:-:S06]  /*bff0*/  UISETP.NE.AND UP0, UPT, UR22, 0x3, UPT ;  /* 0x000000031600788c */ /* 0x000fcc000bf05270 */
[----:B------:R-:W-:-:S13]  /*c000*/  PLOP3.LUT P1, PT, PT, PT, UP0, 0x80, 0x0 ;  /* 0x000000000000781c */ /* 0x000fda0003f2f008 */
[----:B------:R-:W-:Y:S05]  /*c010*/  @!P1 BRA `(.L_x_24) ;  /* 0x0000000000049947 */ /* 0x000fea0003800000 */
[----:B------:R-:W-:Y:S01]  /*c020*/  BPT.TRAP 0x1 ;  /* 0x000000040000795c */ /* 0x000fe20000300000 */
.L_x_24:
[----:B------:R-:W0:Y:S01]  /*c030*/  S2UR UR16, SR_CgaCtaId ;  /* 0x00000000001079c3 */ /* 0x000e220000008800 */
[----:B------:R-:W-:Y:S01]  /*c040*/  UMOV UR12, 0x400 ;  /* 0x00000400000c7882 */ /* 0x000fe20000000000 */
[----:B------:R-:W-:Y:S01]  /*c050*/  SHF.L.U32 R8, R6, 0x1f, RZ ;  /* 0x0000001f06087819 */ /* 0x000fe200000006ff */
[----:B0-----:R-:W-:-:S04]  /*c060*/  ULEA UR12, UR16, UR12, 0x18 ;  /* 0x0000000c100c7291 */ /* 0x001fc8000f8ec03f */
[----:B------:R-:W-:-:S09]  /*c070*/  ULEA UR16, UR23, UR12, 0x3 ;  /* 0x0000000c17107291 */ /* 0x000fd2000f8e183f */
[----:B------:R0:W1:Y:S01]  /*c080*/  SYNCS.PHASECHK.TRANS64.TRYWAIT P0, [UR16], R8 ;  /* 0x00000008ff0075a7 */ /* 0x0000620008000150 */
[----:B------:R-:W-:Y:S05]  /*c090*/  @!P1 BRA `(.L_x_25) ;  /* 0x0000000000049947 */ /* 0x000fea0003800000 */
[----:B------:R-:W-:Y:S01]  /*c0a0*/  BPT.TRAP 0x1 ;  /* 0x000000040000795c */ /* 0x000fe20000300000 */
.L_x_25:
[----:B-1----:R-:W-:Y:S05]  /*c0b0*/  @P0 BRA `(.L_x_26) ;  /* 0x0000000000080947 */ /* 0x002fea0003800000 */
[----:B------:R-:W1:Y:S02]  /*c0c0*/  SYNCS.PHASECHK.TRANS64.TRYWAIT P0, [UR16], R8 ;  /* 0x00000008ff0075a7 */ /* 0x000e640008000150 */
[----:B-1----:R-:W-:Y:S05]  /*c0d0*/  @!P0 BRA `(.L_x_27) ;  /* 0x0000037800188947 */ /* 0x002fea0003800000 */
.L_x_26:
        /* <DEDUP_REMOVED lines=64> */
[----:B-1----:R-:W3:Y:S04]  /*c4e0*/  LDL.LU.64 R108, [R1] ;  /* 0x00000000016c7983 */ /* 0x002ee80000300a00 */
        /* <DEDUP_REMOVED lines=72> */
[----:B------:R-:W-:Y:S04]  /*c970*/  STL [R1+0xea0], R9 ;  /* 0x000ea00901007387 */ /* 0x000fe80000100800 */
[----:B------:R-:W-:Y:S04]  /*c980*/  STL.64 [R1+0xe98], R6 ;  /* 0x000e980601007387 */ /* 0x000fe80000100a00 */
[----:B-----5:R1:W-:Y:S04]  /*c990*/  STL.64 [R1+0xe90], R4 ;  /* 0x000e900401007387 */ /* 0x0203e80000100a00 */
[----:B-1----:R-:W2:Y:S04]  /*c9a0*/  LDL.LU.64 R4, [R1+0x200] ;  /* 0x0002000001047983 */ /* 0x002ea80000300a00 */
[----:B------:R-:W2:Y:S04]  /*c9b0*/  LDL.LU.64 R6, [R1+0x208] ;  /* 0x0002080001067983 */ /* 0x000ea80000300a00 */
[----:B0-----:R-:W2:Y:S04]  /*c9c0*/  LDL.LU.64 R8, [R1+0x210] ;  /* 0x0002100001087983 */ /* 0x001ea80000300a00 */
        /* <DEDUP_REMOVED lines=61> */
[----:B------:R-:W-:-:S02]  /*cda0*/  UIADD3 UR16, UR12, 0x1e100, URZ ;  /* 0x0001e1000c107890 */ /* 0x000fc4000fffe03f */
[----:B------:R-:W-:Y:S01]  /*cdb0*/  UISETP.NE.AND UP0, UPT, UR7, URZ, UPT ;  /* 0x0000003f0700728c */ /* 0x000fe2000bf05270 */
[----:B------:R-:W3:Y:S01]  /*cdc0*/  LDL.LU.64 R132, [R1+0x60] ;  /* 0x0000600001847983 */ /* 0x000ee20000300a00 */
[----:B------:R-:W-:Y:S02]  /*cdd0*/  USHF.R.U32.HI UR16, URZ, 0x4, UR16 ;  /* 0x000000043f107899 */ /* 0x000fe40008011610 */
[----:B------:R-:W-:Y:S01]  /*cde0*/  USEL UR8, UR8, URZ, !UP0 ;  /* 0x0000003f08087287 */ /* 0x000fe2000c000000 */
[----:B------:R-:W3:Y:S01]  /*cdf0*/  LDL.LU.64 R134, [R1+0x68] ;  /* 0x0000680001867983 */ /* 0x000ee20000300a00 */
[----:B------:R-:W-:Y:S02]  /*ce00*/  ULOP3.LUT UR16, UR16, 0x3fff, URZ, 0xc0, !UPT ;  /* 0x00003fff10107892 */ /* 0x000fe4000f8ec03f */
[----:B------:R-:W-:Y:S01]  /*ce10*/  UISETP.NE.U32.AND UP0, UPT, UR8, URZ, UPT ;  /* 0x0000003f0800728c */ /* 0x000fe2000bf05070 */
[----:B------:R-:W3:Y:S01]  /*ce20*/  LDL.LU.64 R136, [R1+0x70] ;  /* 0x0000700001887983 */ /* 0x000ee20000300a00 */
[----:B------:R-:W-:-:S02]  /*ce30*/  ULOP3.LUT UR7, UR11, 0x10000, URZ, 0xfc, !UPT ;  /* 0x000100000b077892 */ /* 0x000fc4000f8efc3f */
[----:B------:R-:W-:Y:S01]  /*ce40*/  ULOP3.LUT UR8, UR16, 0x10000, URZ, 0xfc, !UPT ;  /* 0x0001000010087892 */ /* 0x000fe2000f8efc3f */
[----:B------:R-:W3:Y:S01]  /*ce50*/  LDL.LU.64 R138, [R1+0x78] ;  /* 0x00007800018a7983 */ /* 0x000ee20000300a00 */
[----:B------:R-:W-:Y:S02]  /*ce60*/  UIMAD UR7, UR23, 0x600, UR7 ;  /* 0x00000600170778a4 */ /* 0x000fe4000f8e0207 */
[----:B------:R-:W-:Y:S01]  /*ce70*/  ULEA UR8, UR23, UR8, 0xa ;  /* 0x0000000817087291 */ /* 0x000fe2000f8e503f */
[----:B------:R-:W3:Y:S01]  /*ce80*/  LDL.LU.64 R140, [R1+0x80] ;  /* 0x00008000018c7983 */ /* 0x000ee20000300a00 */
[----:B------:R-:W-:Y:S01]  /*ce90*/  UMOV UR17, 0x80000020 ;  /* 0x8000002000117882 */ /* 0x000fe20000000000 */
[----:B------:R-:W-:Y:S02]  /*cea0*/  UMOV UR19, 0x80000020 ;  /* 0x8000002000137882 */ /* 0x000fe40000000000 */
[----:B------:R-:W-:Y:S01]  /*ceb0*/  UMOV UR16, UR7 ;  /* 0x0000000700107c82 */ /* 0x000fe20008000000 */
[----:B------:R-:W3:Y:S01]  /*cec0*/  LDL.LU.64 R142, [R1+0x88] ;  /* 0x00008800018e7983 */ /* 0x000ee20000300a00 */
[----:B------:R-:W-:-:S03]  /*ced0*/  UMOV UR18, UR8 ;  /* 0x0000000800127c82 */ /* 0x000fc60008000000 */
        /* <DEDUP_REMOVED lines=46> */
[----:B--2---:R-:W-:-:S06]  /*d1c0*/  WARPGROUP.ARRIVE ;  /* 0x00000000000079c5 */ /* 0x004fcc0000000000 */
[----:B------:R-:W-:Y:S03]  /*d1d0*/  QGMMA.64x256x32.F32.E4M3.E4M3 R4, gdesc[UR16], R4, UP0, gsb0 ;  /* 0x03e00000100479f3 */ /* 0x000fe6000b800804 */
[----:B------:R-:W-:Y:S02]  /*d1e0*/  WARPGROUP.DEPBAR.LE gsb0, 0x0 ;  /* 0x00008000000079c5 */ /* 0x000fe40000010000 */
[----:B------:R-:W-:Y:S04]  /*d1f0*/  STL.64 [R1+0x200], R4 ;  /* 0x0002000401007387 */ /* 0x000fe80000100a00 */
[----:B------:R-:W-:Y:S04]  /*d200*/  STL.64 [R1+0x208], R6 ;  /* 0x0002080601007387 */ /* 0x000fe80000100a00 */
[----:B------:R0:W-:Y:S04]  /*d210*/  STL.64 [R1+0x210], R8 ;  /* 0x0002100801007387 */ /* 0x0001e80000100a00 */
[----:B------:R-:W-:Y:S04]  /*d220*/  STL.64 [R1+0x218], R10 ;  /* 0x0002180a01007387 */ /* 0x000fe80000100a00 */
[----:B------:R-:W-:Y:S04]  /*d230*/  STL.64 [R1+0x220], R12 ;  /* 0x0002200c01007387 */ /* 0x000fe80000100a00 */
[----:B------:R-:W-:Y:S01]  /*d240*/  STL.64 [R1+0x228], R14 ;  /* 0x0002280e01007387 */ /* 0x000fe20000100a00 */
[----:B0-----:R-:W-:-:S03]  /*d250*/  IMAD.MOV.U32 R8, RZ, RZ, R131 ;  /* 0x000000ffff087224 */ /* 0x001fc600078e0083 */
        /* <DEDUP_REMOVED lines=57> */
[----:B------:R0:W-:Y:S04]  /*d5f0*/  STL [R1+0x3f8], R130 ;  /* 0x0003f88201007387 */ /* 0x0001e80000100800 */
[----:B0-----:R-:W3:Y:S04]  /*d600*/  LDL.LU.64 R130, [R1+0x1088] ;  /* 0x0010880001827983 */ /* 0x001ee80000300a00 */
        /* <DEDUP_REMOVED lines=55> */
[----:B------:R0:W5:Y:S04]  /*d980*/  LDL.LU.64 R22, [R1+0xed8] ;  /* 0x000ed80001167983 */ /* 0x0001680000300a00 */
[----:B------:R0:W5:Y:S04]  /*d990*/  LDL.LU.64 R20, [R1+0xed0] ;  /* 0x000ed00001147983 */ /* 0x0001680000300a00 */
[----:B------:R0:W5:Y:S04]  /*d9a0*/  LDL.LU.64 R18, [R1+0xec8] ;  /* 0x000ec80001127983 */ /* 0x0001680000300a00 */
[----:B------:R0:W5:Y:S04]  /*d9b0*/  LDL.LU.64 R16, [R1+0xec0] ;  /* 0x000ec00001107983 */ /* 0x0001680000300a00 */
[----:B------:R0:W5:Y:S04]  /*d9c0*/  LDL.LU.64 R14, [R1+0xeb8] ;  /* 0x000eb800010e7983 */ /* 0x0001680000300a00 */
[----:B------:R0:W5:Y:S04]  /*d9d0*/  LDL.LU.64 R12, [R1+0xeb0] ;  /* 0x000eb000010c7983 */ /* 0x0001680000300a00 */
[----:B------:R0:W5:Y:S04]  /*d9e0*/  LDL.LU.64 R10, [R1+0xea8] ;  /* 0x000ea800010a7983 */ /* 0x0001680000300a00 */
[----:B------:R0:W5:Y:S04]  /*d9f0*/  LDL.LU R9, [R1+0xea0] ;  /* 0x000ea00001097983 */ /* 0x0001680000300800 */
[----:B------:R0:W5:Y:S04]  /*da00*/  LDL.LU.64 R6, [R1+0xe98] ;  /* 0x000e980001067983 */ /* 0x0001680000300a00 */
[----:B------:R0:W5:Y:S01]  /*da10*/  LDL.LU.64 R4, [R1+0xe90] ;  /* 0x000e900001047983 */ /* 0x0001620000300a00 */
[----:B---3--:R-:W-:-:S06]  /*da20*/  WARPGROUP.ARRIVE ;  /* 0x00000000000079c5 */ /* 0x008fcc0000000000 */
[----:B------:R-:W-:Y:S03]  /*da30*/  QGMMA.64x256x32.F32.E4M3.E4M3 R108, gdesc[UR16], R108, UP0, gsb0 ;  /* 0x03e00000106c79f3 */ /* 0x000fe6000b80086c */
        /* <DEDUP_REMOVED lines=66> */
[----:B------:R-:W4:Y:S04]  /*de60*/  LDL.LU.64 R232, [R1+0xe80] ;  /* 0x000e800001e87983 */ /* 0x000f280000300a00 */
        /* <DEDUP_REMOVED lines=64> */
[----:B---3--:R-:W-:Y:S04]  /*e270*/  STL.64 [R1+0xa88], R234 ;  /* 0x000a88ea01007387 */ /* 0x008fe80000100a00 */
[----:B----4-:R-:W-:Y:S04]  /*e280*/  STL.64 [R1+0xa80], R232 ;  /* 0x000a80e801007387 */ /* 0x010fe80000100a00 */
[----:B--2---:R-:W-:Y:S04]  /*e290*/  STL.64 [R1+0xa78], R230 ;  /* 0x000a78e601007387 */ /* 0x004fe80000100a00 */
        /* <DEDUP_REMOVED lines=38> */
[----:B------:R-:W-:Y:S01]  /*e500*/  STL.64 [R1+0x940], R152 ;  /* 0x0009409801007387 */ /* 0x000fe20000100a00 */
[----:B------:R-:W-:-:S06]  /*e510*/  WARPGROUP.ARRIVE ;  /* 0x00000000000079c5 */ /* 0x000fcc0000000000 */
[----:B------:R-:W-:Y:S03]  /*e520*/  QGMMA.64x256x32.F32.E4M3.E4M3 R24, gdesc[UR16], R24, UP0, gsb0 ;  /* 0x03e00000101879f3 */ /* 0x000fe6000b800818 */
[----:B------:R-:W-:Y:S02]  /*e530*/  WARPGROUP.DEPBAR.LE gsb0, 0x0 ;  /* 0x00008000000079c5 */ /* 0x000fe40000010000 */
        /* <DEDUP_REMOVED lines=22> */
[----:B-1----:R-:W2:Y:S04]  /*e6a0*/  LDL.LU.64 R108, [R1] ;  /* 0x00000000016c7983 */ /* 0x002ea80000300a00 */
        /* <DEDUP_REMOVED lines=85> */
[----:B-1----:R-:W2:Y:S04]  /*ec00*/  LDL.LU R24, [R1+0x200] ;  /* 0x0002000001187983 */ /* 0x002ea80000300800 */
        /* <DEDUP_REMOVED lines=126> */
[----:B------:R-:W-:Y:S01]  /*f3f0*/  IMAD.MOV.U32 R151, RZ, RZ, R8 ;  /* 0x000000ffff977224 */ /* 0x000fe200078e0008 */
[----:B------:R-:W-:-:S02]  /*f400*/  UIADD3 UR16, UR7, 0x2, URZ ;  /* 0x0000000207107890 */ /* 0x000fc4000fffe03f */
[----:B------:R-:W-:Y:S01]  /*f410*/  UIADD3 UR18, UR8, 0x2, URZ ;  /* 0x0000000208127890 */ /* 0x000fe2000fffe03f */
[----:B------:R-:W3:Y:S01]  /*f420*/  LDL.LU.64 R152, [R1+0xb0] ;  /* 0x0000b00001987983 */ /* 0x000ee20000300a00 */
[----:B------:R-:W-:Y:S01]  /*f430*/  UMOV UR17, 0x80000020 ;  /* 0x8000002000117882 */ /* 0x000fe20000000000 */
[----:B------:R-:W-:Y:S02]  /*f440*/  UMOV UR19, 0x80000020 ;  /* 0x8000002000137882 */ /* 0x000fe40000000000 */
        /* <DEDUP_REMOVED lines=42> */
[----:B------:R-:W-:Y:S03]  /*f6f0*/  QGMMA.64x256x32.F32.E4M3.E4M3 R24, gdesc[UR16], R24, gsb0 ;  /* 0x03e00000101879f3 */ /* 0x000fe60008000818 */
        /* <DEDUP_REMOVED lines=132> */
[----:B------:R-:W-:Y:S03]  /*ff40*/  QGMMA.64x256x32.F32.E4M3.E4M3 R108, gdesc[UR16], R108, gsb0 ;  /* 0x03e00000106c79f3 */ /* 0x000fe6000800086c */
[----:B------:R-:W-:Y:S02]  /*ff50*/  WARPGROUP.DEPBAR.LE gsb0, 0x0 ;  /* 0x00008000000079c5 */ /* 0x000fe40000010000 */
[----:B------:R-:W-:Y:S01]  /*ff60*/  STL.64 [R1], R108 ;  /* 0x0000006c01007387 */ /* 0x000fe20000100a00 */
[----:B------:R-:W-:-:S03]  /*ff70*/  IMAD.MOV.U32 R8, RZ, RZ, R227 ;  /* 0x000000ffff087224 */ /* 0x000fc600078e00e3 */
        /* <DEDUP_REMOVED lines=63> */
[----:B-1----:R0:W5:Y:S04]  /*10370*/  LDL.LU.64 R234, [R1+0xa88] ;  /* 0x000a880001ea7983 */ /* 0x0021680000300a00 */
[----:B------:R0:W5:Y:S04]  /*10380*/  LDL.LU.64 R232, [R1+0xa80] ;  /* 0x000a800001e87983 */ /* 0x0001680000300a00 */
        /* <DEDUP_REMOVED lines=63> */
[----:B------:R-:W-:Y:S01]  /*10780*/  UMOV UR17, 0x80000020 ;  /* 0x8000002000117882 */ /* 0x000fe20000000000 */
[----:B------:R-:W-:-:S04]  /*10790*/  UIADD3 UR6, UR6, 0x2, URZ ;  /* 0x0000000206067890 */ /* 0x000fc8000fffe03f */
[----:B------:R-:W-:-:S04]  /*107a0*/  UISETP.NE.AND UP0, UPT, UR6, UR25, UPT ;  /* 0x000000190600728c */ /* 0x000fc8000bf05270 */
[----:B------:R-:W-:-:S06]  /*107b0*/  USEL UR7, URZ, 0x1, UP0 ;  /* 0x000000013f077887 */ /* 0x000fcc0008000000 */
[----:B------:R-:W-:Y:S01]  /*107c0*/  ISETP.NE.AND P0, PT, RZ, UR7, PT ;  /* 0x00000007ff007c0c */ /* 0x000fe2000bf05270 */
[----:B--2---:R-:W-:-:S06]  /*107d0*/  WARPGROUP.ARRIVE ;  /* 0x00000000000079c5 */ /* 0x004fcc0000000000 */
[----:B------:R-:W-:Y:S03]  /*107e0*/  QGMMA.64x256x32.F32.E4M3.E4M3 R24, gdesc[UR16], R24, gsb0 ;  /* 0x03e00000101879f3 */ /* 0x000fe60008000818 */
[----:B------:R-:W-:-:S03]  /*107f0*/  WARPGROUP.DEPBAR.LE gsb0, 0x0 ;  /* 0x00008000000079c5 */ /* 0x000fc60000010000 */
[----:B0-----:R-:W-:Y:S05]  /*10800*/  @!P0 BRA `(.L_x_28) ;  /* 0x0000005800308947 */ /* 0x001fea0003800000 */
[----:B------:R0:W-:Y:S04]  /*10810*/  STL [R1+0xa34], R52 ;  /* 0x000a343401007387 */ /* 0x0001e80000100800 */
[----:B0-----:R-:W2:Y:S04]  /*10820*/  LDL R52, [R1+0x200] ;  /* 0x0002000001347983 */ /* 0x001ea80000100800 */
[----:B------:R0:W-:Y:S04]  /*10830*/  STL [R1+0xa30], R53 ;  /* 0x000a303501007387 */ /* 0x0001e80000100800 */
[----:B0-----:R-:W3:Y:S04]  /*10840*/  LDL R53, [R1+0x204] ;  /* 0x0002040001357983 */ /* 0x001ee80000100800 */
[----:B------:R0:W-:Y:S04]  /*10850*/  STL [R1+0xa2c], R54 ;  /* 0x000a2c3601007387 */ /* 0x0001e80000100800 */
[----:B0-----:R-:W4:Y:S04]  /*10860*/  LDL R54, [R1+0x208] ;  /* 0x0002080001367983 */ /* 0x001f280000100800 */
        /* <DEDUP_REMOVED lines=85> */
[----:B0-----:R-:W4:Y:S04]  /*10dc0*/  LDL.LU R97, [R1+0x408] ;  /* 0x0004080001617983 */ /* 0x001f280000300800 */
        /* <DEDUP_REMOVED lines=108> */
[----:B-----5:R0:W-:Y:S04]  /*11490*/  STL [R1+0x8a4], R7 ;  /* 0x0008a40701007387 */ /* 0x0201e80000100800 */
        /* <DEDUP_REMOVED lines=12> */
[----:B0-----:R-:W4:Y:S01]  /*11560*/  LDL R0, [R1+0x2b4] ;  /* 0x0002b40001007983 */ /* 0x001f220000100800 */
[----:B--2---:R-:W-:-:S01]  /*11570*/  FADD R9, R52, R9 ;  /* 0x0000000934097221 */ /* 0x004fc20000000000 */
[----:B---3--:R-:W-:Y:S01]  /*11580*/  FADD R10, R53, R10 ;  /* 0x0000000a350a7221 */ /* 0x008fe20000000000 */
[----:B----4-:R-:W-:-:S01]  /*11590*/  FADD R11, R54, R11 ;  /* 0x0000000b360b7221 */ /* 0x010fc20000000000 */
[----:B------:R-:W2:Y:S01]  /*115a0*/  LDL.LU R52, [R1+0xa34] ;  /* 0x000a340001347983 */ /* 0x000ea20000300800 */
[----:B------:R-:W-:-:S01]  /*115b0*/  FADD R12, R55, R12 ;  /* 0x0000000c370c7221 */ /* 0x000fc20000000000 */
[----:B------:R-:W-:-:S02]  /*115c0*/  FADD R13, R56, R13 ;  /* 0x0000000d380d7221 */ /* 0x000fc40000000000 */
[----:B------:R-:W3:Y:S01]  /*115d0*/  LDL.LU R53, [R1+0xa30] ;  /* 0x000a300001357983 */ /* 0x000ee20000300800 */
[----:B------:R-:W-:-:S03]  /*115e0*/  FADD R14, R57, R14 ;  /* 0x0000000e390e7221 */ /* 0x000fc60000000000 */
[----:B------:R-:W4:Y:S01]  /*115f0*/  LDL.LU R54, [R1+0xa2c] ;  /* 0x000a2c0001367983 */ /* 0x000f220000300800 */
        /* <DEDUP_REMOVED lines=70> */
[----:B------:R-:W-:-:S01]  /*11a60*/  FADD R178, R93, R178 ;  /* 0x000000b25db27221 */ /* 0x000fc20000000000 */
[----:B------:R-:W-:Y:S02]  /*11a70*/  FADD R97, R98, R97 ;  /* 0x0000006162617221 */ /* 0x000fe40000000000 */
[----:B------:R-:W4:Y:S01]  /*11a80*/  LDL.LU R90, [R1+0x99c] ;  /* 0x00099c00015a7983 */ /* 0x000f220000300800 */
[----:B------:R-:W-:-:S01]  /*11a90*/  FADD R179, R94, R179 ;  /* 0x000000b35eb37221 */ /* 0x000fc20000000000 */
[----:B------:R-:W-:Y:S02]  /*11aa0*/  FADD R101, R102, R101 ;  /* 0x0000006566657221 */ /* 0x000fe40000000000 */
[----:B------:R-:W4:Y:S01]  /*11ab0*/  LDL.LU R91, [R1+0x998] ;  /* 0x00099800015b7983 */ /* 0x000f220000300800 */
[----:B------:R-:W-:-:S03]  /*11ac0*/  FADD R180, R95, R180 ;  /* 0x000000b45fb47221 */ /* 0x000fc60000000000 */
[----:B------:R-:W4:Y:S01]  /*11ad0*/  LDL.LU R92, [R1+0x994] ;  /* 0x00099400015c7983 */ /* 0x000f220000300800 */
[----:B------:R-:W-:-:S01]  /*11ae0*/  FADD R181, R96, R181 ;  /* 0x000000b560b57221 */ /* 0x000fc20000000000 */
[----:B------:R-:W-:Y:S02]  /*11af0*/  FADD R99, R100, R99 ;  /* 0x0000006364637221 */ /* 0x000fe40000000000 */
[----:B------:R-:W4:Y:S04]  /*11b00*/  LDL.LU R93, [R1+0x990] ;  /* 0x00099000015d7983 */ /* 0x000f280000300800 */
[----:B------:R-:W4:Y:S04]  /*11b10*/  LDL.LU R94, [R1+0x98c] ;  /* 0x00098c00015e7983 */ /* 0x000f280000300800 */
[----:B------:R-:W4:Y:S04]  /*11b20*/  LDL.LU R95, [R1+0x988] ;  /* 0x00098800015f7983 */ /* 0x000f280000300800 */
[----:B------:R-:W4:Y:S01]  /*11b30*/  LDL.LU R96, [R1+0x984] ;  /* 0x0009840001607983 */ /* 0x000f220000300800 */
[----:B------:R-:W-:-:S01]  /*11b40*/  FADD R237, R103, R237 ;  /* 0x000000ed67ed7221 */ /* 0x000fc20000000000 */
[----:B------:R-:W-:Y:S01]  /*11b50*/  FADD R236, R104, R236 ;  /* 0x000000ec68ec7221 */ /* 0x000fe20000000000 */
[----:B------:R-:W-:-:S01]  /*11b60*/  FADD R191, R149, R191 ;  /* 0x000000bf95bf7221 */ /* 0x000fc20000000000 */
[----:B------:R0:W-:Y:S01]  /*11b70*/  STL [R1+0x408], R97 ;  /* 0x0004086101007387 */ /* 0x0001e20000100800 */
[----:B------:R-:W-:-:S01]  /*11b80*/  FADD R192, R148, R192 ;  /* 0x000000c094c07221 */ /* 0x000fc20000000000 */
[----:B------:R-:W-:Y:S01]  /*11b90*/  FADD R193, R147, R193 ;  /* 0x000000c193c17221 */ /* 0x000fe20000000000 */
[----:B------:R-:W-:-:S01]  /*11ba0*/  FADD R194, R146, R194 ;  /* 0x000000c292c27221 */ /* 0x000fc20000000000 */
[----:B------:R-:W-:Y:S01]  /*11bb0*/  STL [R1+0x400], R101 ;  /* 0x0004006501007387 */ /* 0x000fe20000100800 */
[----:B------:R-:W-:-:S01]  /*11bc0*/  FADD R190, R150, R190 ;  /* 0x000000be96be7221 */ /* 0x000fc20000000000 */
[----:B------:R-:W-:Y:S01]  /*11bd0*/  FADD R195, R145, R195 ;  /* 0x000000c391c37221 */ /* 0x000fe20000000000 */
[----:B------:R-:W-:-:S01]  /*11be0*/  FADD R196, R144, R196 ;  /* 0x000000c490c47221 */ /* 0x000fc20000000000 */
[----:B------:R-:W-:Y:S01]  /*11bf0*/  FADD R197, R143, R197 ;  /* 0x000000c58fc57221 */ /* 0x000fe20000000000 */
[----:B------:R-:W-:-:S01]  /*11c00*/  FADD R198, R142, R198 ;  /* 0x000000c68ec67221 */ /* 0x000fc20000000000 */
[----:B0-----:R-:W2:Y:S01]  /*11c10*/  LDL R97, [R1+0x3a0] ;  /* 0x0003a00001617983 */ /* 0x001ea20000100800 */
[----:B------:R-:W-:-:S01]  /*11c20*/  FADD R199, R141, R199 ;  /* 0x000000c78dc77221 */ /* 0x000fc20000000000 */
[----:B------:R-:W-:Y:S01]  /*11c30*/  FADD R200, R140, R200 ;  /* 0x000000c88cc87221 */ /* 0x000fe20000000000 */
[----:B------:R-:W-:-:S01]  /*11c40*/  FADD R201, R139, R201 ;  /* 0x000000c98bc97221 */ /* 0x000fc20000000000 */
[----:B------:R0:W-:Y:S01]  /*11c50*/  STL [R1+0x404], R99 ;  /* 0x0004046301007387 */ /* 0x0001e20000100800 */
[----:B------:R-:W-:-:S01]  /*11c60*/  FADD R202, R138, R202 ;  /* 0x000000ca8aca7221 */ /* 0x000fc20000000000 */
[----:B------:R-:W-:Y:S01]  /*11c70*/  FADD R203, R137, R203 ;  /* 0x000000cb89cb7221 */ /* 0x000fe20000000000 */
[----:B------:R-:W-:-:S01]  /*11c80*/  FADD R204, R136, R204 ;  /* 0x000000cc88cc7221 */ /* 0x000fc20000000000 */
[----:B------:R-:W2:Y:S01]  /*11c90*/  LDL.LU R98, [R1+0x40c] ;  /* 0x00040c0001627983 */ /* 0x000ea20000300800 */
[----:B------:R-:W-:-:S01]  /*11ca0*/  FADD R189, R151, R189 ;  /* 0x000000bd97bd7221 */ /* 0x000fc20000000000 */
[----:B------:R-:W-:Y:S01]  /*11cb0*/  FADD R205, R135, R205 ;  /* 0x000000cd87cd7221 */ /* 0x000fe20000000000 */
[----:B------:R-:W-:-:S01]  /*11cc0*/  FADD R206, R134, R206 ;  /* 0x000000ce86ce7221 */ /* 0x000fc20000000000 */
[----:B------:R-:W-:Y:S01]  /*11cd0*/  FADD R207, R133, R207 ;  /* 0x000000cf85cf7221 */ /* 0x000fe20000000000 */
[----:B------:R-:W-:-:S01]  /*11ce0*/  FADD R208, R132, R208 ;  /* 0x000000d084d07221 */ /* 0x000fc20000000000 */
[----:B0-----:R-:W3:Y:S01]  /*11cf0*/  LDL R99, [R1+0x3a4] ;  /* 0x0003a40001637983 */ /* 0x001ee20000100800 */
[----:B------:R-:W-:-:S01]  /*11d00*/  FADD R209, R131, R209 ;  /* 0x000000d183d17221 */ /* 0x000fc20000000000 */
[----:B------:R-:W-:Y:S01]  /*11d10*/  FADD R210, R130, R210 ;  /* 0x000000d282d27221 */ /* 0x000fe20000000000 */
[----:B------:R-:W-:-:S01]  /*11d20*/  FADD R211, R129, R211 ;  /* 0x000000d381d37221 */ /* 0x000fc20000000000 */
[----:B------:R-:W3:Y:S01]  /*11d30*/  LDL.LU R100, [R1+0x410] ;  /* 0x0004100001647983 */ /* 0x000ee20000300800 */
[----:B------:R-:W-:-:S01]  /*11d40*/  FADD R212, R128, R212 ;  /* 0x000000d480d47221 */ /* 0x000fc20000000000 */
[----:B------:R-:W-:Y:S01]  /*11d50*/  FADD R213, R127, R213 ;  /* 0x000000d57fd57221 */ /* 0x000fe20000000000 */
[----:B------:R-:W-:-:S01]  /*11d60*/  FADD R214, R126, R214 ;  /* 0x000000d67ed67221 */ /* 0x000fc20000000000 */
[----:B------:R-:W4:Y:S01]  /*11d70*/  LDL R101, [R1+0x3a8] ;  /* 0x0003a80001657983 */ /* 0x000f220000100800 */
[----:B------:R-:W-:-:S01]  /*11d80*/  FADD R215, R125, R215 ;  /* 0x000000d77dd77221 */ /* 0x000fc20000000000 */
[----:B------:R-:W-:Y:S01]  /*11d90*/  FADD R216, R124, R216 ;  /* 0x000000d87cd87221 */ /* 0x000fe20000000000 */
[----:B------:R-:W-:-:S01]  /*11da0*/  FADD R217, R123, R217 ;  /* 0x000000d97bd97221 */ /* 0x000fc20000000000 */
[----:B------:R-:W4:Y:S01]  /*11db0*/  LDL.LU R102, [R1+0x414] ;  /* 0x0004140001667983 */ /* 0x000f220000300800 */
        /* <DEDUP_REMOVED lines=27> */
[----:B------:R-:W4:Y:S04]  /*11f70*/  LDL R147, [R1+0x3b8] ;  /* 0x0003b80001937983 */ /* 0x000f280000100800 */
[----:B------:R-:W4:Y:S04]  /*11f80*/  LDL.LU R146, [R1+0x424] ;  /* 0x0004240001927983 */ /* 0x000f280000300800 */
[----:B------:R-:W4:Y:S01]  /*11f90*/  LDL R145, [R1+0x3bc] ;  /* 0x0003bc0001917983 */ /* 0x000f220000100800 */
[----:B------:R-:W-:-:S03]  /*11fa0*/  FADD R185, R4, R185 ;  /* 0x000000b904b97221 */ /* 0x000fc60000000000 */
[----:B------:R-:W4:Y:S04]  /*11fb0*/  LDL.LU R144, [R1+0x428] ;  /* 0x0004280001907983 */ /* 0x000f280000300800 */
[----:B------:R-:W4:Y:S04]  /*11fc0*/  LDL R143, [R1+0x3c0] ;  /* 0x0003c000018f7983 */ /* 0x000f280000100800 */
[----:B------:R-:W4:Y:S04]  /*11fd0*/  LDL.LU R142, [R1+0x42c] ;  /* 0x00042c00018e7983 */ /* 0x000f280000300800 */
[----:B------:R-:W4:Y:S01]  /*11fe0*/  LDL R141, [R1+0x3c4] ;  /* 0x0003c400018d7983 */ /* 0x000f220000100800 */
[----:B------:R-:W-:-:S03]  /*11ff0*/  FADD R184, R3, R184 ;  /* 0x000000b803b87221 */ /* 0x000fc60000000000 */
[----:B------:R-:W4:Y:S04]  /*12000*/  LDL.LU R140, [R1+0x430] ;  /* 0x00043000018c7983 */ /* 0x000f280000300800 */
[----:B------:R-:W4:Y:S04]  /*12010*/  LDL R139, [R1+0x3c8] ;  /* 0x0003c800018b7983 */ /* 0x000f280000100800 */
[----:B------:R-:W4:Y:S01]  /*12020*/  LDL.LU R138, [R1+0x434] ;  /* 0x00043400018a7983 */ /* 0x000f220000300800 */
[----:B------:R-:W-:-:S03]  /*12030*/  FADD R183, R2, R183 ;  /* 0x000000b702b77221 */ /* 0x000fc60000000000 */
[----:B------:R-:W4:Y:S04]  /*12040*/  LDL R137, [R1+0x3cc] ;  /* 0x0003cc0001897983 */ /* 0x000f280000100800 */
[----:B------:R-:W4:Y:S04]  /*12050*/  LDL.LU R136, [R1+0x438] ;  /* 0x0004380001887983 */ /* 0x000f280000300800 */
[----:B------:R-:W4:Y:S04]  /*12060*/  LDL R135, [R1+0x3d0] ;  /* 0x0003d00001877983 */ /* 0x000f280000100800 */
[----:B------:R-:W4:Y:S01]  /*12070*/  LDL.LU R134, [R1+0x43c] ;  /* 0x00043c0001867983 */ /* 0x000f220000300800 */
[----:B------:R-:W-:-:S03]  /*12080*/  FADD R182, R0, R182 ;  /* 0x000000b600b67221 */ /* 0x000fc60000000000 */
[----:B------:R-:W4:Y:S04]  /*12090*/  LDL R133, [R1+0x3d4] ;  /* 0x0003d40001857983 */ /* 0x000f280000100800 */
[----:B------:R-:W4:Y:S04]  /*120a0*/  LDL.LU R132, [R1+0x440] ;  /* 0x0004400001847983 */ /* 0x000f280000300800 */
        /* <DEDUP_REMOVED lines=20> */
[----:B------:R-:W4:Y:S04]  /*121f0*/  LDL R111, [R1] ;  /* 0x00000000016f7983 */ /* 0x000f280000100800 */
        /* <DEDUP_REMOVED lines=12> */
[----:B------:R-:W4:Y:S01]  /*122c0*/  LDL.LU R0, [R1+0x484] ;  /* 0x0004840001007983 */ /* 0x000f220000300800 */
[----:B--2---:R-:W-:-:S03]  /*122d0*/  FADD R98, R97, R98 ;  /* 0x0000006261627221 */ /* 0x004fc60000000000 */
[----:B------:R-:W2:Y:S04]  /*122e0*/  LDL.LU R97, [R1+0x980] ;  /* 0x0009800001617983 */ /* 0x000ea80000300800 */
[----:B------:R0:W-:Y:S01]  /*122f0*/  STL [R1+0x40c], R98 ;  /* 0x00040c6201007387 */ /* 0x0001e20000100800 */
[----:B---3--:R-:W-:-:S03]  /*12300*/  FADD R100, R99, R100 ;  /* 0x0000006463647221 */ /* 0x008fc60000000000 */
[----:B0-----:R-:W3:Y:S01]  /*12310*/  LDL.LU R98, [R1+0x97c] ;  /* 0x00097c0001627983 */ /* 0x001ee20000300800 */
[----:B----4-:R-:W-:-:S03]  /*12320*/  FADD R102, R101, R102 ;  /* 0x0000006665667221 */ /* 0x010fc60000000000 */
[----:B------:R-:W4:Y:S04]  /*12330*/  LDL.LU R99, [R1+0x978] ;  /* 0x0009780001637983 */ /* 0x000f280000300800 */
[----:B------:R0:W-:Y:S01]  /*12340*/  STL [R1+0x410], R100 ;  /* 0x0004106401007387 */ /* 0x0001e20000100800 */
[----:B------:R-:W-:-:S03]  /*12350*/  FADD R104, R103, R104 ;  /* 0x0000006867687221 */ /* 0x000fc60000000000 */
[----:B0-----:R-:W4:Y:S01]  /*12360*/  LDL.LU R100, [R1+0x974] ;  /* 0x0009740001647983 */ /* 0x001f220000300800 */
[----:B------:R-:W-:-:S03]  /*12370*/  FADD R150, R151, R150 ;  /* 0x0000009697967221 */ /* 0x000fc60000000000 */
[----:B------:R-:W4:Y:S04]  /*12380*/  LDL.LU R101, [R1+0x970] ;  /* 0x0009700001657983 */ /* 0x000f280000300800 */
[----:B------:R0:W-:Y:S01]  /*12390*/  STL [R1+0x414], R102 ;  /* 0x0004146601007387 */ /* 0x0001e20000100800 */
[----:B------:R-:W-:-:S01]  /*123a0*/  FADD R148, R149, R148 ;  /* 0x0000009495947221 */ /* 0x000fc20000000000 */
[----:B------:R-:W-:Y:S02]  /*123b0*/  FADD R146, R147, R146 ;  /* 0x0000009293927221 */ /* 0x000fe40000000000 */
[----:B0-----:R-:W4:Y:S04]  /*123c0*/  LDL.LU R102, [R1+0x96c] ;  /* 0x00096c0001667983 */ /* 0x001f280000300800 */
[----:B------:R-:W4:Y:S01]  /*123d0*/  LDL.LU R103, [R1+0x968] ;  /* 0x0009680001677983 */ /* 0x000f220000300800 */
[----:B------:R-:W-:-:S03]  /*123e0*/  FADD R144, R145, R144 ;  /* 0x0000009091907221 */ /* 0x000fc60000000000 */
[----:B------:R0:W-:Y:S01]  /*123f0*/  STL [R1+0x418], R104 ;  /* 0x0004186801007387 */ /* 0x0001e20000100800 */
[----:B------:R-:W-:-:S03]  /*12400*/  FADD R142, R143, R142 ;  /* 0x0000008e8f8e7221 */ /* 0x000fc60000000000 */
[----:B0-----:R-:W4:Y:S04]  /*12410*/  LDL.LU R104, [R1+0x964] ;  /* 0x0009640001687983 */ /* 0x001f280000300800 */
[----:B------:R-:W-:Y:S01]  /*12420*/  STL [R1+0x41c], R150 ;  /* 0x00041c9601007387 */ /* 0x000fe20000100800 */
[----:B------:R-:W-:-:S03]  /*12430*/  FADD R140, R141, R140 ;  /* 0x0000008c8d8c7221 */ /* 0x000fc60000000000 */
[----:B------:R-:W-:Y:S01]  /*12440*/  STL [R1+0x420], R148 ;  /* 0x0004209401007387 */ /* 0x000fe20000100800 */
[----:B------:R-:W-:-:S03]  /*12450*/  FADD R138, R139, R138 ;  /* 0x0000008a8b8a7221 */ /* 0x000fc60000000000 */
[----:B------:R-:W-:Y:S04]  /*12460*/  STL [R1+0x424], R146 ;  /* 0x0004249201007387 */ /* 0x000fe80000100800 */
        /* <DEDUP_REMOVED lines=22> */
[----:B------:R0:W-:Y:S01]  /*125d0*/  STL [R1+0x458], R120 ;  /* 0x0004587801007387 */ /* 0x0001e20000100800 */
        /* <DEDUP_REMOVED lines=13> */
[----:B------:R2:W-:Y:S04]  /*126b0*/  STL [R1+0x474], R5 ;  /* 0x0004740501007387 */ /* 0x0005e80000100800 */
[----:B------:R2:W-:Y:S01]  /*126c0*/  STL [R1+0x478], R4 ;  /* 0x0004780401007387 */ /* 0x0005e20000100800 */
[----:B------:R-:W-:-:S03]  /*126d0*/  FADD R3, R107, R3 ;  /* 0x000000036b037221 */ /* 0x000fc60000000000 */
[----:B0-----:R-:W3:Y:S04]  /*126e0*/  LDL R120, [R1+0x1c] ;  /* 0x00001c0001787983 */ /* 0x001ee80000100800 */
[----:B------:R0:W-:Y:S01]  /*126f0*/  STL [R1+0x47c], R3 ;  /* 0x00047c0301007387 */ /* 0x0001e20000100800 */
[----:B------:R-:W-:-:S03]  /*12700*/  FADD R2, R106, R2 ;  /* 0x000000026a027221 */ /* 0x000fc60000000000 */
[----:B-1----:R-:W3:Y:S04]  /*12710*/  LDL.LU R118, [R1+0x488] ;  /* 0x0004880001767983 */ /* 0x002ee80000300800 */
[----:B------:R1:W-:Y:S01]  /*12720*/  STL [R1+0x480], R2 ;  /* 0x0004800201007387 */ /* 0x0003e20000100800 */
[----:B------:R-:W-:-:S03]  /*12730*/  FADD R0, R105, R0 ;  /* 0x0000000069007221 */ /* 0x000fc60000000000 */
[----:B------:R-:W4:Y:S04]  /*12740*/  LDL R116, [R1+0x20] ;  /* 0x0000200001747983 */ /* 0x000f280000100800 */
[----:B------:R1:W-:Y:S04]  /*12750*/  STL [R1+0x484], R0 ;  /* 0x0004840001007387 */ /* 0x0003e80000100800 */
[----:B------:R-:W4:Y:S04]  /*12760*/  LDL.LU R114, [R1+0x48c] ;  /* 0x00048c0001727983 */ /* 0x000f280000300800 */
[----:B------:R-:W4:Y:S04]  /*12770*/  LDL R112, [R1+0x24] ;  /* 0x0000240001707983 */ /* 0x000f280000100800 */
[----:B------:R-:W4:Y:S04]  /*12780*/  LDL.LU R110, [R1+0x490] ;  /* 0x00049000016e7983 */ /* 0x000f280000300800 */
[----:B------:R-:W4:Y:S04]  /*12790*/  LDL R108, [R1+0x28] ;  /* 0x00002800016c7983 */ /* 0x000f280000100800 */
[----:B------:R-:W4:Y:S04]  /*127a0*/  LDL.LU R106, [R1+0x494] ;  /* 0x00049400016a7983 */ /* 0x000f280000300800 */
        /* <DEDUP_REMOVED lines=21> */
[----:B--2---:R-:W2:Y:S04]  /*12900*/  LDL.LU R7, [R1+0x4e8] ;  /* 0x0004e80001077983 */ /* 0x004ea80000300800 */
[----:B------:R-:W2:Y:S04]  /*12910*/  LDL R126, [R1+0x80] ;  /* 0x00008000017e7983 */ /* 0x000ea80000100800 */
[----:B------:R-:W2:Y:S04]  /*12920*/  LDL.LU R6, [R1+0x4ec] ;  /* 0x0004ec0001067983 */ /* 0x000ea80000300800 */
[----:B------:R-:W2:Y:S04]  /*12930*/  LDL R125, [R1+0x84] ;  /* 0x00008400017d7983 */ /* 0x000ea80000100800 */
[----:B------:R-:W2:Y:S04]  /*12940*/  LDL.LU R5, [R1+0x4f0] ;  /* 0x0004f00001057983 */ /* 0x000ea80000300800 */
[----:B------:R-:W2:Y:S04]  /*12950*/  LDL R124, [R1+0x88] ;  /* 0x00008800017c7983 */ /* 0x000ea80000100800 */
[----:B------:R-:W2:Y:S04]  /*12960*/  LDL.LU R4, [R1+0x4f4] ;  /* 0x0004f40001047983 */ /* 0x000ea80000300800 */
[----:B------:R-:W2:Y:S04]  /*12970*/  LDL R123, [R1+0x8c] ;  /* 0x00008c00017b7983 */ /* 0x000ea80000100800 */
[----:B0-----:R-:W2:Y:S04]  /*12980*/  LDL.LU R3, [R1+0x4f8] ;  /* 0x0004f80001037983 */ /* 0x001ea80000300800 */
[----:B------:R-:W2:Y:S04]  /*12990*/  LDL R122, [R1+0x90] ;  /* 0x00009000017a7983 */ /* 0x000ea80000100800 */
[----:B-1----:R-:W2:Y:S04]  /*129a0*/  LDL.LU R2, [R1+0x4fc] ;  /* 0x0004fc0001027983 */ /* 0x002ea80000300800 */
[----:B------:R-:W2:Y:S04]  /*129b0*/  LDL R121, [R1+0x94] ;  /* 0x0000940001797983 */ /* 0x000ea80000100800 */
[----:B------:R-:W2:Y:S04]  /*129c0*/  LDL.LU R0, [R1+0x500] ;  /* 0x0005000001007983 */ /* 0x000ea80000300800 */
[----:B------:R-:W2:Y:S04]  /*129d0*/  LDL.LU R128, [R1+0x4e4] ;  /* 0x0004e40001807983 */ /* 0x000ea80000300800 */
[----:B------:R-:W2:Y:S01]  /*129e0*/  LDL.LU R130, [R1+0x4e0] ;  /* 0x0004e00001827983 */ /* 0x000ea20000300800 */
[----:B---3--:R-:W-:-:S05]  /*129f0*/  FADD R118, R120, R118 ;  /* 0x0000007678767221 */ /* 0x008fca0000000000 */
[----:B------:R-:W-:Y:S04]  /*12a00*/  STL [R1+0x488], R118 ;  /* 0x0004887601007387 */ /* 0x000fe80000100800 */
[----:B------:R-:W3:Y:S01]  /*12a10*/  LDL.LU R132, [R1+0x4dc] ;  /* 0x0004dc0001847983 */ /* 0x000ee20000300800 */
[----:B----4-:R-:W-:-:S05]  /*12a20*/  FADD R114, R116, R114 ;  /* 0x0000007274727221 */ /* 0x010fca0000000000 */
[----:B------:R-:W-:Y:S01]  /*12a30*/  STL [R1+0x48c], R114 ;  /* 0x00048c7201007387 */ /* 0x000fe20000100800 */
[----:B------:R-:W-:-:S01]  /*12a40*/  FADD R110, R112, R110 ;  /* 0x0000006e706e7221 */ /* 0x000fc20000000000 */
[----:B------:R-:W-:-:S05]  /*12a50*/  FADD R106, R108, R106 ;  /* 0x0000006a6c6a7221 */ /* 0x000fca0000000000 */
[----:B------:R0:W-:Y:S04]  /*12a60*/  STL [R1+0x494], R106 ;  /* 0x0004946a01007387 */ /* 0x0001e80000100800 */
[----:B------:R1:W-:Y:S04]  /*12a70*/  STL [R1+0x490], R110 ;  /* 0x0004906e01007387 */ /* 0x0003e80000100800 */
[----:B0-----:R-:W4:Y:S04]  /*12a80*/  LDL.LU R106, [R1+0x498] ;  /* 0x00049800016a7983 */ /* 0x001f280000300800 */
[----:B------:R-:W4:Y:S04]  /*12a90*/  LDL.LU R108, [R1+0x49c] ;  /* 0x00049c00016c7983 */ /* 0x000f280000300800 */
[----:B-1----:R-:W4:Y:S04]  /*12aa0*/  LDL.LU R110, [R1+0x4a0] ;  /* 0x0004a000016e7983 */ /* 0x002f280000300800 */
[----:B------:R-:W4:Y:S04]  /*12ab0*/  LDL.LU R112, [R1+0x4a4] ;  /* 0x0004a40001707983 */ /* 0x000f280000300800 */
        /* <DEDUP_REMOVED lines=12> */
[----:B------:R-:W4:Y:S01]  /*12b80*/  LDL.LU R134, [R1+0x4d8] ;  /* 0x0004d80001867983 */ /* 0x000f220000300800 */
[----:B--2---:R-:W-:-:S01]  /*12b90*/  FADD R7, R127, R7 ;  /* 0x000000077f077221 */ /* 0x004fc20000000000 */
[----:B------:R-:W-:Y:S01]  /*12ba0*/  FADD R6, R126, R6 ;  /* 0x000000067e067221 */ /* 0x000fe20000000000 */
[----:B------:R-:W-:-:S01]  /*12bb0*/  FADD R5, R125, R5 ;  /* 0x000000057d057221 */ /* 0x000fc20000000000 */
[----:B------:R-:W-:Y:S01]  /*12bc0*/  FADD R4, R124, R4 ;  /* 0x000000047c047221 */ /* 0x000fe20000000000 */
[----:B------:R-:W-:-:S01]  /*12bd0*/  FADD R3, R123, R3 ;  /* 0x000000037b037221 */ /* 0x000fc20000000000 */
[----:B------:R-:W-:Y:S01]  /*12be0*/  FADD R128, R129, R128 ;  /* 0x0000008081807221 */ /* 0x000fe20000000000 */
[----:B------:R-:W-:-:S01]  /*12bf0*/  FADD R130, R131, R130 ;  /* 0x0000008283827221 */ /* 0x000fc20000000000 */
[----:B---3--:R-:W-:Y:S01]  /*12c00*/  FADD R132, R133, R132 ;  /* 0x0000008485847221 */ /* 0x008fe20000000000 */
[----:B----4-:R-:W-:-:S02]  /*12c10*/  FADD R106, R105, R106 ;  /* 0x0000006a696a7221 */ /* 0x010fc40000000000 */
[----:B------:R-:W2:Y:S01]  /*12c20*/  LDL.LU R105, [R1+0x960] ;  /* 0x0009600001697983 */ /* 0x000ea20000300800 */
[----:B------:R-:W-:-:S03]  /*12c30*/  FADD R108, R107, R108 ;  /* 0x0000006c6b6c7221 */ /* 0x000fc60000000000 */
[----:B------:R0:W-:Y:S01]  /*12c40*/  STL [R1+0x498], R106 ;  /* 0x0004986a01007387 */ /* 0x0001e20000100800 */
[----:B------:R-:W-:-:S01]  /*12c50*/  FADD R110, R109, R110 ;  /* 0x0000006e6d6e7221 */ /* 0x000fc20000000000 */
[----:B------:R-:W-:Y:S02]  /*12c60*/  FADD R112, R111, R112 ;  /* 0x000000706f707221 */ /* 0x000fe40000000000 */
[----:B0-----:R-:W3:Y:S04]  /*12c70*/  LDL.LU R106, [R1+0x95c] ;  /* 0x00095c00016a7983 */ /* 0x001ee80000300800 */
[----:B------:R-:W4:Y:S04]  /*12c80*/  LDL.LU R107, [R1+0x958] ;  /* 0x00095800016b7983 */ /* 0x000f280000300800 */
[----:B------:R0:W-:Y:S01]  /*12c90*/  STL [R1+0x49c], R108 ;  /* 0x00049c6c01007387 */ /* 0x0001e20000100800 */
[----:B------:R-:W-:-:S01]  /*12ca0*/  FADD R114, R113, R114 ;  /* 0x0000007271727221 */ /* 0x000fc20000000000 */
[----:B------:R-:W-:-:S02]  /*12cb0*/  FADD R116, R115, R116 ;  /* 0x0000007473747221 */ /* 0x000fc40000000000 */
[----:B0-----:R-:W4:Y:S04]  /*12cc0*/  LDL.LU R108, [R1+0x954] ;  /* 0x00095400016c7983 */ /* 0x001f280000300800 */
[----:B------:R-:W4:Y:S04]  /*12cd0*/  LDL.LU R109, [R1+0x950] ;  /* 0x00095000016d7983 */ /* 0x000f280000300800 */
[----:B------:R0:W-:Y:S01]  /*12ce0*/  STL [R1+0x4a0], R110 ;  /* 0x0004a06e01007387 */ /* 0x0001e20000100800 */
[----:B------:R-:W-:-:S03]  /*12cf0*/  FADD R118, R117, R118 ;  /* 0x0000007675767221 */ /* 0x000fc60000000000 */
[----:B0-----:R-:W4:Y:S04]  /*12d00*/  LDL.LU R110, [R1+0x94c] ;  /* 0x00094c00016e7983 */ /* 0x001f280000300800 */
[----:B------:R-:W4:Y:S04]  /*12d10*/  LDL.LU R111, [R1+0x948] ;  /* 0x00094800016f7983 */ /* 0x000f280000300800 */
[----:B------:R0:W-:Y:S01]  /*12d20*/  STL [R1+0x4a4], R112 ;  /* 0x0004a47001007387 */ /* 0x0001e20000100800 */
[----:B------:R-:W-:-:S01]  /*12d30*/  FADD R120, R119, R120 ;  /* 0x0000007877787221 */ /* 0x000fc20000000000 */
[----:B------:R-:W-:-:S02]  /*12d40*/  FADD R150, R151, R150 ;  /* 0x0000009697967221 */ /* 0x000fc40000000000 */
        /* <DEDUP_REMOVED lines=9> */
[----:B------:R-:W-:Y:S01]  /*12de0*/  FADD R142, R143, R142 ;  /* 0x0000008e8f8e7221 */ /* 0x000fe20000000000 */
[----:B------:R-:W-:-:S01]  /*12df0*/  FADD R140, R141, R140 ;  /* 0x0000008c8d8c7221 */ /* 0x000fc20000000000 */
        /* <DEDUP_REMOVED lines=8> */
[----:B------:R0:W-:Y:S04]  /*12e80*/  STL [R1+0x4b4], R120 ;  /* 0x0004b47801007387 */ /* 0x0001e80000100800 */
[----:B0-----:R-:W4:Y:S04]  /*12e90*/  LDL.LU R120, [R1+0x924] ;  /* 0x0009240001787983 */ /* 0x001f280000300800 */
[----:B------:R-:W-:Y:S04]  /*12ea0*/  STL [R1+0x4b8], R150 ;  /* 0x0004b89601007387 */ /* 0x000fe80000100800 */
        /* <DEDUP_REMOVED lines=13> */
[----:B------:R0:W-:Y:S04]  /*12f80*/  STL [R1+0x4f0], R5 ;  /* 0x0004f00501007387 */ /* 0x0001e80000100800 */
[----:B------:R-:W-:Y:S04]  /*12f90*/  STL [R1+0x4f4], R4 ;  /* 0x0004f40401007387 */ /* 0x000fe80000100800 */
[----:B------:R-:W2:Y:S04]  /*12fa0*/  LDL R139, [R1+0x98] ;  /* 0x00009800018b7983 */ /* 0x000ea80000100800 */
[----:B------:R-:W-:Y:S04]  /*12fb0*/  STL [R1+0x4f8], R3 ;  /* 0x0004f80301007387 */ /* 0x000fe80000100800 */
[----:B0-----:R-:W2:Y:S01]  /*12fc0*/  LDL.LU R5, [R1+0x504] ;  /* 0x0005040001057983 */ /* 0x001ea20000300800 */
[----:B------:R-:W-:-:S01]  /*12fd0*/  FADD R2, R122, R2 ;  /* 0x000000027a027221 */ /* 0x000fc20000000000 */
[----:B------:R-:W-:-:S04]  /*12fe0*/  FADD R0, R121, R0 ;  /* 0x0000000079007221 */ /* 0x000fc80000000000 */
[----:B------:R0:W-:Y:S04]  /*12ff0*/  STL [R1+0x4fc], R2 ;  /* 0x0004fc0201007387 */ /* 0x0001e80000100800 */
[----:B------:R-:W3:Y:S04]  /*13000*/  LDL R137, [R1+0x9c] ;  /* 0x00009c0001897983 */ /* 0x000ee80000100800 */
[----:B------:R1:W-:Y:S04]  /*13010*/  STL [R1+0x500], R0 ;  /* 0x0005000001007387 */ /* 0x0003e80000100800 */
[----:B0-----:R-:W3:Y:S04]  /*13020*/  LDL.LU R2, [R1+0x508] ;  /* 0x0005080001027983 */ /* 0x001ee80000300800 */
[----:B------:R-:W4:Y:S04]  /*13030*/  LDL R133, [R1+0xa0] ;  /* 0x0000a00001857983 */ /* 0x000f280000100800 */
[----:B-1----:R-:W4:Y:S04]  /*13040*/  LDL.LU R0, [R1+0x50c] ;  /* 0x00050c0001007983 */ /* 0x002f280000300800 */
        /* <DEDUP_REMOVED lines=23> */
[----:B------:R-:W4:Y:S04]  /*131c0*/  LDL.LU R4, [R1+0x560] ;  /* 0x0005600001047983 */ /* 0x000f280000300800 */
[----:B------:R-:W4:Y:S04]  /*131d0*/  LDL R129, [R1+0xf8] ;  /* 0x0000f80001817983 */ /* 0x000f280000100800 */
[----:B------:R-:W4:Y:S01]  /*131e0*/  LDL.LU R3, [R1+0x564] ;  /* 0x0005640001037983 */ /* 0x000f220000300800 */
[----:B--2---:R-:W-:-:S03]  /*131f0*/  FADD R5, R139, R5 ;  /* 0x000000058b057221 */ /* 0x004fc60000000000 */
[----:B------:R-:W2:Y:S04]  /*13200*/  LDL.LU R139, [R1+0x518] ;  /* 0x00051800018b7983 */ /* 0x000ea80000300800 */
[----:B------:R0:W-:Y:S04]  /*13210*/  STL [R1+0x504], R5 ;  /* 0x0005040501007387 */ /* 0x0001e80000100800 */
[----:B0-----:R-:W2:Y:S01]  /*13220*/  LDL.LU R5, [R1+0x55c] ;  /* 0x00055c0001057983 */ /* 0x001ea20000300800 */
[----:B---3--:R-:W-:-:S03]  /*13230*/  FADD R2, R137, R2 ;  /* 0x0000000289027221 */ /* 0x008fc60000000000 */
[----:B------:R-:W3:Y:S04]  /*13240*/  LDL.LU R6, [R1+0x558] ;  /* 0x0005580001067983 */ /* 0x000ee80000300800 */
[----:B------:R0:W-:Y:S01]  /*13250*/  STL [R1+0x508], R2 ;  /* 0x0005080201007387 */ /* 0x0001e20000100800 */
[----:B----4-:R-:W-:-:S03]  /*13260*/  FADD R0, R133, R0 ;  /* 0x0000000085007221 */ /* 0x010fc60000000000 */
[----:B0-----:R-:W4:Y:S01]  /*13270*/  LDL.LU R2, [R1+0x51c] ;  /* 0x00051c0001027983 */ /* 0x001f220000300800 */
[----:B------:R-:W-:-:S03]  /*13280*/  FADD R124, R135, R124 ;  /* 0x0000007c877c7221 */ /* 0x000fc60000000000 */
[----:B------:R0:W-:Y:S01]  /*13290*/  STL [R1+0x50c], R0 ;  /* 0x00050c0001007387 */ /* 0x0001e20000100800 */
[----:B------:R-:W-:-:S03]  /*132a0*/  FADD R7, R122, R7 ;  /* 0x000000077a077221 */ /* 0x000fc60000000000 */
[----:B0-----:R-:W3:Y:S04]  /*132b0*/  LDL.LU R0, [R1+0x520] ;  /* 0x0005200001007983 */ /* 0x001ee80000300800 */
[----:B------:R-:W3:Y:S04]  /*132c0*/  LDL.LU R133, [R1+0x554] ;  /* 0x0005540001857983 */ /* 0x000ee80000300800 */
[----:B------:R-:W3:Y:S04]  /*132d0*/  LDL.LU R135, [R1+0x550] ;  /* 0x0005500001877983 */ /* 0x000ee80000300800 */
[----:B------:R-:W3:Y:S04]  /*132e0*/  LDL.LU R122, [R1+0x524] ;  /* 0x00052400017a7983 */ /* 0x000ee80000300800 */
[----:B------:R0:W-:Y:S04]  /*132f0*/  STL [R1+0x510], R124 ;  /* 0x0005107c01007387 */ /* 0x0001e80000100800 */
[----:B0-----:R-:W3:Y:S04]  /*13300*/  LDL.LU R124, [R1+0x528] ;  /* 0x00052800017c7983 */ /* 0x001ee80000300800 */
[----:B------:R-:W3:Y:S04]  /*13310*/  LDL.LU R151, [R1+0x52c] ;  /* 0x00052c0001977983 */ /* 0x000ee80000300800 */
[----:B------:R0:W-:Y:S04]  /*13320*/  STL [R1+0x514], R7 ;  /* 0x0005140701007387 */ /* 0x0001e80000100800 */
[----:B------:R-:W3:Y:S04]  /*13330*/  LDL.LU R149, [R1+0x530] ;  /* 0x0005300001957983 */ /* 0x000ee80000300800 */
[----:B0-----:R-:W3:Y:S04]  /*13340*/  LDL.LU R7, [R1+0x534] ;  /* 0x0005340001077983 */ /* 0x001ee80000300800 */
[----:B------:R-:W3:Y:S04]  /*13350*/  LDL.LU R137, [R1+0x54c] ;  /* 0x00054c0001897983 */ /* 0x000ee80000300800 */
[----:B------:R-:W3:Y:S04]  /*13360*/  LDL.LU R147, [R1+0x538] ;  /* 0x0005380001937983 */ /* 0x000ee80000300800 */
[----:B------:R-:W3:Y:S04]  /*13370*/  LDL.LU R145, [R1+0x53c] ;  /* 0x00053c0001917983 */ /* 0x000ee80000300800 */
[----:B------:R-:W3:Y:S01]  /*13380*/  LDL.LU R143, [R1+0x540] ;  /* 0x00054000018f7983 */ /* 0x000ee20000300800 */
[----:B--2---:R-:W-:-:S05]  /*13390*/  FADD R139, R141, R139 ;  /* 0x0000008b8d8b7221 */ /* 0x004fca0000000000 */
[----:B------:R0:W-:Y:S04]  /*133a0*/  STL [R1+0x518], R139 ;  /* 0x0005188b01007387 */ /* 0x0001e80000100800 */
[----:B------:R-:W2:Y:S04]  /*133b0*/  LDL.LU R141, [R1+0x544] ;  /* 0x00054400018d7983 */ /* 0x000ea80000300800 */
[----:B0-----:R-:W2:Y:S01]  /*133c0*/  LDL.LU R139, [R1+0x548] ;  /* 0x00054800018b7983 */ /* 0x001ea20000300800 */
[----:B----4-:R-:W-:-:S03]  /*133d0*/  FADD R2, R128, R2 ;  /* 0x0000000280027221 */ /* 0x010fc60000000000 */
[----:B------:R-:W4:Y:S04]  /*133e0*/  LDL R128, [R1+0xfc] ;  /* 0x0000fc0001807983 */ /* 0x000f280000100800 */
[----:B------:R0:W-:Y:S01]  /*133f0*/  STL [R1+0x51c], R2 ;  /* 0x00051c0201007387 */ /* 0x0001e20000100800 */
[----:B---3--:R-:W-:-:S03]  /*13400*/  FADD R0, R127, R0 ;  /* 0x000000007f007221 */ /* 0x008fc60000000000 */
[----:B0-----:R-:W4:Y:S04]  /*13410*/  LDL.LU R2, [R1+0x568] ;  /* 0x0005680001027983 */ /* 0x001f280000300800 */
[----:B------:R-:W3:Y:S04]  /*13420*/  LDL R127, [R1+0x100] ;  /* 0x00010000017f7983 */ /* 0x000ee80000100800 */
[----:B------:R0:W-:Y:S01]  /*13430*/  STL [R1+0x520], R0 ;  /* 0x0005200001007387 */ /* 0x0001e20000100800 */
[----:B------:R-:W-:-:S03]  /*13440*/  FADD R122, R121, R122 ;  /* 0x0000007a797a7221 */ /* 0x000fc60000000000 */
[----:B0-----:R-:W3:Y:S04]  /*13450*/  LDL.LU R0, [R1+0x56c] ;  /* 0x00056c0001007983 */ /* 0x001ee80000300800 */
[----:B------:R-:W3:Y:S01]  /*13460*/  LDL.LU R121, [R1+0x920] ;  /* 0x0009200001797983 */ /* 0x000ee20000300800 */
[----:B------:R-:W-:-:S03]  /*13470*/  FADD R124, R123, R124 ;  /* 0x0000007c7b7c7221 */ /* 0x000fc60000000000 */
[----:B------:R0:W-:Y:S01]  /*13480*/  STL [R1+0x524], R122 ;  /* 0x0005247a01007387 */ /* 0x0001e20000100800 */
[----:B------:R-:W-:-:S03]  /*13490*/  FADD R151, R125, R151 ;  /* 0x000000977d977221 */ /* 0x000fc60000000000 */
[----:B0-----:R-:W3:Y:S01]  /*134a0*/  LDL.LU R122, [R1+0x91c] ;  /* 0x00091c00017a7983 */ /* 0x001ee20000300800 */
[----:B------:R-:W-:-:S03]  /*134b0*/  FADD R149, R150, R149 ;  /* 0x0000009596957221 */ /* 0x000fc60000000000 */
        /* <DEDUP_REMOVED lines=8> */
[----:B------:R-:W3:Y:S04]  /*13540*/  LDL R126, [R1+0x104] ;  /* 0x00010400017e7983 */ /* 0x000ee80000100800 */
[----:B------:R-:W-:Y:S01]  /*13550*/  STL [R1+0x52c], R151 ;  /* 0x00052c9701007387 */ /* 0x000fe20000100800 */
[----:B------:R-:W-:-:S03]  /*13560*/  FADD R137, R138, R137 ;  /* 0x000000898a897221 */ /* 0x000fc60000000000 */
[----:B------:R0:W-:Y:S01]  /*13570*/  STL [R1+0x534], R7 ;  /* 0x0005340701007387 */ /* 0x0001e20000100800 */
[----:B------:R-:W-:-:S03]  /*13580*/  FADD R135, R136, R135 ;  /* 0x0000008788877221 */ /* 0x000fc60000000000 */
[----:B------:R-:W-:Y:S01]  /*13590*/  STL [R1+0x530], R149 ;  /* 0x0005309501007387 */ /* 0x000fe20000100800 */
[----:B------:R-:W-:-:S01]  /*135a0*/  FADD R133, R134, R133 ;  /* 0x0000008586857221 */ /* 0x000fc20000000000 */
[----:B------:R-:W-:Y:S02]  /*135b0*/  FADD R6, R132, R6 ;  /* 0x0000000684067221 */ /* 0x000fe40000000000 */
[----:B0-----:R-:W3:Y:S04]  /*135c0*/  LDL.LU R7, [R1+0x570] ;  /* 0x0005700001077983 */ /* 0x001ee80000300800 */
[----:B------:R-:W-:Y:S04]  /*135d0*/  STL [R1+0x538], R147 ;  /* 0x0005389301007387 */ /* 0x000fe80000100800 */
[----:B------:R-:W-:Y:S01]  /*135e0*/  STL [R1+0x53c], R145 ;  /* 0x00053c9101007387 */ /* 0x000fe20000100800 */
[----:B------:R-:W-:-:S03]  /*135f0*/  FADD R5, R131, R5 ;  /* 0x0000000583057221 */ /* 0x000fc60000000000 */
[----:B------:R-:W-:Y:S01]  /*13600*/  STL [R1+0x540], R143 ;  /* 0x0005408f01007387 */ /* 0x000fe20000100800 */
[----:B------:R-:W-:-:S01]  /*13610*/  FADD R4, R130, R4 ;  /* 0x0000000482047221 */ /* 0x000fc20000000000 */
[----:B------:R-:W-:Y:S01]  /*13620*/  FADD R3, R129, R3 ;  /* 0x0000000381037221 */ /* 0x000fe20000000000 */
[----:B--2---:R-:W-:-:S01]  /*13630*/  FADD R141, R142, R141 ;  /* 0x0000008d8e8d7221 */ /* 0x004fc20000000000 */
[----:B------:R-:W-:-:S04]  /*13640*/  FADD R139, R140, R139 ;  /* 0x0000008b8c8b7221 */ /* 0x000fc80000000000 */
[----:B------:R0:W-:Y:S04]  /*13650*/  STL [R1+0x544], R141 ;  /* 0x0005448d01007387 */ /* 0x0001e80000100800 */
[----:B------:R1:W-:Y:S04]  /*13660*/  STL [R1+0x548], R139 ;  /* 0x0005488b01007387 */ /* 0x0003e80000100800 */
[----:B------:R2:W-:Y:S04]  /*13670*/  STL [R1+0x54c], R137 ;  /* 0x00054c8901007387 */ /* 0x0005e80000100800 */
[----:B------:R2:W-:Y:S04]  /*13680*/  STL [R1+0x550], R135 ;  /* 0x0005508701007387 */ /* 0x0005e80000100800 */
[----:B------:R-:W-:Y:S04]  /*13690*/  STL [R1+0x554], R133 ;  /* 0x0005548501007387 */ /* 0x000fe80000100800 */
[----:B------:R4:W-:Y:S04]  /*136a0*/  STL [R1+0x558], R6 ;  /* 0x0005580601007387 */ /* 0x0009e80000100800 */
[----:B0-----:R-:W3:Y:S04]  /*136b0*/  LDL R141, [R1+0x108] ;  /* 0x00010800018d7983 */ /* 0x001ee80000100800 */
[----:B------:R-:W-:Y:S04]  /*136c0*/  STL [R1+0x55c], R5 ;  /* 0x00055c0501007387 */ /* 0x000fe80000100800 */
[----:B------:R-:W3:Y:S04]  /*136d0*/  LDL.LU R132, [R1+0x574] ;  /* 0x0005740001847983 */ /* 0x000ee80000300800 */
[----:B------:R0:W-:Y:S04]  /*136e0*/  STL [R1+0x560], R4 ;  /* 0x0005600401007387 */ /* 0x0001e80000100800 */
[----:B-1----:R-:W3:Y:S04]  /*136f0*/  LDL R139, [R1+0x10c] ;  /* 0x00010c00018b7983 */ /* 0x002ee80000100800 */
[----:B------:R1:W-:Y:S04]  /*13700*/  STL [R1+0x564], R3 ;  /* 0x0005640301007387 */ /* 0x0003e80000100800 */
[----:B--2---:R-:W2:Y:S04]  /*13710*/  LDL.LU R137, [R1+0x578] ;  /* 0x0005780001897983 */ /* 0x004ea80000300800 */
[----:B------:R-:W2:Y:S04]  /*13720*/  LDL R135, [R1+0x110] ;  /* 0x0001100001877983 */ /* 0x000ea80000100800 */
[----:B----4-:R-:W4:Y:S04]  /*13730*/  LDL.LU R6, [R1+0x57c] ;  /* 0x00057c0001067983 */ /* 0x010f280000300800 */
[----:B------:R-:W4:Y:S04]  /*13740*/  LDL R134, [R1+0x114] ;  /* 0x0001140001867983 */ /* 0x000f280000100800 */
[----:B0-----:R-:W4:Y:S04]  /*13750*/  LDL.LU R4, [R1+0x580] ;  /* 0x0005800001047983 */ /* 0x001f280000300800 */
[----:B------:R-:W4:Y:S04]  /*13760*/  LDL R133, [R1+0x118] ;  /* 0x0001180001857983 */ /* 0x000f280000100800 */
[----:B-1----:R-:W4:Y:S04]  /*13770*/  LDL.LU R3, [R1+0x584] ;  /* 0x0005840001037983 */ /* 0x002f280000300800 */
[----:B------:R-:W4:Y:S04]  /*13780*/  LDL R131, [R1+0x11c] ;  /* 0x00011c0001837983 */ /* 0x000f280000100800 */
[----:B------:R-:W4:Y:S01]  /*13790*/  LDL.LU R5, [R1+0x588] ;  /* 0x0005880001057983 */ /* 0x000f220000300800 */
[----:B------:R-:W-:-:S01]  /*137a0*/  FADD R2, R128, R2 ;  /* 0x0000000280027221 */ /* 0x000fc20000000000 */
[----:B---3--:R-:W-:-:S04]  /*137b0*/  FADD R0, R127, R0 ;  /* 0x000000007f007221 */ /* 0x008fc80000000000 */
[----:B------:R0:W-:Y:S04]  /*137c0*/  STL [R1+0x568], R2 ;  /* 0x0005680201007387 */ /* 0x0001e80000100800 */
[----:B------:R-:W3:Y:S04]  /*137d0*/  LDL R129, [R1+0x120] ;  /* 0x0001200001817983 */ /* 0x000ee80000100800 */
[----:B------:R1:W-:Y:S04]  /*137e0*/  STL [R1+0x56c], R0 ;  /* 0x00056c0001007387 */ /* 0x0003e80000100800 */
[----:B0-----:R-:W3:Y:S04]  /*137f0*/  LDL.LU R2, [R1+0x58c] ;  /* 0x00058c0001027983 */ /* 0x001ee80000300800 */
[----:B------:R-:W3:Y:S04]  /*13800*/  LDL R127, [R1+0x124] ;  /* 0x00012400017f7983 */ /* 0x000ee80000100800 */
[----:B-1----:R-:W3:Y:S04]  /*13810*/  LDL.LU R0, [R1+0x590] ;  /* 0x0005900001007983 */ /* 0x002ee80000300800 */
[----:B------:R-:W3:Y:S01]  /*13820*/  LDL R150, [R1+0x128] ;  /* 0x0001280001967983 */ /* 0x000ee20000100800 */
[----:B------:R-:W-:-:S03]  /*13830*/  FADD R7, R126, R7 ;  /* 0x000000077e077221 */ /* 0x000fc60000000000 */
[----:B------:R-:W3:Y:S04]  /*13840*/  LDL R149, [R1+0x12c] ;  /* 0x00012c0001957983 */ /* 0x000ee80000100800 */
        /* <DEDUP_REMOVED lines=9> */
[----:B------:R-:W3:Y:S04]  /*138e0*/  LDL.LU R128, [R1+0x5b8] ;  /* 0x0005b80001807983 */ /* 0x000ee80000300800 */
[----:B------:R-:W3:Y:S04]  /*138f0*/  LDL R126, [R1+0x150] ;  /* 0x00015000017e7983 */ /* 0x000ee80000100800 */
[----:B0-----:R-:W3:Y:S01]  /*13900*/  LDL.LU R7, [R1+0x5bc] ;  /* 0x0005bc0001077983 */ /* 0x001ee20000300800 */
[----:B------:R-:W-:-:S05]  /*13910*/  FADD R132, R141, R132 ;  /* 0x000000848d847221 */ /* 0x000fca0000000000 */
[----:B------:R0:W-:Y:S04]  /*13920*/  STL [R1+0x574], R132 ;  /* 0x0005748401007387 */ /* 0x0001e80000100800 */
[----:B0-----:R-:W3:Y:S01]  /*13930*/  LDL.LU R132, [R1+0x5b4] ;  /* 0x0005b40001847983 */ /* 0x001ee20000300800 */
[----:B--2---:R-:W-:-:S05]  /*13940*/  FADD R137, R139, R137 ;  /* 0x000000898b897221 */ /* 0x004fca0000000000 */
[----:B------:R0:W-:Y:S01]  /*13950*/  STL [R1+0x578], R137 ;  /* 0x0005788901007387 */ /* 0x0001e20000100800 */
[----:B----4-:R-:W-:-:S03]  /*13960*/  FADD R6, R135, R6 ;  /* 0x0000000687067221 */ /* 0x010fc60000000000 */
[----:B0-----:R-:W2:Y:S01]  /*13970*/  LDL.LU R137, [R1+0x5b0] ;  /* 0x0005b00001897983 */ /* 0x001ea20000300800 */
[----:B------:R-:W-:-:S03]  /*13980*/  FADD R4, R134, R4 ;  /* 0x0000000486047221 */ /* 0x000fc60000000000 */
[----:B------:R-:W4:Y:S04]  /*13990*/  LDL.LU R139, [R1+0x5ac] ;  /* 0x0005ac00018b7983 */ /* 0x000f280000300800 */
[----:B------:R-:W4:Y:S01]  /*139a0*/  LDL.LU R141, [R1+0x5a8] ;  /* 0x0005a800018d7983 */ /* 0x000f220000300800 */
[----:B------:R-:W-:-:S03]  /*139b0*/  FADD R3, R133, R3 ;  /* 0x0000000385037221 */ /* 0x000fc60000000000 */
[----:B------:R-:W-:Y:S04]  /*139c0*/  STL [R1+0x57c], R6 ;  /* 0x00057c0601007387 */ /* 0x000fe80000100800 */
[----:B------:R0:W-:Y:S04]  /*139d0*/  STL [R1+0x584], R3 ;  /* 0x0005840301007387 */ /* 0x0001e80000100800 */
[----:B------:R1:W-:Y:S04]  /*139e0*/  STL [R1+0x580], R4 ;  /* 0x0005800401007387 */ /* 0x0003e80000100800 */
[----:B0-----:R-:W4:Y:S04]  /*139f0*/  LDL.LU R3, [R1+0x594] ;  /* 0x0005940001037983 */ /* 0x001f280000300800 */
[----:B-1----:R-:W4:Y:S04]  /*13a00*/  LDL.LU R4, [R1+0x598] ;  /* 0x0005980001047983 */ /* 0x002f280000300800 */
[----:B------:R-:W4:Y:S04]  /*13a10*/  LDL.LU R143, [R1+0x5a4] ;  /* 0x0005a400018f7983 */ /* 0x000f280000300800 */
[----:B------:R-:W4:Y:S04]  /*13a20*/  LDL.LU R147, [R1+0x59c] ;  /* 0x00059c0001937983 */ /* 0x000f280000300800 */
[----:B------:R-:W4:Y:S01]  /*13a30*/  LDL.LU R145, [R1+0x5a0] ;  /* 0x0005a00001917983 */ /* 0x000f220000300800 */
[----:B------:R-:W-:-:S05]  /*13a40*/  FADD R5, R131, R5 ;  /* 0x0000000583057221 */ /* 0x000fca0000000000 */
[----:B------:R-:W-:Y:S04]  /*13a50*/  STL [R1+0x588], R5 ;  /* 0x0005880501007387 */ /* 0x000fe80000100800 */
[----:B------:R-:W4:Y:S04]  /*13a60*/  LDL R134, [R1+0x154] ;  /* 0x0001540001867983 */ /* 0x000f280000100800 */
[----:B------:R-:W4:Y:S01]  /*13a70*/  LDL.LU R6, [R1+0x5c0] ;  /* 0x0005c00001067983 */ /* 0x000f220000300800 */
[----:B---3--:R-:W-:-:S01]  /*13a80*/  FADD R2, R129, R2 ;  /* 0x0000000281027221 */ /* 0x008fc20000000000 */
[----:B------:R-:W-:-:S04]  /*13a90*/  FADD R0, R127, R0 ;  /* 0x000000007f007221 */ /* 0x000fc80000000000 */
[----:B------:R0:W-:Y:S04]  /*13aa0*/  STL [R1+0x58c], R2 ;  /* 0x00058c0201007387 */ /* 0x0001e80000100800 */
[----:B------:R-:W3:Y:S04]  /*13ab0*/  LDL R135, [R1+0x158] ;  /* 0x0001580001877983 */ /* 0x000ee80000100800 */
[----:B------:R1:W-:Y:S04]  /*13ac0*/  STL [R1+0x590], R0 ;  /* 0x0005900001007387 */ /* 0x0003e80000100800 */
[----:B------:R-:W3:Y:S04]  /*13ad0*/  LDL R133, [R1+0x15c] ;  /* 0x00015c0001857983 */ /* 0x000ee80000100800 */
[----:B------:R-:W3:Y:S04]  /*13ae0*/  LDL R131, [R1+0x160] ;  /* 0x0001600001837983 */ /* 0x000ee80000100800 */
[----:B------:R-:W3:Y:S04]  /*13af0*/  LDL R129, [R1+0x164] ;  /* 0x0001640001817983 */ /* 0x000ee80000100800 */
[----:B0-----:R-:W3:Y:S04]  /*13b00*/  LDL.LU R2, [R1+0x5d0] ;  /* 0x0005d00001027983 */ /* 0x001ee80000300800 */
[----:B------:R-:W3:Y:S04]  /*13b10*/  LDL R127, [R1+0x168] ;  /* 0x00016800017f7983 */ /* 0x000ee80000100800 */
[----:B-1----:R-:W3:Y:S01]  /*13b20*/  LDL.LU R0, [R1+0x5d4] ;  /* 0x0005d40001007983 */ /* 0x002ee20000300800 */
[----:B------:R-:W-:-:S01]  /*13b30*/  FADD R128, R130, R128 ;  /* 0x0000008082807221 */ /* 0x000fc20000000000 */
[----:B------:R-:W-:Y:S01]  /*13b40*/  FADD R7, R126, R7 ;  /* 0x000000077e077221 */ /* 0x000fe20000000000 */
[----:B------:R-:W-:-:S01]  /*13b50*/  FADD R132, R136, R132 ;  /* 0x0000008488847221 */ /* 0x000fc20000000000 */
[----:B--2---:R-:W-:Y:S01]  /*13b60*/  FADD R137, R138, R137 ;  /* 0x000000898a897221 */ /* 0x004fe20000000000 */
[----:B----4-:R-:W-:-:S01]  /*13b70*/  FADD R139, R140, R139 ;  /* 0x0000008b8c8b7221 */ /* 0x010fc20000000000 */
[----:B------:R-:W-:Y:S01]  /*13b80*/  FADD R141, R142, R141 ;  /* 0x0000008d8e8d7221 */ /* 0x000fe20000000000 */
[----:B------:R-:W-:-:S01]  /*13b90*/  FADD R3, R150, R3 ;  /* 0x0000000396037221 */ /* 0x000fc20000000000 */
[----:B------:R-:W-:-:S04]  /*13ba0*/  FADD R4, R149, R4 ;  /* 0x0000000495047221 */ /* 0x000fc80000000000 */
[----:B------:R0:W-:Y:S01]  /*13bb0*/  STL [R1+0x594], R3 ;  /* 0x0005940301007387 */ /* 0x0001e20000100800 */
[----:B------:R-:W-:-:S01]  /*13bc0*/  FADD R143, R144, R143 ;  /* 0x0000008f908f7221 */ /* 0x000fc20000000000 */
[----:B------:R-:W-:Y:S02]  /*13bd0*/  FADD R147, R148, R147 ;  /* 0x0000009394937221 */ /* 0x000fe40000000000 */
[----:B0-----:R-:W2:Y:S01]  /*13be0*/  LDL.LU R3, [R1+0x5cc] ;  /* 0x0005cc0001037983 */ /* 0x001ea20000300800 */
[----:B------:R-:W-:-:S03]  /*13bf0*/  FADD R145, R146, R145 ;  /* 0x0000009192917221 */ /* 0x000fc60000000000 */
[----:B------:R-:W4:Y:S04]  /*13c00*/  LDL.LU R5, [R1+0x5c4] ;  /* 0x0005c40001057983 */ /* 0x000f280000300800 */
[----:B------:R0:W-:Y:S04]  /*13c10*/  STL [R1+0x598], R4 ;  /* 0x0005980401007387 */ /* 0x0001e80000100800 */
[----:B0-----:R-:W4:Y:S04]  /*13c20*/  LDL.LU R4, [R1+0x5c8] ;  /* 0x0005c80001047983 */ /* 0x001f280000300800 */
[----:B------:R-:W-:Y:S04]  /*13c30*/  STL [R1+0x59c], R147 ;  /* 0x00059c9301007387 */ /* 0x000fe80000100800 */
[----:B------:R-:W-:Y:S04]  /*13c40*/  STL [R1+0x5a0], R145 ;  /* 0x0005a09101007387 */ /* 0x000fe80000100800 */
[----:B------:R0:W-:Y:S04]  /*13c50*/  STL [R1+0x5a4], R143 ;  /* 0x0005a48f01007387 */ /* 0x0001e80000100800 */
[----:B------:R-:W-:Y:S04]  /*13c60*/  STL [R1+0x5a8], R141 ;  /* 0x0005a88d01007387 */ /* 0x000fe80000100800 */
[----:B------:R-:W-:Y:S04]  /*13c70*/  STL [R1+0x5ac], R139 ;  /* 0x0005ac8b01007387 */ /* 0x000fe80000100800 */
[----:B------:R-:W-:Y:S04]  /*13c80*/  STL [R1+0x5b0], R137 ;  /* 0x0005b08901007387 */ /* 0x000fe80000100800 */
[----:B------:R-:W4:Y:S04]  /*13c90*/  LDL R144, [R1+0x16c] ;  /* 0x00016c0001907983 */ /* 0x000f280000100800 */
[----:B------:R1:W-:Y:S01]  /*13ca0*/  STL [R1+0x5b4], R132 ;  /* 0x0005b48401007387 */ /* 0x0003e20000100800 */
[----:B------:R-:W-:-:S03]  /*13cb0*/  FADD R6, R134, R6 ;  /* 0x0000000686067221 */ /* 0x000fc60000000000 */
[----:B0-----:R-:W4:Y:S04]  /*13cc0*/  LDL R143, [R1+0x170] ;  /* 0x00017000018f7983 */ /* 0x001f280000100800 */
[----:B------:R0:W-:Y:S04]  /*13cd0*/  STL [R1+0x5b8], R128 ;  /* 0x0005b88001007387 */ /* 0x0001e80000100800 */
[----:B------:R-:W4:Y:S04]  /*13ce0*/  LDL R142, [R1+0x174] ;  /* 0x00017400018e7983 */ /* 0x000f280000100800 */
[----:B------:R-:W-:Y:S04]  /*13cf0*/  STL [R1+0x5bc], R7 ;  /* 0x0005bc0701007387 */ /* 0x000fe80000100800 */
[----:B------:R-:W4:Y:S04]  /*13d00*/  LDL R140, [R1+0x178] ;  /* 0x00017800018c7983 */ /* 0x000f280000100800 */
[----:B------:R-:W4:Y:S04]  /*13d10*/  LDL R136, [R1+0x17c] ;  /* 0x00017c0001887983 */ /* 0x000f280000100800 */
[----:B-1----:R-:W4:Y:S04]  /*13d20*/  LDL R132, [R1+0x180] ;  /* 0x0001800001847983 */ /* 0x002f280000100800 */
[----:B------:R-:W4:Y:S04]  /*13d30*/  LDL.LU R130, [R1+0x5ec] ;  /* 0x0005ec0001827983 */ /* 0x000f280000300800 */
[----:B0-----:R-:W4:Y:S04]  /*13d40*/  LDL R128, [R1+0x184] ;  /* 0x0001840001807983 */ /* 0x001f280000100800 */
[----:B------:R-:W4:Y:S04]  /*13d50*/  LDL.LU R126, [R1+0x5f0] ;  /* 0x0005f000017e7983 */ /* 0x000f280000300800 */
[----:B------:R0:W-:Y:S04]  /*13d60*/  STL [R1+0x5c0], R6 ;  /* 0x0005c00601007387 */ /* 0x0001e80000100800 */
[----:B0-----:R-:W4:Y:S04]  /*13d70*/  LDL.LU R6, [R1+0x5d8] ;  /* 0x0005d80001067983 */ /* 0x001f280000300800 */
[----:B------:R-:W4:Y:S04]  /*13d80*/  LDL.LU R7, [R1+0x5dc] ;  /* 0x0005dc0001077983 */ /* 0x000f280000300800 */
[----:B------:R-:W4:Y:S01]  /*13d90*/  LDL.LU R141, [R1+0x5e0] ;  /* 0x0005e000018d7983 */ /* 0x000f220000300800 */
[----:B---3--:R-:W-:-:S03]  /*13da0*/  FADD R2, R129, R2 ;  /* 0x0000000281027221 */ /* 0x008fc60000000000 */
[----:B------:R-:W3:Y:S01]  /*13db0*/  LDL.LU R134, [R1+0x5e8] ;  /* 0x0005e80001867983 */ /* 0x000ee20000300800 */
[----:B------:R-:W-:-:S03]  /*13dc0*/  FADD R0, R127, R0 ;  /* 0x000000007f007221 */ /* 0x000fc60000000000 */
[----:B------:R-:W3:Y:S01]  /*13dd0*/  LDL.LU R138, [R1+0x5e4] ;  /* 0x0005e400018a7983 */ /* 0x000ee20000300800 */
[----:B--2---:R-:W-:-:S01]  /*13de0*/  FADD R3, R131, R3 ;  /* 0x0000000383037221 */ /* 0x004fc20000000000 */
[----:B----4-:R-:W-:-:S05]  /*13df0*/  FADD R5, R135, R5 ;  /* 0x0000000587057221 */ /* 0x010fca0000000000 */
[----:B------:R0:W-:Y:S01]  /*13e00*/  STL [R1+0x5c4], R5 ;  /* 0x0005c40501007387 */ /* 0x0001e20000100800 */
[----:B------:R-:W-:-:S05]  /*13e10*/  FADD R4, R133, R4 ;  /* 0x0000000485047221 */ /* 0x000fca0000000000 */
[----:B------:R-:W-:Y:S04]  /*13e20*/  STL [R1+0x5c8], R4 ;  /* 0x0005c80401007387 */ /* 0x000fe80000100800 */
[----:B------:R-:W2:Y:S04]  /*13e30*/  LDL R147, [R1+0x188] ;  /* 0x0001880001937983 */ /* 0x000ea80000100800 */
[----:B------:R-:W-:Y:S04]  /*13e40*/  STL [R1+0x5cc], R3 ;  /* 0x0005cc0301007387 */ /* 0x000fe80000100800 */
[----:B------:R-:W4:Y:S04]  /*13e50*/  LDL R145, [R1+0x18c] ;  /* 0x00018c0001917983 */ /* 0x000f280000100800 */
[----:B------:R-:W-:Y:S04]  /*13e60*/  STL [R1+0x5d0], R2 ;  /* 0x0005d00201007387 */ /* 0x000fe80000100800 */
[----:B------:R-:W2:Y:S04]  /*13e70*/  LDL R139, [R1+0x190] ;  /* 0x00019000018b7983 */ /* 0x000ea80000100800 */
[----:B------:R1:W-:Y:S04]  /*13e80*/  STL [R1+0x5d4], R0 ;  /* 0x0005d40001007387 */ /* 0x0003e80000100800 */
[----:B------:R-:W4:Y:S04]  /*13e90*/  LDL R137, [R1+0x194] ;  /* 0x0001940001897983 */ /* 0x000f280000100800 */
[----:B------:R-:W2:Y:S04]  /*13ea0*/  LDL R135, [R1+0x198] ;  /* 0x0001980001877983 */ /* 0x000ea80000100800 */
[----:B0-----:R-:W2:Y:S04]  /*13eb0*/  LDL.LU R5, [R1+0x604] ;  /* 0x0006040001057983 */ /* 0x001ea80000300800 */
[----:B------:R-:W4:Y:S04]  /*13ec0*/  LDL R133, [R1+0x19c] ;  /* 0x00019c0001857983 */ /* 0x000f280000100800 */
[----:B-1----:R-:W4:Y:S04]  /*13ed0*/  LDL.LU R0, [R1+0x608] ;  /* 0x0006080001007983 */ /* 0x002f280000300800 */
[----:B------:R-:W4:Y:S04]  /*13ee0*/  LDL R131, [R1+0x1a0] ;  /* 0x0001a00001837983 */ /* 0x000f280000100800 */
[----:B------:R-:W4:Y:S04]  /*13ef0*/  LDL.LU R2, [R1+0x60c] ;  /* 0x00060c0001027983 */ /* 0x000f280000300800 */
[----:B------:R-:W4:Y:S04]  /*13f00*/  LDL R129, [R1+0x1a4] ;  /* 0x0001a40001817983 */ /* 0x000f280000100800 */
[----:B------:R-:W4:Y:S04]  /*13f10*/  LDL.LU R3, [R1+0x610] ;  /* 0x0006100001037983 */ /* 0x000f280000300800 */
[----:B------:R-:W4:Y:S04]  /*13f20*/  LDL R127, [R1+0x1a8] ;  /* 0x0001a800017f7983 */ /* 0x000f280000100800 */
[----:B------:R-:W4:Y:S01]  /*13f30*/  LDL.LU R4, [R1+0x614] ;  /* 0x0006140001047983 */ /* 0x000f220000300800 */
[----:B------:R-:W-:-:S01]  /*13f40*/  FADD R6, R144, R6 ;  /* 0x0000000690067221 */ /* 0x000fc20000000000 */
[----:B------:R-:W-:-:S04]  /*13f50*/  FADD R7, R143, R7 ;  /* 0x000000078f077221 */ /* 0x000fc80000000000 */
[----:B------:R0:W-:Y:S01]  /*13f60*/  STL [R1+0x5d8], R6 ;  /* 0x0005d80601007387 */ /* 0x0001e20000100800 */
[----:B------:R-:W-:-:S03]  /*13f70*/  FADD R141, R142, R141 ;  /* 0x0000008d8e8d7221 */ /* 0x000fc60000000000 */
[----:B0-----:R-:W4:Y:S04]  /*13f80*/  LDL.LU R6, [R1+0x600] ;  /* 0x0006000001067983 */ /* 0x001f280000300800 */
[----:B------:R0:W-:Y:S04]  /*13f90*/  STL [R1+0x5dc], R7 ;  /* 0x0005dc0701007387 */ /* 0x0001e80000100800 */
[----:B0-----:R-:W4:Y:S04]  /*13fa0*/  LDL.LU R7, [R1+0x5fc] ;  /* 0x0005fc0001077983 */ /* 0x001f280000300800 */
[----:B------:R-:W4:Y:S04]  /*13fb0*/  LDL.LU R146, [R1+0x5f4] ;  /* 0x0005f40001927983 */ /* 0x000f280000300800 */
[----:B------:R0:W-:Y:S04]  /*13fc0*/  STL [R1+0x5e0], R141 ;  /* 0x0005e08d01007387 */ /* 0x0001e80000100800 */
[----:B0-----:R-:W4:Y:S01]  /*13fd0*/  LDL.LU R141, [R1+0x5f8] ;  /* 0x0005f800018d7983 */ /* 0x001f220000300800 */
[----:B---3--:R-:W-:-:S01]  /*13fe0*/  FADD R138, R140, R138 ;  /* 0x0000008a8c8a7221 */ /* 0x008fc20000000000 */
[----:B------:R-:W-:Y:S01]  /*13ff0*/  FADD R126, R128, R126 ;  /* 0x0000007e807e7221 */ /* 0x000fe20000000000 */
[----:B------:R-:W-:-:S01]  /*14000*/  FADD R134, R136, R134 ;  /* 0x0000008688867221 */ /* 0x000fc20000000000 */
[----:B------:R-:W-:-:S02]  /*14010*/  FADD R130, R132, R130 ;  /* 0x0000008284827221 */ /* 0x000fc40000000000 */
[----:B------:R-:W-:Y:S04]  /*14020*/  STL [R1+0x5e4], R138 ;  /* 0x0005e48a01007387 */ /* 0x000fe80000100800 */
[----:B------:R0:W-:Y:S04]  /*14030*/  STL [R1+0x5f0], R126 ;  /* 0x0005f07e01007387 */ /* 0x0001e80000100800 */
[----:B------:R-:W-:Y:S04]  /*14040*/  STL [R1+0x5e8], R134 ;  /* 0x0005e88601007387 */ /* 0x000fe80000100800 */
[----:B0-----:R-:W3:Y:S04]  /*14050*/  LDL R126, [R1+0x1ac] ;  /* 0x0001ac00017e7983 */ /* 0x001ee80000100800 */
[----:B------:R0:W-:Y:S04]  /*14060*/  STL [R1+0x5ec], R130 ;  /* 0x0005ec8201007387 */ /* 0x0001e80000100800 */
[----:B------:R-:W3:Y:S04]  /*14070*/  LDL R128, [R1+0x1b0] ;  /* 0x0001b00001807983 */ /* 0x000ee80000100800 */
[----:B------:R-:W3:Y:S04]  /*14080*/  LDL R132, [R1+0x1b8] ;  /* 0x0001b80001847983 */ /* 0x000ee80000100800 */
[----:B0-----:R-:W3:Y:S04]  /*14090*/  LDL R130, [R1+0x1b4] ;  /* 0x0001b40001827983 */ /* 0x001ee80000100800 */
[----:B------:R-:W3:Y:S04]  /*140a0*/  LDL R134, [R1+0x1bc] ;  /* 0x0001bc0001867983 */ /* 0x000ee80000100800 */
[----:B------:R-:W3:Y:S04]  /*140b0*/  LDL R148, [R1+0x1c0] ;  /* 0x0001c00001947983 */ /* 0x000ee80000100800 */
[----:B------:R-:W3:Y:S04]  /*140c0*/  LDL R144, [R1+0x1c4] ;  /* 0x0001c40001907983 */ /* 0x000ee80000100800 */
[----:B------:R-:W3:Y:S04]  /*140d0*/  LDL R143, [R1+0x1c8] ;  /* 0x0001c800018f7983 */ /* 0x000ee80000100800 */
[----:B------:R-:W3:Y:S04]  /*140e0*/  LDL R142, [R1+0x1cc] ;  /* 0x0001cc00018e7983 */ /* 0x000ee80000100800 */
[----:B------:R-:W3:Y:S04]  /*140f0*/  LDL R140, [R1+0x1d0] ;  /* 0x0001d000018c7983 */ /* 0x000ee80000100800 */
[----:B------:R-:W3:Y:S04]  /*14100*/  LDL R138, [R1+0x1d4] ;  /* 0x0001d400018a7983 */ /* 0x000ee80000100800 */
[----:B------:R-:W3:Y:S01]  /*14110*/  LDL R136, [R1+0x1d8] ;  /* 0x0001d80001887983 */ /* 0x000ee20000100800 */
[----:B--2---:R-:W-:-:S01]  /*14120*/  FADD R5, R135, R5 ;  /* 0x0000000587057221 */ /* 0x004fc20000000000 */
[----:B----4-:R-:W-:Y:S01]  /*14130*/  FADD R0, R133, R0 ;  /* 0x0000000085007221 */ /* 0x010fe20000000000 */
[----:B------:R-:W-:-:S01]  /*14140*/  FADD R2, R131, R2 ;  /* 0x0000000283027221 */ /* 0x000fc20000000000 */
[----:B------:R-:W-:Y:S01]  /*14150*/  FADD R3, R129, R3 ;  /* 0x0000000381037221 */ /* 0x000fe20000000000 */
[----:B------:R-:W-:-:S01]  /*14160*/  FADD R4, R127, R4 ;  /* 0x000000047f047221 */ /* 0x000fc20000000000 */
[----:B------:R-:W-:Y:S01]  /*14170*/  FADD R6, R137, R6 ;  /* 0x0000000689067221 */ /* 0x000fe20000000000 */
[----:B------:R-:W-:-:S01]  /*14180*/  FADD R7, R139, R7 ;  /* 0x000000078b077221 */ /* 0x000fc20000000000 */
[----:B------:R-:W-:-:S05]  /*14190*/  FADD R146, R147, R146 ;  /* 0x0000009293927221 */ /* 0x000fca0000000000 */
[----:B------:R-:W-:Y:S01]  /*141a0*/  STL [R1+0x5f4], R146 ;  /* 0x0005f49201007387 */ /* 0x000fe20000100800 */
[----:B------:R-:W-:-:S05]  /*141b0*/  FADD R141, R145, R141 ;  /* 0x0000008d918d7221 */ /* 0x000fca0000000000 */
[----:B------:R-:W-:Y:S04]  /*141c0*/  STL [R1+0x5f8], R141 ;  /* 0x0005f88d01007387 */ /* 0x000fe80000100800 */
[----:B------:R-:W-:Y:S04]  /*141d0*/  STL [R1+0x5fc], R7 ;  /* 0x0005fc0701007387 */ /* 0x000fe80000100800 */
[----:B------:R0:W-:Y:S04]  /*141e0*/  STL [R1+0x608], R0 ;  /* 0x0006080001007387 */ /* 0x0001e80000100800 */
[----:B------:R-:W-:Y:S04]  /*141f0*/  STL [R1+0x600], R6 ;  /* 0x0006000601007387 */ /* 0x000fe80000100800 */
[----:B0-----:R-:W2:Y:S04]  /*14200*/  LDL.LU R0, [R1+0x648] ;  /* 0x0006480001007983 */ /* 0x001ea80000300800 */
[----:B------:R-:W-:Y:S04]  /*14210*/  STL [R1+0x604], R5 ;  /* 0x0006040501007387 */ /* 0x000fe80000100800 */
[----:B------:R0:W-:Y:S04]  /*14220*/  STL [R1+0x60c], R2 ;  /* 0x00060c0201007387 */ /* 0x0001e80000100800 */
[----:B0-----:R-:W4:Y:S04]  /*14230*/  LDL.LU R2, [R1+0x644] ;  /* 0x0006440001027983 */ /* 0x001f280000300800 */
[----:B------:R0:W-:Y:S04]  /*14240*/  STL [R1+0x610], R3 ;  /* 0x0006100301007387 */ /* 0x0001e80000100800 */
[----:B0-----:R-:W4:Y:S04]  /*14250*/  LDL.LU R3, [R1+0x640] ;  /* 0x0006400001037983 */ /* 0x001f280000300800 */
[----:B------:R-:W3:Y:S04]  /*14260*/  LDL.LU R127, [R1+0x618] ;  /* 0x00061800017f7983 */ /* 0x000ee80000300800 */
[----:B------:R-:W4:Y:S04]  /*14270*/  LDL.LU R129, [R1+0x61c] ;  /* 0x00061c0001817983 */ /* 0x000f280000300800 */
[----:B------:R-:W4:Y:S04]  /*14280*/  LDL.LU R131, [R1+0x620] ;  /* 0x0006200001837983 */ /* 0x000f280000300800 */
[----:B------:R0:W-:Y:S04]  /*14290*/  STL [R1+0x614], R4 ;  /* 0x0006140401007387 */ /* 0x0001e80000100800 */
[----:B------:R-:W4:Y:S04]  /*142a0*/  LDL.LU R133, [R1+0x624] ;  /* 0x0006240001857983 */ /* 0x000f280000300800 */
[----:B------:R-:W4:Y:S04]  /*142b0*/  LDL.LU R150, [R1+0x628] ;  /* 0x0006280001967983 */ /* 0x000f280000300800 */
[----:B------:R-:W4:Y:S04]  /*142c0*/  LDL.LU R146, [R1+0x62c] ;  /* 0x00062c0001927983 */ /* 0x000f280000300800 */
[----:B------:R-:W4:Y:S04]  /*142d0*/  LDL.LU R7, [R1+0x630] ;  /* 0x0006300001077983 */ /* 0x000f280000300800 */
[----:B------:R-:W4:Y:S04]  /*142e0*/  LDL.LU R6, [R1+0x634] ;  /* 0x0006340001067983 */ /* 0x000f280000300800 */
[----:B------:R-:W4:Y:S04]  /*142f0*/  LDL.LU R5, [R1+0x638] ;  /* 0x0006380001057983 */ /* 0x000f280000300800 */
[----:B0-----:R-:W4:Y:S04]  /*14300*/  LDL.LU R4, [R1+0x63c] ;  /* 0x00063c0001047983 */ /* 0x001f280000300800 */
        /* <DEDUP_REMOVED lines=8> */
[----:B--2---:R-:W-:-:S01]  /*14390*/  FADD R0, R8, R0 ;  /* 0x0000000008007221 */ /* 0x004fc20000000000 */
[----:B---3--:R-:W-:-:S02]  /*143a0*/  FADD R127, R126, R127 ;  /* 0x0000007f7e7f7221 */ /* 0x008fc40000000000 */
[----:B------:R-:W2:Y:S01]  /*143b0*/  LDL.LU R126, [R1+0x90c] ;  /* 0x00090c00017e7983 */ /* 0x000ea20000300800 */
[----:B----4-:R-:W-:-:S03]  /*143c0*/  FADD R129, R128, R129 ;  /* 0x0000008180817221 */ /* 0x010fc60000000000 */
[----:B------:R0:W-:Y:S01]  /*143d0*/  STL [R1+0x618], R127 ;  /* 0x0006187f01007387 */ /* 0x0001e20000100800 */
[----:B------:R-:W-:-:S03]  /*143e0*/  FADD R131, R130, R131 ;  /* 0x0000008382837221 */ /* 0x000fc60000000000 */
[----:B0-----:R-:W3:Y:S01]  /*143f0*/  LDL.LU R127, [R1+0x908] ;  /* 0x00090800017f7983 */ /* 0x001ee20000300800 */
[----:B------:R-:W-:-:S03]  /*14400*/  FADD R133, R132, R133 ;  /* 0x0000008584857221 */ /* 0x000fc60000000000 */
        /* <DEDUP_REMOVED lines=15> */
[----:B------:R-:W-:-:S02]  /*14500*/  FADD R2, R136, R2 ;  /* 0x0000000288027221 */ /* 0x000fc40000000000 */
[----:B0-----:R-:W4:Y:S04]  /*14510*/  LDL.LU R133, [R1+0x8f0] ;  /* 0x0008f00001857983 */ /* 0x001f280000300800 */
[----:B------:R-:W4:Y:S04]  /*14520*/  LDL.LU R134, [R1+0x8ec] ;  /* 0x0008ec0001867983 */ /* 0x000f280000300800 */
[----:B------:R0:W-:Y:S04]  /*14530*/  STL [R1+0x628], R150 ;  /* 0x0006289601007387 */ /* 0x0001e80000100800 */
[----:B------:R1:W-:Y:S04]  /*14540*/  STL [R1+0x62c], R146 ;  /* 0x00062c9201007387 */ /* 0x0003e80000100800 */
[----:B------:R1:W-:Y:S04]  /*14550*/  STL [R1+0x630], R7 ;  /* 0x0006300701007387 */ /* 0x0003e80000100800 */
[----:B------:R1:W-:Y:S04]  /*14560*/  STL [R1+0x634], R6 ;  /* 0x0006340601007387 */ /* 0x0003e80000100800 */
[----:B------:R1:W-:Y:S04]  /*14570*/  STL [R1+0x638], R5 ;  /* 0x0006380501007387 */ /* 0x0003e80000100800 */
[----:B------:R1:W-:Y:S04]  /*14580*/  STL [R1+0x63c], R4 ;  /* 0x00063c0401007387 */ /* 0x0003e80000100800 */
[----:B------:R-:W2:Y:S04]  /*14590*/  LDL.LU R136, [R1+0x64c] ;  /* 0x00064c0001887983 */ /* 0x000ea80000300800 */
[----:B------:R1:W-:Y:S04]  /*145a0*/  STL [R1+0x640], R3 ;  /* 0x0006400301007387 */ /* 0x0003e80000100800 */
[----:B------:R-:W3:Y:S04]  /*145b0*/  LDL.LU R138, [R1+0x650] ;  /* 0x00065000018a7983 */ /* 0x000ee80000300800 */
[----:B------:R1:W-:Y:S04]  /*145c0*/  STL [R1+0x644], R2 ;  /* 0x0006440201007387 */ /* 0x0003e80000100800 */
[----:B------:R-:W4:Y:S04]  /*145d0*/  LDL.LU R140, [R1+0x654] ;  /* 0x00065400018c7983 */ /* 0x000f280000300800 */
[----:B------:R1:W-:Y:S04]  /*145e0*/  STL [R1+0x648], R0 ;  /* 0x0006480001007387 */ /* 0x0003e80000100800 */
[----:B------:R-:W4:Y:S04]  /*145f0*/  LDL.LU R142, [R1+0x658] ;  /* 0x00065800018e7983 */ /* 0x000f280000300800 */
        /* <DEDUP_REMOVED lines=21> */
[----:B------:R-:W-:-:S01]  /*14750*/  FADD R142, R141, R142 ;  /* 0x0000008e8d8e7221 */ /* 0x000fc20000000000 */
[----:B------:R-:W-:Y:S02]  /*14760*/  FADD R150, R151, R150 ;  /* 0x0000009697967221 */ /* 0x000fe40000000000 */
[----:B0-----:R-:W4:Y:S01]  /*14770*/  LDL.LU R138, [R1+0x8dc] ;  /* 0x0008dc00018a7983 */ /* 0x001f220000300800 */
[----:B------:R-:W-:-:S03]  /*14780*/  FADD R148, R149, R148 ;  /* 0x0000009495947221 */ /* 0x000fc60000000000 */
[----:B------:R-:W4:Y:S01]  /*14790*/  LDL.LU R139, [R1+0x8d8] ;  /* 0x0008d800018b7983 */ /* 0x000f220000300800 */
[----:B------:R-:W-:-:S03]  /*147a0*/  FADD R146, R147, R146 ;  /* 0x0000009293927221 */ /* 0x000fc60000000000 */
[----:B------:R0:W-:Y:S01]  /*147b0*/  STL [R1+0x654], R140 ;  /* 0x0006548c01007387 */ /* 0x0001e20000100800 */
[----:B------:R-:W-:-:S01]  /*147c0*/  FADD R144, R145, R144 ;  /* 0x0000009091907221 */ /* 0x000fc20000000000 */
[----:B------:R-:W-:Y:S01]  /*147d0*/  FADD R143, R24, R143 ;  /* 0x0000008f188f7221 */ /* 0x000fe20000000000 */
[----:B------:R-:W-:-:S01]  /*147e0*/  FADD R8, R25, R8 ;  /* 0x0000000819087221 */ /* 0x000fc20000000000 */
[----:B0-----:R-:W4:Y:S04]  /*147f0*/  LDL.LU R140, [R1+0x8d4] ;  /* 0x0008d400018c7983 */ /* 0x001f280000300800 */
[----:B------:R-:W4:Y:S01]  /*14800*/  LDL.LU R141, [R1+0x8d0] ;  /* 0x0008d000018d7983 */ /* 0x000f220000300800 */
[----:B------:R-:W-:-:S03]  /*14810*/  FADD R7, R26, R7 ;  /* 0x000000071a077221 */ /* 0x000fc60000000000 */
[----:B------:R0:W-:Y:S01]  /*14820*/  STL [R1+0x658], R142 ;  /* 0x0006588e01007387 */ /* 0x0001e20000100800 */
[----:B------:R-:W-:-:S01]  /*14830*/  FADD R6, R27, R6 ;  /* 0x000000061b067221 */ /* 0x000fc20000000000 */
[----:B------:R-:W-:Y:S01]  /*14840*/  FADD R5, R28, R5 ;  /* 0x000000051c057221 */ /* 0x000fe20000000000 */
[----:B------:R-:W-:-:S01]  /*14850*/  FADD R4, R29, R4 ;  /* 0x000000041d047221 */ /* 0x000fc20000000000 */
[----:B0-----:R-:W4:Y:S04]  /*14860*/  LDL.LU R142, [R1+0x8cc] ;  /* 0x0008cc00018e7983 */ /* 0x001f280000300800 */
[----:B------:R0:W-:Y:S04]  /*14870*/  STL [R1+0x65c], R150 ;  /* 0x00065c9601007387 */ /* 0x0001e80000100800 */
[----:B------:R1:W-:Y:S04]  /*14880*/  STL [R1+0x660], R148 ;  /* 0x0006609401007387 */ /* 0x0003e80000100800 */
[----:B------:R1:W-:Y:S01]  /*14890*/  STL [R1+0x664], R146 ;  /* 0x0006649201007387 */ /* 0x0003e20000100800 */
[----:B------:R-:W-:-:S03]  /*148a0*/  FADD R3, R30, R3 ;  /* 0x000000031e037221 */ /* 0x000fc60000000000 */
[----:B------:R1:W-:Y:S04]  /*148b0*/  STL [R1+0x668], R144 ;  /* 0x0006689001007387 */ /* 0x0003e80000100800 */
[----:B------:R1:W-:Y:S01]  /*148c0*/  STL [R1+0x66c], R143 ;  /* 0x00066c8f01007387 */ /* 0x0003e20000100800 */
[----:B------:R-:W-:-:S03]  /*148d0*/  FADD R2, R31, R2 ;  /* 0x000000021f027221 */ /* 0x000fc60000000000 */
[----:B------:R1:W-:Y:S04]  /*148e0*/  STL [R1+0x670], R8 ;  /* 0x0006700801007387 */ /* 0x0003e80000100800 */
[----:B------:R1:W-:Y:S01]  /*148f0*/  STL [R1+0x674], R7 ;  /* 0x0006740701007387 */ /* 0x0003e20000100800 */
[----:B------:R-:W-:-:S03]  /*14900*/  FADD R0, R32, R0 ;  /* 0x0000000020007221 */ /* 0x000fc60000000000 */
[----:B------:R1:W-:Y:S04]  /*14910*/  STL [R1+0x678], R6 ;  /* 0x0006780601007387 */ /* 0x0003e80000100800 */
[----:B------:R1:W-:Y:S04]  /*14920*/  STL [R1+0x67c], R5 ;  /* 0x00067c0501007387 */ /* 0x0003e80000100800 */
[----:B------:R1:W-:Y:S04]  /*14930*/  STL [R1+0x680], R4 ;  /* 0x0006800401007387 */ /* 0x0003e80000100800 */
[----:B------:R-:W2:Y:S04]  /*14940*/  LDL.LU R151, [R1+0x690] ;  /* 0x0006900001977983 */ /* 0x000ea80000300800 */
[----:B------:R1:W-:Y:S04]  /*14950*/  STL [R1+0x684], R3 ;  /* 0x0006840301007387 */ /* 0x0003e80000100800 */
[----:B0-----:R-:W3:Y:S04]  /*14960*/  LDL.LU R150, [R1+0x694] ;  /* 0x0006940001967983 */ /* 0x001ee80000300800 */
[----:B------:R0:W-:Y:S04]  /*14970*/  STL [R1+0x688], R2 ;  /* 0x0006880201007387 */ /* 0x0001e80000100800 */
[----:B------:R-:W4:Y:S04]  /*14980*/  LDL.LU R149, [R1+0x698] ;  /* 0x0006980001957983 */ /* 0x000f280000300800 */
[----:B------:R0:W-:Y:S04]  /*14990*/  STL [R1+0x68c], R0 ;  /* 0x00068c0001007387 */ /* 0x0001e80000100800 */
        /* <DEDUP_REMOVED lines=12> */
[----:B0-----:R-:W4:Y:S04]  /*14a60*/  LDL.LU R2, [R1+0x6cc] ;  /* 0x0006cc0001027983 */ /* 0x001f280000300800 */
[----:B------:R-:W4:Y:S01]  /*14a70*/  LDL.LU R0, [R1+0x6d0] ;  /* 0x0006d00001007983 */ /* 0x000f220000300800 */
[----:B--2---:R-:W-:-:S01]  /*14a80*/  FADD R151, R33, R151 ;  /* 0x0000009721977221 */ /* 0x004fc20000000000 */
[----:B---3--:R-:W-:-:S04]  /*14a90*/  FADD R150, R34, R150 ;  /* 0x0000009622967221 */ /* 0x008fc80000000000 */
[----:B------:R0:W-:Y:S01]  /*14aa0*/  STL [R1+0x690], R151 ;  /* 0x0006909701007387 */ /* 0x0001e20000100800 */
[----:B----4-:R-:W-:-:S03]  /*14ab0*/  FADD R149, R35, R149 ;  /* 0x0000009523957221 */ /* 0x010fc60000000000 */
        /* <DEDUP_REMOVED lines=26> */
[----:B0-----:R-:W4:Y:S01]  /*14c60*/  LDL.LU R151, [R1+0x6d4] ;  /* 0x0006d40001977983 */ /* 0x001f220000300800 */
[----:B------:R-:W-:-:S03]  /*14c70*/  FADD R0, R49, R0 ;  /* 0x0000000031007221 */ /* 0x000fc60000000000 */
[----:B------:R0:W-:Y:S04]  /*14c80*/  STL [R1+0x6c8], R3 ;  /* 0x0006c80301007387 */ /* 0x0001e80000100800 */
[----:B-1----:R-:W4:Y:S04]  /*14c90*/  LDL.LU R150, [R1+0x6d8] ;  /* 0x0006d80001967983 */ /* 0x002f280000300800 */
[----:B------:R1:W-:Y:S04]  /*14ca0*/  STL [R1+0x6cc], R2 ;  /* 0x0006cc0201007387 */ /* 0x0003e80000100800 */
[----:B--2---:R-:W2:Y:S04]  /*14cb0*/  LDL.LU R149, [R1+0x6dc] ;  /* 0x0006dc0001957983 */ /* 0x004ea80000300800 */
[----:B------:R1:W-:Y:S04]  /*14cc0*/  STL [R1+0x6d0], R0 ;  /* 0x0006d00001007387 */ /* 0x0003e80000100800 */
[----:B---3--:R-:W3:Y:S04]  /*14cd0*/  LDL.LU R148, [R1+0x6e0] ;  /* 0x0006e00001947983 */ /* 0x008ee80000300800 */
[----:B----4-:R-:W4:Y:S04]  /*14ce0*/  LDL.LU R147, [R1+0x6e4] ;  /* 0x0006e40001937983 */ /* 0x010f280000300800 */
        /* <DEDUP_REMOVED lines=10> */
[----:B-1----:R-:W4:Y:S04]  /*14d90*/  LDL.LU R2, [R1+0x710] ;  /* 0x0007100001027983 */ /* 0x002f280000300800 */
[----:B------:R-:W4:Y:S01]  /*14da0*/  LDL.LU R0, [R1+0x714] ;  /* 0x0007140001007983 */ /* 0x000f220000300800 */
[----:B------:R-:W-:-:S01]  /*14db0*/  FADD R151, R50, R151 ;  /* 0x0000009732977221 */ /* 0x000fc20000000000 */
[----:B------:R-:W-:-:S04]  /*14dc0*/  FADD R150, R51, R150 ;  /* 0x0000009633967221 */ /* 0x000fc80000000000 */
[----:B------:R0:W-:Y:S01]  /*14dd0*/  STL [R1+0x6d4], R151 ;  /* 0x0006d49701007387 */ /* 0x0001e20000100800 */
[----:B--2---:R-:W-:-:S03]  /*14de0*/  FADD R149, R52, R149 ;  /* 0x0000009534957221 */ /* 0x004fc60000000000 */
[----:B------:R1:W-:Y:S01]  /*14df0*/  STL [R1+0x6d8], R150 ;  /* 0x0006d89601007387 */ /* 0x0003e20000100800 */
[----:B---3--:R-:W-:-:S03]  /*14e00*/  FADD R148, R53, R148 ;  /* 0x0000009435947221 */ /* 0x008fc60000000000 */
        /* <DEDUP_REMOVED lines=200> */
[----:B------:R-:W-:Y:S01]  /*15a90*/  STL [R1+0x7e4], R151 ;  /* 0x0007e49701007387 */ /* 0x000fe20000100800 */
[----:B--2---:R-:W-:-:S03]  /*15aa0*/  FADD R149, R120, R149 ;  /* 0x0000009578957221 */ /* 0x004fc60000000000 */
[----:B------:R-:W-:Y:S01]  /*15ab0*/  STL [R1+0x7e8], R150 ;  /* 0x0007e89601007387 */ /* 0x000fe20000100800 */
[----:B---3--:R-:W-:-:S03]  /*15ac0*/  FADD R148, R121, R148 ;  /* 0x0000009479947221 */ /* 0x008fc60000000000 */
[----:B------:R-:W-:Y:S01]  /*15ad0*/  STL [R1+0x7ec], R149 ;  /* 0x0007ec9501007387 */ /* 0x000fe20000100800 */
[----:B----4-:R-:W-:-:S03]  /*15ae0*/  FADD R147, R122, R147 ;  /* 0x000000937a937221 */ /* 0x010fc60000000000 */
        /* <DEDUP_REMOVED lines=12> */
[----:B------:R-:W-:Y:S01]  /*15bb0*/  STL [R1+0x808], R8 ;  /* 0x0008080801007387 */ /* 0x000fe20000100800 */
[----:B------:R-:W-:-:S03]  /*15bc0*/  FADD R6, R129, R6 ;  /* 0x0000000681067221 */ /* 0x000fc60000000000 */
[----:B------:R1:W-:Y:S01]  /*15bd0*/  STL [R1+0x80c], R7 ;  /* 0x00080c0701007387 */ /* 0x0003e20000100800 */
[----:B------:R-:W-:-:S03]  /*15be0*/  FADD R5, R130, R5 ;  /* 0x0000000582057221 */ /* 0x000fc60000000000 */
[----:B------:R2:W-:Y:S01]  /*15bf0*/  STL [R1+0x810], R6 ;  /* 0x0008100601007387 */ /* 0x0005e20000100800 */
[----:B------:R-:W-:-:S03]  /*15c00*/  FADD R4, R131, R4 ;  /* 0x0000000483047221 */ /* 0x000fc60000000000 */
[----:B------:R3:W-:Y:S04]  /*15c10*/  STL [R1+0x814], R5 ;  /* 0x0008140501007387 */ /* 0x0007e80000100800 */
[----:B------:R4:W-:Y:S04]  /*15c20*/  STL [R1+0x818], R4 ;  /* 0x0008180401007387 */ /* 0x0009e80000100800 */
[----:B0-----:R-:W4:Y:S01]  /*15c30*/  LDL.LU R143, [R1+0x828] ;  /* 0x00082800018f7983 */ /* 0x001f220000300800 */
[----:B------:R-:W-:-:S01]  /*15c40*/  FADD R3, R132, R3 ;  /* 0x0000000384037221 */ /* 0x000fc20000000000 */
[----:B------:R-:W-:Y:S01]  /*15c50*/  FADD R2, R133, R2 ;  /* 0x0000000285027221 */ /* 0x000fe20000000000 */
[----:B------:R-:W-:-:S03]  /*15c60*/  FADD R0, R134, R0 ;  /* 0x0000000086007221 */ /* 0x000fc60000000000 */
[----:B------:R0:W-:Y:S04]  /*15c70*/  STL [R1+0x81c], R3 ;  /* 0x00081c0301007387 */ /* 0x0001e80000100800 */
[----:B------:R-:W4:Y:S04]  /*15c80*/  LDL.LU R144, [R1+0x82c] ;  /* 0x00082c0001907983 */ /* 0x000f280000300800 */
[----:B------:R0:W-:Y:S04]  /*15c90*/  STL [R1+0x820], R2 ;  /* 0x0008200201007387 */ /* 0x0001e80000100800 */
        /* <DEDUP_REMOVED lines=8> */
[----:B-1----:R-:W4:Y:S04]  /*15d20*/  LDL.LU R7, [R1+0x84c] ;  /* 0x00084c0001077983 */ /* 0x002f280000300800 */
[----:B--2---:R-:W2:Y:S04]  /*15d30*/  LDL.LU R6, [R1+0x850] ;  /* 0x0008500001067983 */ /* 0x004ea80000300800 */
[----:B---3--:R-:W3:Y:S04]  /*15d40*/  LDL.LU R5, [R1+0x854] ;  /* 0x0008540001057983 */ /* 0x008ee80000300800 */
[----:B----4-:R-:W4:Y:S04]  /*15d50*/  LDL.LU R4, [R1+0x858] ;  /* 0x0008580001047983 */ /* 0x010f280000300800 */
[----:B0-----:R-:W4:Y:S04]  /*15d60*/  LDL.LU R3, [R1+0x85c] ;  /* 0x00085c0001037983 */ /* 0x001f280000300800 */
[----:B------:R-:W4:Y:S04]  /*15d70*/  LDL.LU R2, [R1+0x860] ;  /* 0x0008600001027983 */ /* 0x000f280000300800 */
[----:B------:R-:W4:Y:S04]  /*15d80*/  LDL.LU R0, [R1+0x864] ;  /* 0x0008640001007983 */ /* 0x000f280000300800 */
[----:B------:R-:W4:Y:S01]  /*15d90*/  LDL.LU R8, [R1+0x868] ;  /* 0x0008680001087983 */ /* 0x000f220000300800 */
[----:B------:R-:W-:-:S05]  /*15da0*/  FADD R143, R135, R143 ;  /* 0x0000008f878f7221 */ /* 0x000fca0000000000 */
[----:B------:R0:W-:Y:S04]  /*15db0*/  STL [R1+0x828], R143 ;  /* 0x0008288f01007387 */ /* 0x0001e80000100800 */
[----:B0-----:R-:W2:Y:S01]  /*15dc0*/  LDL.LU R143, [R1+0x8c8] ;  /* 0x0008c800018f7983 */ /* 0x001ea20000300800 */
[----:B------:R-:W-:-:S01]  /*15dd0*/  FADD R144, R136, R144 ;  /* 0x0000009088907221 */ /* 0x000fc20000000000 */
[----:B------:R-:W-:-:S04]  /*15de0*/  FADD R145, R137, R145 ;  /* 0x0000009189917221 */ /* 0x000fc80000000000 */
[----:B------:R0:W-:Y:S01]  /*15df0*/  STL [R1+0x82c], R144 ;  /* 0x00082c9001007387 */ /* 0x0001e20000100800 */
[----:B------:R-:W-:-:S01]  /*15e00*/  FADD R146, R138, R146 ;  /* 0x000000928a927221 */ /* 0x000fc20000000000 */
[----:B------:R-:W-:Y:S02]  /*15e10*/  FADD R147, R139, R147 ;  /* 0x000000938b937221 */ /* 0x000fe40000000000 */
[----:B0-----:R-:W3:Y:S01]  /*15e20*/  LDL.LU R144, [R1+0x8c4] ;  /* 0x0008c40001907983 */ /* 0x001ee20000300800 */
[----:B------:R-:W-:-:S03]  /*15e30*/  FADD R148, R140, R148 ;  /* 0x000000948c947221 */ /* 0x000fc60000000000 */
[----:B------:R0:W-:Y:S01]  /*15e40*/  STL [R1+0x830], R145 ;  /* 0x0008309101007387 */ /* 0x0001e20000100800 */
[----:B------:R-:W-:-:S03]  /*15e50*/  FADD R149, R141, R149 ;  /* 0x000000958d957221 */ /* 0x000fc60000000000 */
[----:B0-----:R-:W4:Y:S01]  /*15e60*/  LDL.LU R145, [R1+0x8c0] ;  /* 0x0008c00001917983 */ /* 0x001f220000300800 */
[----:B------:R-:W-:-:S03]  /*15e70*/  FADD R150, R142, R150 ;  /* 0x000000968e967221 */ /* 0x000fc60000000000 */
[----:B------:R0:W-:Y:S04]  /*15e80*/  STL [R1+0x834], R146 ;  /* 0x0008349201007387 */ /* 0x0001e80000100800 */
[----:B0-----:R-:W4:Y:S04]  /*15e90*/  LDL.LU R146, [R1+0x8bc] ;  /* 0x0008bc0001927983 */ /* 0x001f280000300800 */
[----:B------:R0:W-:Y:S04]  /*15ea0*/  STL [R1+0x838], R147 ;  /* 0x0008389301007387 */ /* 0x0001e80000100800 */
[----:B0-----:R-:W4:Y:S04]  /*15eb0*/  LDL.LU R147, [R1+0x8b8] ;  /* 0x0008b80001937983 */ /* 0x001f280000300800 */
[----:B------:R0:W-:Y:S04]  /*15ec0*/  STL [R1+0x83c], R148 ;  /* 0x00083c9401007387 */ /* 0x0001e80000100800 */
[----:B0-----:R-:W4:Y:S04]  /*15ed0*/  LDL.LU R148, [R1+0x8b4] ;  /* 0x0008b40001947983 */ /* 0x001f280000300800 */
[----:B------:R0:W-:Y:S04]  /*15ee0*/  STL [R1+0x840], R149 ;  /* 0x0008409501007387 */ /* 0x0001e80000100800 */
[----:B0-----:R-:W4:Y:S04]  /*15ef0*/  LDL.LU R149, [R1+0x8b0] ;  /* 0x0008b00001957983 */ /* 0x001f280000300800 */
[----:B------:R0:W-:Y:S04]  /*15f00*/  STL [R1+0x844], R150 ;  /* 0x0008449601007387 */ /* 0x0001e80000100800 */
[----:B0-----:R-:W4:Y:S01]  /*15f10*/  LDL.LU R150, [R1+0x8ac] ;  /* 0x0008ac0001967983 */ /* 0x001f220000300800 */
[----:B--2---:R-:W-:-:S05]  /*15f20*/  FADD R151, R143, R151 ;  /* 0x000000978f977221 */ /* 0x004fca0000000000 */
[----:B------:R0:W-:Y:S04]  /*15f30*/  STL [R1+0x848], R151 ;  /* 0x0008489701007387 */ /* 0x0001e80000100800 */
[----:B0-----:R-:W2:Y:S01]  /*15f40*/  LDL.LU R151, [R1+0x8a8] ;  /* 0x0008a80001977983 */ /* 0x001ea20000300800 */
[----:B---3--:R-:W-:-:S05]  /*15f50*/  FADD R7, R144, R7 ;  /* 0x0000000790077221 */ /* 0x008fca0000000000 */
[----:B------:R0:W-:Y:S01]  /*15f60*/  STL [R1+0x84c], R7 ;  /* 0x00084c0701007387 */ /* 0x0001e20000100800 */
[----:B----4-:R-:W-:-:S03]  /*15f70*/  FADD R6, R145, R6 ;  /* 0x0000000691067221 */ /* 0x010fc60000000000 */
[----:B0-----:R0:W5:Y:S04]  /*15f80*/  LDL.LU R7, [R1+0x8a4] ;  /* 0x0008a40001077983 */ /* 0x0011680000300800 */
[----:B------:R1:W-:Y:S01]  /*15f90*/  STL [R1+0x850], R6 ;  /* 0x0008500601007387 */ /* 0x0003e20000100800 */
[----:B------:R-:W-:-:S03]  /*15fa0*/  FADD R5, R146, R5 ;  /* 0x0000000592057221 */ /* 0x000fc60000000000 */
[----:B-1----:R0:W5:Y:S04]  /*15fb0*/  LDL.LU R6, [R1+0x8a0] ;  /* 0x0008a00001067983 */ /* 0x0021680000300800 */
        /* <DEDUP_REMOVED lines=12> */
[----:B------:R1:W-:Y:S04]  /*16080*/  STL [R1+0x864], R0 ;  /* 0x0008640001007387 */ /* 0x0003e80000100800 */
[----:B-1----:R0:W5:Y:S01]  /*16090*/  LDL.LU R0, [R1+0x88c] ;  /* 0x00088c0001007983 */ /* 0x0021620000300800 */
[----:B------:R-:W-:Y:S01]  /*160a0*/  UMOV UR6, URZ ;  /* 0x0000003f00067c82 */ /* 0x000fe20008000000 */
[----:B--2---:R-:W-:-:S05]  /*160b0*/  FADD R8, R8, R151 ;  /* 0x0000009708087221 */ /* 0x004fca0000000000 */
[----:B------:R0:W-:Y:S02]  /*160c0*/  STL [R1+0x868], R8 ;  /* 0x0008680801007387 */ /* 0x0001e40000100800 */
.L_x_28:
[----:B------:R-:W-:Y:S05]  /*160d0*/  @!P1 BRA `(.L_x_29) ;  /* 0x0000000000049947 */ /* 0x000fea0003800000 */
[----:B------:R-:W-:Y:S01]  /*160e0*/  BPT.TRAP 0x1 ;  /* 0x000000040000795c */ /* 0x000fe20000300000 */
.L_x_29:
[----:B0-----:R-:W2:Y:S04]  /*160f0*/  LDL R8, [R1+0x870] ;  /* 0x0008700001087983 */ /* 0x001ea80000100800 */
[----:B-----5:R0:W-:Y:S04]  /*16100*/  STL [R1+0x88c], R0 ;  /* 0x00088c0001007387 */ /* 0x0201e80000100800 */
[----:B0-----:R-:W3:Y:S01]  /*16110*/  LDL R0, [R1+0x878] ;  /* 0x0008780001007983 */ /* 0x001ee20000100800 */
[----:B--2---:R-:W-:Y:S01]  /*16120*/  ISETP.NE.AND P0, PT, R8, RZ, PT ;  /* 0x000000ff0800720c */ /* 0x004fe20003f05270 */
[----:B------:R-:W-:-:S12]  /*16130*/  IMAD.U32 R8, RZ, RZ, UR24 ;  /* 0x00000018ff087e24 */ /* 0x000fd8000f8e00ff */
[----:B------:R-:W-:-:S05]  /*16140*/  @P0 LEA R8, R8, UR12, 0x3 ;  /* 0x0000000c08080c11 */ /* 0x000fca000f8e18ff */
[----:B------:R-:W-:-:S05]  /*16150*/  @P0 VIADD R8, R8, 0x28 ;  /* 0x0000002808080836 */ /* 0x000fca0000000000 */
[----:B---3--:R-:W-:Y:S02]  /*16160*/  @P0 PRMT R8, R0, 0x654, R8 ;  /* 0x0000065400080816 */ /* 0x008fe40000000008 */
[----:B------:R0:W5:Y:S01]  /*16170*/  LDL.LU R0, [R1+0x88c] ;  /* 0x00088c0001007983 */ /* 0x0001620000300800 */
[----:B------:R-:W-:Y:S01]  /*16180*/  UISETP.GT.U32.AND UP0, UPT, UR13, 0x1, UPT ;  /* 0x000000010d00788c */ /* 0x000fe2000bf04070 */
[----:B------:R0:W-:Y:S05]  /*16190*/  @P0 SYNCS.ARRIVE.TRANS64.RED.A1T0 RZ, [R8+URZ], RZ ;  /* 0x000000ff08ff09a7 */ /* 0x0001ea000810043f */
[----:B------:R-:W-:-:S13]  /*161a0*/  PLOP3.LUT P0, PT, PT, PT, UP0, 0x80, 0x0 ;  /* 0x000000000000781c */ /* 0x000fda0003f0f008 */
[----:B0-----:R-:W-:Y:S05]  /*161b0*/  @P0 BRA `(.L_x_30) ;  /* 0x0000000000040947 */ /* 0x001fea0003800000 */
[----:B------:R-:W-:Y:S01]  /*161c0*/  BPT.TRAP 0x1 ;  /* 0x000000040000795c */ /* 0x000fe20000300000 */
.L_x_30:
[----:B------:R-:W-:Y:S01]  /*161d0*/  UIADD3 UR23, UR23, 0x1, URZ ;  /* 0x0000000117177890 */ /* 0x000fe2000fffe03f */
[C---:B------:R-:W-:Y:S01]  /*161e0*/  ISETP.GT.AND P0, PT, R7.reuse, 0x1, PT ;  /* 0x000000010700780c */ /* 0x040fe20003f04270 */
[----:B------:R-:W-:Y:S01]  /*161f0*/  UIADD3 UR24, UR24, 0x1, URZ ;  /* 0x0000000118187890 */ /* 0x000fe2000fffe03f */
[----:B------:R-:W-:Y:S01]  /*16200*/  VIADD R7, R7, 0xffffffff ;  /* 0xffffffff07077836 */ /* 0x000fe20000000000 */
[----:B------:R-:W-:Y:S02]  /*16210*/  UISETP.NE.AND UP0, UPT, UR23, 0x5, UPT ;  /* 0x000000051700788c */ /* 0x000fe4000bf05270 */
[----:B------:R-:W-:Y:S02]  /*16220*/  UISETP.NE.AND UP1, UPT, UR24, 0x5, UPT ;  /* 0x000000051800788c */ /* 0x000fe4000bf25270 */
[----:B------:R-:W-:Y:S02]  /*16230*/  USEL UR8, URZ, 0x1, UP0 ;  /* 0x000000013f087887 */ /* 0x000fe40008000000 */
[----:B------:R-:W-:-:S02]  /*16240*/  USEL UR23, UR23, URZ, UP0 ;  /* 0x0000003f17177287 */ /* 0x000fc40008000000 */
[----:B------:R-:W-:Y:S02]  /*16250*/  USEL UR24, UR24, URZ, UP1 ;  /* 0x0000003f18187287 */ /* 0x000fe40008800000 */
[----:B------:R-:W-:Y:S01]  /*16260*/  LOP3.LUT R6, R6, UR8, RZ, 0x3c, !PT ;  /* 0x0000000806067c12 */ /* 0x000fe2000f8e3cff */
[----:B------:R-:W-:Y:S01]  /*16270*/  UMOV UR8, 0x1 ;  /* 0x0000000100087882 */ /* 0x000fe20000000000 */
[----:B------:R-:W-:Y:S08]  /*16280*/  @P0 BRA `(.L_x_31) ;  /* 0xffffff5c00580947 */ /* 0x000ff0000383ffff */
.L_x_23:
[----:B------:R-:W-:-:S04]  /*16290*/  UISETP.NE.AND UP0, UPT, UR6, URZ, UPT ;  /* 0x0000003f0600728c */ /* 0x000fc8000bf05270 */
[----:B------:R-:W-:-:S06]  /*162a0*/  USEL UR6, URZ, 0x1, !UP0 ;  /* 0x000000013f067887 */ /* 0x000fcc000c000000 */
[----:B------:R-:W-:-:S13]  /*162b0*/  ISETP.NE.AND P0, PT, RZ, UR6, PT ;  /* 0x00000006ff007c0c */ /* 0x000fda000bf05270 */
[----:B------:R-:W-:Y:S05]  /*162c0*/  @!P0 BRA `(.L_x_32) ;  /* 0x0000005800a88947 */ /* 0x000fea0003800000 */
[----:B------:R0:W-:Y:S04]  /*162d0*/  STL [R1+0xa70], R35 ;  /* 0x000a702301007387 */ /* 0x0001e80000100800 */
[----:B0-----:R-:W3:Y:S04]  /*162e0*/  LDL.LU R35, [R1+0x200] ;  /* 0x0002000001237983 */ /* 0x001ee80000300800 */
[----:B------:R0:W-:Y:S04]  /*162f0*/  STL [R1+0xa6c], R36 ;  /* 0x000a6c2401007387 */ /* 0x0001e80000100800 */
[----:B0-----:R-:W4:Y:S04]  /*16300*/  LDL.LU R36, [R1+0x204] ;  /* 0x0002040001247983 */ /* 0x001f280000300800 */
[----:B------:R0:W-:Y:S04]  /*16310*/  STL [R1+0xa68], R37 ;  /* 0x000a682501007387 */ /* 0x0001e80000100800 */
[----:B0-----:R-:W2:Y:S04]  /*16320*/  LDL.LU R37, [R1+0x208] ;  /* 0x0002080001257983 */ /* 0x001ea80000300800 */
        /* <DEDUP_REMOVED lines=120> */
[----:B------:R-:W2:Y:S04]  /*16ab0*/  LDL.LU R6, [R1+0x428] ;  /* 0x0004280001067983 */ /* 0x000ea80000300800 */
[----:B------:R-:W2:Y:S04]  /*16ac0*/  LDL.LU R7, [R1+0x3c0] ;  /* 0x0003c00001077983 */ /* 0x000ea80000300800 */
[----:B------:R-:W2:Y:S04]  /*16ad0*/  LDL.LU R8, [R1+0x42c] ;  /* 0x00042c0001087983 */ /* 0x000ea80000300800 */
        /* <DEDUP_REMOVED lines=108> */
[----:B-----5:R0:W-:Y:S04]  /*171a0*/  STL [R1+0x89c], R5 ;  /* 0x00089c0501007387 */ /* 0x0201e80000100800 */
        /* <DEDUP_REMOVED lines=8> */
[----:B0-----:R-:W2:Y:S01]  /*17230*/  LDL.LU R0, [R1+0x2fc] ;  /* 0x0002fc0001007983 */ /* 0x001ea20000300800 */
[----:B---3--:R-:W-:Y:S01]  /*17240*/  FADD R9, R35, R9 ;  /* 0x0000000923097221 */ /* 0x008fe20000000000 */
[----:B----4-:R-:W-:Y:S01]  /*17250*/  FADD R10, R36, R10 ;  /* 0x0000000a240a7221 */ /* 0x010fe20000000000 */
[----:B--2---:R-:W-:Y:S01]  /*17260*/  FADD R11, R37, R11 ;  /* 0x0000000b250b7221 */ /* 0x004fe20000000000 */
[----:B------:R-:W2:Y:S01]  /*17270*/  LDL.LU R35, [R1+0xa70] ;  /* 0x000a700001237983 */ /* 0x000ea20000300800 */
[----:B------:R-:W-:Y:S01]  /*17280*/  FADD R12, R38, R12 ;  /* 0x0000000c260c7221 */ /* 0x000fe20000000000 */
        /* <DEDUP_REMOVED lines=110> */
[----:B------:R-:W-:Y:S01]  /*17970*/  FADD R196, R94, R196 ;  /* 0x000000c45ec47221 */ /* 0x000fe20000000000 */
[----:B------:R-:W-:Y:S02]  /*17980*/  FADD R117, R118, R117 ;  /* 0x0000007576757221 */ /* 0x000fe40000000000 */
[----:B------:R-:W4:Y:S01]  /*17990*/  LDL.LU R91, [R1+0x990] ;  /* 0x00099000015b7983 */ /* 0x000f220000300800 */
[----:B------:R-:W-:Y:S01]  /*179a0*/  FADD R197, R95, R197 ;  /* 0x000000c55fc57221 */ /* 0x000fe20000000000 */
[----:B------:R-:W-:Y:S02]  /*179b0*/  FADD R115, R116, R115 ;  /* 0x0000007374737221 */ /* 0x000fe40000000000 */
[----:B------:R-:W4:Y:S01]  /*179c0*/  LDL.LU R92, [R1+0x98c] ;  /* 0x00098c00015c7983 */ /* 0x000f220000300800 */
[----:B------:R-:W-:Y:S01]  /*179d0*/  FADD R198, R96, R198 ;  /* 0x000000c660c67221 */ /* 0x000fe20000000000 */
[----:B------:R-:W-:-:S02]  /*179e0*/  FADD R113, R114, R113 ;  /* 0x0000007172717221 */ /* 0x000fc40000000000 */
[----:B------:R-:W4:Y:S01]  /*179f0*/  LDL.LU R93, [R1+0x988] ;  /* 0x00098800015d7983 */ /* 0x000f220000300800 */
[----:B------:R-:W-:Y:S01]  /*17a00*/  FADD R199, R97, R199 ;  /* 0x000000c761c77221 */ /* 0x000fe20000000000 */
[----:B------:R-:W-:Y:S02]  /*17a10*/  FADD R111, R112, R111 ;  /* 0x0000006f706f7221 */ /* 0x000fe40000000000 */
        /* <DEDUP_REMOVED lines=8> */
[----:B------:R-:W-:Y:S01]  /*17aa0*/  FADD R101, R102, R101 ;  /* 0x0000006566657221 */ /* 0x000fe20000000000 */
[----:B------:R-:W-:Y:S01]  /*17ab0*/  FADD R99, R100, R99 ;  /* 0x0000006364637221 */ /* 0x000fe20000000000 */
[----:B------:R0:W-:Y:S01]  /*17ac0*/  STL [R1+0x400], R117 ;  /* 0x0004007501007387 */ /* 0x0001e20000100800 */
        /* <DEDUP_REMOVED lines=45> */
[----:B------:R-:W4:Y:S01]  /*17da0*/  LDL.LU R0, [R1+0x3c4] ;  /* 0x0003c40001007983 */ /* 0x000f220000300800 */
[----:B------:R-:W-:Y:S01]  /*17db0*/  FADD R235, R121, R235 ;  /* 0x000000eb79eb7221 */ /* 0x000fe20000000000 */
[----:B------:R-:W-:Y:S01]  /*17dc0*/  FADD R236, R120, R236 ;  /* 0x000000ec78ec7221 */ /* 0x000fe20000000000 */
[----:B------:R-:W-:Y:S01]  /*17dd0*/  FADD R237, R119, R237 ;  /* 0x000000ed77ed7221 */ /* 0x000fe20000000000 */
        /* <DEDUP_REMOVED lines=32> */
[----:B------:R-:W4:Y:S04]  /*17fe0*/  LDL.LU R126, [R1] ;  /* 0x00000000017e7983 */ /* 0x000f280000300800 */
        /* <DEDUP_REMOVED lines=16> */
[----:B--2---:R-:W2:Y:S04]  /*180f0*/  LDL.LU R109, [R1+0x48c] ;  /* 0x00048c00016d7983 */ /* 0x004ea80000300800 */
[----:B------:R-:W2:Y:S04]  /*18100*/  LDL.LU R108, [R1+0x24] ;  /* 0x00002400016c7983 */ /* 0x000ea80000300800 */
[----:B------:R-:W2:Y:S04]  /*18110*/  LDL.LU R107, [R1+0x490] ;  /* 0x00049000016b7983 */ /* 0x000ea80000300800 */
[----:B------:R-:W2:Y:S04]  /*18120*/  LDL.LU R106, [R1+0x28] ;  /* 0x00002800016a7983 */ /* 0x000ea80000300800 */
[----:B------:R-:W2:Y:S04]  /*18130*/  LDL.LU R105, [R1+0x494] ;  /* 0x0004940001697983 */ /* 0x000ea80000300800 */
[----:B------:R-:W2:Y:S04]  /*18140*/  LDL.LU R104, [R1+0x2c] ;  /* 0x00002c0001687983 */ /* 0x000ea80000300800 */
[----:B---3--:R-:W3:Y:S04]  /*18150*/  LDL.LU R103, [R1+0x498] ;  /* 0x0004980001677983 */ /* 0x008ee80000300800 */
[----:B------:R-:W3:Y:S04]  /*18160*/  LDL.LU R102, [R1+0x30] ;  /* 0x0000300001667983 */ /* 0x000ee80000300800 */
[----:B------:R-:W3:Y:S04]  /*18170*/  LDL.LU R101, [R1+0x49c] ;  /* 0x00049c0001657983 */ /* 0x000ee80000300800 */
[----:B------:R-:W3:Y:S04]  /*18180*/  LDL.LU R100, [R1+0x34] ;  /* 0x0000340001647983 */ /* 0x000ee80000300800 */
[----:B------:R-:W3:Y:S04]  /*18190*/  LDL.LU R99, [R1+0x4a0] ;  /* 0x0004a00001637983 */ /* 0x000ee80000300800 */
[----:B------:R-:W3:Y:S04]  /*181a0*/  LDL.LU R98, [R1+0x38] ;  /* 0x0000380001627983 */ /* 0x000ee80000300800 */
[----:B------:R-:W3:Y:S04]  /*181b0*/  LDL.LU R6, [R1+0x4a4] ;  /* 0x0004a40001067983 */ /* 0x000ee80000300800 */
[----:B------:R-:W3:Y:S04]  /*181c0*/  LDL.LU R7, [R1+0x3c] ;  /* 0x00003c0001077983 */ /* 0x000ee80000300800 */
[----:B------:R-:W3:Y:S01]  /*181d0*/  LDL.LU R8, [R1+0x4a8] ;  /* 0x0004a80001087983 */ /* 0x000ee20000300800 */
[----:B----4-:R-:W-:-:S05]  /*181e0*/  FADD R2, R0, R2 ;  /* 0x0000000200027221 */ /* 0x010fca0000000000 */
[----:B------:R0:W-:Y:S01]  /*181f0*/  STL [R1+0x430], R2 ;  /* 0x0004300201007387 */ /* 0x0001e20000100800 */
[----:B------:R-:W-:Y:S01]  /*18200*/  FADD R4, R3, R4 ;  /* 0x0000000403047221 */ /* 0x000fe20000000000 */
[----:B------:R-:W-:-:S04]  /*18210*/  FADD R151, R5, R151 ;  /* 0x0000009705977221 */ /* 0x000fc80000000000 */
        /* <DEDUP_REMOVED lines=41> */
[----:B--2---:R-:W-:-:S03]  /*184b0*/  FADD R109, R110, R109 ;  /* 0x0000006d6e6d7221 */ /* 0x004fc60000000000 */
[----:B------:R2:W-:Y:S01]  /*184c0*/  STL [R1+0x488], R111 ;  /* 0x0004886f01007387 */ /* 0x0005e20000100800 */
[----:B------:R-:W-:-:S03]  /*184d0*/  FADD R107, R108, R107 ;  /* 0x0000006b6c6b7221 */ /* 0x000fc60000000000 */
[----:B------:R2:W-:Y:S01]  /*184e0*/  STL [R1+0x48c], R109 ;  /* 0x00048c6d01007387 */ /* 0x0005e20000100800 */
[----:B------:R-:W-:-:S03]  /*184f0*/  FADD R105, R106, R105 ;  /* 0x000000696a697221 */ /* 0x000fc60000000000 */
[----:B------:R2:W-:Y:S01]  /*18500*/  STL [R1+0x490], R107 ;  /* 0x0004906b01007387 */ /* 0x0005e20000100800 */
[----:B---3--:R-:W-:-:S03]  /*18510*/  FADD R103, R104, R103 ;  /* 0x0000006768677221 */ /* 0x008fc60000000000 */
[----:B------:R3:W-:Y:S01]  /*18520*/  STL [R1+0x494], R105 ;  /* 0x0004946901007387 */ /* 0x0007e20000100800 */
[----:B------:R-:W-:-:S03]  /*18530*/  FADD R101, R102, R101 ;  /* 0x0000006566657221 */ /* 0x000fc60000000000 */
[----:B------:R3:W-:Y:S04]  /*18540*/  STL [R1+0x498], R103 ;  /* 0x0004986701007387 */ /* 0x0007e80000100800 */
[----:B------:R3:W-:Y:S01]  /*18550*/  STL [R1+0x49c], R101 ;  /* 0x00049c6501007387 */ /* 0x0007e20000100800 */
[----:B------:R-:W-:-:S03]  /*18560*/  FADD R99, R100, R99 ;  /* 0x0000006364637221 */ /* 0x000fc60000000000 */
[----:B------:R-:W3:Y:S04]  /*18570*/  LDL.LU R0, [R1+0x40] ;  /* 0x0000400001007983 */ /* 0x000ee80000300800 */
[----:B------:R3:W-:Y:S01]  /*18580*/  STL [R1+0x4a0], R99 ;  /* 0x0004a06301007387 */ /* 0x0007e20000100800 */
[----:B------:R-:W-:-:S03]  /*18590*/  FADD R6, R98, R6 ;  /* 0x0000000662067221 */ /* 0x000fc60000000000 */
[----:B0-----:R-:W3:Y:S04]  /*185a0*/  LDL.LU R2, [R1+0x4ac] ;  /* 0x0004ac0001027983 */ /* 0x001ee80000300800 */
[----:B------:R0:W-:Y:S01]  /*185b0*/  STL [R1+0x4a4], R6 ;  /* 0x0004a40601007387 */ /* 0x0001e20000100800 */
[----:B------:R-:W-:-:S03]  /*185c0*/  FADD R8, R7, R8 ;  /* 0x0000000807087221 */ /* 0x000fc60000000000 */
[----:B------:R-:W3:Y:S04]  /*185d0*/  LDL.LU R3, [R1+0x44] ;  /* 0x0000440001037983 */ /* 0x000ee80000300800 */
[----:B------:R0:W-:Y:S04]  /*185e0*/  STL [R1+0x4a8], R8 ;  /* 0x0004a80801007387 */ /* 0x0001e80000100800 */
[----:B-1----:R-:W3:Y:S04]  /*185f0*/  LDL.LU R4, [R1+0x4b0] ;  /* 0x0004b00001047983 */ /* 0x002ee80000300800 */
[----:B------:R-:W3:Y:S04]  /*18600*/  LDL.LU R5, [R1+0x48] ;  /* 0x0000480001057983 */ /* 0x000ee80000300800 */
        /* <DEDUP_REMOVED lines=54> */
[----:B0-----:R-:W3:Y:S04]  /*18970*/  LDL.LU R6, [R1+0x520] ;  /* 0x0005200001067983 */ /* 0x001ee80000300800 */
[----:B------:R-:W3:Y:S04]  /*18980*/  LDL.LU R7, [R1+0xb8] ;  /* 0x0000b80001077983 */ /* 0x000ee80000300800 */
[----:B------:R-:W3:Y:S01]  /*18990*/  LDL.LU R8, [R1+0x524] ;  /* 0x0005240001087983 */ /* 0x000ee20000300800 */
[----:B------:R-:W-:-:S05]  /*189a0*/  FADD R2, R0, R2 ;  /* 0x0000000200027221 */ /* 0x000fca0000000000 */
[----:B------:R0:W-:Y:S01]  /*189b0*/  STL [R1+0x4ac], R2 ;  /* 0x0004ac0201007387 */ /* 0x0001e20000100800 */
[----:B------:R-:W-:Y:S01]  /*189c0*/  FADD R4, R3, R4 ;  /* 0x0000000403047221 */ /* 0x000fe20000000000 */
[----:B----4-:R-:W-:-:S04]  /*189d0*/  FADD R151, R5, R151 ;  /* 0x0000009705977221 */ /* 0x010fc80000000000 */
        /* <DEDUP_REMOVED lines=121> */
[----:B------:R-:W-:Y:S01]  /*19170*/  STL [R1+0x528], R2 ;  /* 0x0005280201007387 */ /* 0x000fe20000100800 */
[----:B------:R-:W-:Y:S01]  /*19180*/  FADD R4, R3, R4 ;  /* 0x0000000403047221 */ /* 0x000fe20000000000 */
[----:B----4-:R-:W-:-:S04]  /*19190*/  FADD R151, R5, R151 ;  /* 0x0000009705977221 */ /* 0x010fc80000000000 */
        /* <DEDUP_REMOVED lines=37> */
[----:B--2---:R-:W-:-:S03]  /*193f0*/  FADD R113, R114, R113 ;  /* 0x0000007172717221 */ /* 0x004fc60000000000 */
[----:B------:R-:W-:Y:S01]  /*19400*/  STL [R1+0x578], R115 ;  /* 0x0005787301007387 */ /* 0x000fe20000100800 */
[----:B------:R-:W-:-:S03]  /*19410*/  FADD R111, R112, R111 ;  /* 0x0000006f706f7221 */ /* 0x000fc60000000000 */
[----:B------:R-:W-:Y:S01]  /*19420*/  STL [R1+0x57c], R113 ;  /* 0x00057c7101007387 */ /* 0x000fe20000100800 */
[----:B------:R-:W-:-:S03]  /*19430*/  FADD R109, R110, R109 ;  /* 0x0000006d6e6d7221 */ /* 0x000fc60000000000 */
[----:B------:R-:W-:Y:S01]  /*19440*/  STL [R1+0x580], R111 ;  /* 0x0005806f01007387 */ /* 0x000fe20000100800 */
[----:B---3--:R-:W-:-:S03]  /*19450*/  FADD R107, R108, R107 ;  /* 0x0000006b6c6b7221 */ /* 0x008fc60000000000 */
[----:B------:R-:W-:Y:S01]  /*19460*/  STL [R1+0x584], R109 ;  /* 0x0005846d01007387 */ /* 0x000fe20000100800 */
[----:B------:R-:W-:-:S03]  /*19470*/  FADD R105, R106, R105 ;  /* 0x000000696a697221 */ /* 0x000fc60000000000 */
[----:B------:R-:W-:Y:S01]  /*19480*/  STL [R1+0x588], R107 ;  /* 0x0005886b01007387 */ /* 0x000fe20000100800 */
[----:B------:R-:W-:-:S03]  /*19490*/  FADD R103, R104, R103 ;  /* 0x0000006768677221 */ /* 0x000fc60000000000 */
[----:B------:R-:W-:Y:S01]  /*194a0*/  STL [R1+0x58c], R105 ;  /* 0x00058c6901007387 */ /* 0x000fe20000100800 */
[----:B------:R-:W-:-:S03]  /*194b0*/  FADD R101, R102, R101 ;  /* 0x0000006566657221 */ /* 0x000fc60000000000 */
[----:B------:R-:W-:Y:S04]  /*194c0*/  STL [R1+0x590], R103 ;  /* 0x0005906701007387 */ /* 0x000fe80000100800 */
[----:B------:R-:W-:Y:S01]  /*194d0*/  STL [R1+0x594], R101 ;  /* 0x0005946501007387 */ /* 0x000fe20000100800 */
[----:B------:R-:W-:Y:S01]  /*194e0*/  FADD R99, R100, R99 ;  /* 0x0000006364637221 */ /* 0x000fe20000000000 */
[----:B------:R-:W-:Y:S02]  /*194f0*/  FADD R6, R98, R6 ;  /* 0x0000000662067221 */ /* 0x000fe40000000000 */
[----:B------:R-:W2:Y:S04]  /*19500*/  LDL.LU R98, [R1+0x138] ;  /* 0x0001380001627983 */ /* 0x000ea80000300800 */
[----:B------:R0:W-:Y:S01]  /*19510*/  STL [R1+0x598], R99 ;  /* 0x0005986301007387 */ /* 0x0001e20000100800 */
[----:B------:R-:W-:-:S03]  /*19520*/  FADD R8, R7, R8 ;  /* 0x0000000807087221 */ /* 0x000fc60000000000 */
[----:B0-----:R-:W2:Y:S04]  /*19530*/  LDL.LU R99, [R1+0x5a4] ;  /* 0x0005a40001637983 */ /* 0x001ea80000300800 */
[----:B------:R0:W-:Y:S04]  /*19540*/  STL [R1+0x59c], R6 ;  /* 0x00059c0601007387 */ /* 0x0001e80000100800 */
[----:B------:R-:W3:Y:S04]  /*19550*/  LDL.LU R100, [R1+0x13c] ;  /* 0x00013c0001647983 */ /* 0x000ee80000300800 */
[----:B------:R1:W-:Y:S04]  /*19560*/  STL [R1+0x5a0], R8 ;  /* 0x0005a00801007387 */ /* 0x0003e80000100800 */
[----:B------:R-:W3:Y:S04]  /*19570*/  LDL.LU R101, [R1+0x5a8] ;  /* 0x0005a80001657983 */ /* 0x000ee80000300800 */
        /* <DEDUP_REMOVED lines=57> */
[----:B-1----:R-:W4:Y:S01]  /*19910*/  LDL.LU R8, [R1+0x61c] ;  /* 0x00061c0001087983 */ /* 0x002f220000300800 */
[----:B--2---:R-:W-:-:S03]  /*19920*/  FADD R99, R98, R99 ;  /* 0x0000006362637221 */ /* 0x004fc60000000000 */
[----:B------:R-:W2:Y:S04]  /*19930*/  LDL.LU R98, [R1+0x974] ;  /* 0x0009740001627983 */ /* 0x000ea80000300800 */
[----:B------:R0:W-:Y:S01]  /*19940*/  STL [R1+0x5a4], R99 ;  /* 0x0005a46301007387 */ /* 0x0001e20000100800 */
[----:B---3--:R-:W-:-:S03]  /*19950*/  FADD R101, R100, R101 ;  /* 0x0000006564657221 */ /* 0x008fc60000000000 */
[----:B0-----:R-:W3:Y:S04]  /*19960*/  LDL.LU R99, [R1+0x970] ;  /* 0x0009700001637983 */ /* 0x001ee80000300800 */
[----:B------:R-:W3:Y:S01]  /*19970*/  LDL.LU R100, [R1+0x96c] ;  /* 0x00096c0001647983 */ /* 0x000ee20000300800 */
[----:B----4-:R-:W-:-:S03]  /*19980*/  FADD R103, R102, R103 ;  /* 0x0000006766677221 */ /* 0x010fc60000000000 */
[----:B------:R0:W-:Y:S01]  /*19990*/  STL [R1+0x5a8], R101 ;  /* 0x0005a86501007387 */ /* 0x0001e20000100800 */
[----:B------:R-:W-:-:S03]  /*199a0*/  FADD R105, R104, R105 ;  /* 0x0000006968697221 */ /* 0x000fc60000000000 */
[----:B0-----:R-:W4:Y:S04]  /*199b0*/  LDL.LU R101, [R1+0x968] ;  /* 0x0009680001657983 */ /* 0x001f280000300800 */
[----:B------:R-:W4:Y:S01]  /*199c0*/  LDL.LU R102, [R1+0x964] ;  /* 0x0009640001667983 */ /* 0x000f220000300800 */
[----:B------:R-:W-:-:S03]  /*199d0*/  FADD R107, R106, R107 ;  /* 0x0000006b6a6b7221 */ /* 0x000fc60000000000 */
[----:B------:R0:W-:Y:S01]  /*199e0*/  STL [R1+0x5ac], R103 ;  /* 0x0005ac6701007387 */ /* 0x0001e20000100800 */
[----:B------:R-:W-:-:S03]  /*199f0*/  FADD R109, R108, R109 ;  /* 0x0000006d6c6d7221 */ /* 0x000fc60000000000 */
[----:B0-----:R-:W4:Y:S04]  /*19a00*/  LDL.LU R103, [R1+0x960] ;  /* 0x0009600001677983 */ /* 0x001f280000300800 */
[----:B------:R-:W4:Y:S04]  /*19a10*/  LDL.LU R104, [R1+0x95c] ;  /* 0x00095c0001687983 */ /* 0x000f280000300800 */
[----:B------:R0:W-:Y:S01]  /*19a20*/  STL [R1+0x5b0], R105 ;  /* 0x0005b06901007387 */ /* 0x0001e20000100800 */
[----:B------:R-:W-:Y:S01]  /*19a30*/  FADD R111, R110, R111 ;  /* 0x0000006f6e6f7221 */ /* 0x000fe20000000000 */
        /* <DEDUP_REMOVED lines=27> */
[----:B------:R-:W-:Y:S01]  /*19bf0*/  FADD R147, R148, R147 ;  /* 0x0000009394937221 */ /* 0x000fe20000000000 */
[----:B------:R-:W-:Y:S01]  /*19c00*/  FADD R145, R146, R145 ;  /* 0x0000009192917221 */ /* 0x000fe20000000000 */
        /* <DEDUP_REMOVED lines=13> */
[----:B------:R-:W-:Y:S04]  /*19ce0*/  STL [R1+0x5d4], R2 ;  /* 0x0005d40201007387 */ /* 0x000fe80000100800 */
[----:B------:R-:W-:Y:S04]  /*19cf0*/  STL [R1+0x5d8], R4 ;  /* 0x0005d80401007387 */ /* 0x000fe80000100800 */
        /* <DEDUP_REMOVED lines=13> */
[----:B------:R-:W-:Y:S04]  /*19dd0*/  STL [R1+0x5fc], R135 ;  /* 0x0005fc8701007387 */ /* 0x000fe80000100800 */
[----:B------:R-:W-:Y:S01]  /*19de0*/  STL [R1+0x600], R133 ;  /* 0x0006008501007387 */ /* 0x000fe20000100800 */
[----:B------:R-:W-:-:S03]  /*19df0*/  FADD R6, R122, R6 ;  /* 0x000000067a067221 */ /* 0x000fc60000000000 */
[----:B------:R-:W-:Y:S04]  /*19e00*/  STL [R1+0x604], R131 ;  /* 0x0006048301007387 */ /* 0x000fe80000100800 */
[----:B------:R-:W-:Y:S04]  /*19e10*/  STL [R1+0x608], R129 ;  /* 0x0006088101007387 */ /* 0x000fe80000100800 */
[----:B------:R-:W-:Y:S04]  /*19e20*/  STL [R1+0x60c], R127 ;  /* 0x00060c7f01007387 */ /* 0x000fe80000100800 */
[----:B------:R-:W-:Y:S04]  /*19e30*/  STL [R1+0x610], R125 ;  /* 0x0006107d01007387 */ /* 0x000fe80000100800 */
[----:B------:R-:W2:Y:S04]  /*19e40*/  LDL.LU R122, [R1+0x1b4] ;  /* 0x0001b400017a7983 */ /* 0x000ea80000300800 */
[----:B------:R0:W-:Y:S04]  /*19e50*/  STL [R1+0x614], R123 ;  /* 0x0006147b01007387 */ /* 0x0001e80000100800 */
[----:B------:R-:W2:Y:S01]  /*19e60*/  LDL.LU R3, [R1+0x620] ;  /* 0x0006200001037983 */ /* 0x000ea20000300800 */
[----:B------:R-:W-:-:S03]  /*19e70*/  FADD R8, R7, R8 ;  /* 0x0000000807087221 */ /* 0x000fc60000000000 */
[----:B------:R1:W-:Y:S04]  /*19e80*/  STL [R1+0x618], R6 ;  /* 0x0006180601007387 */ /* 0x0003e80000100800 */
[----:B0-----:R-:W3:Y:S04]  /*19e90*/  LDL.LU R123, [R1+0x1b8] ;  /* 0x0001b800017b7983 */ /* 0x001ee80000300800 */
[----:B------:R0:W-:Y:S04]  /*19ea0*/  STL [R1+0x61c], R8 ;  /* 0x00061c0801007387 */ /* 0x0001e80000100800 */
[----:B-1----:R-:W3:Y:S04]  /*19eb0*/  LDL.LU R6, [R1+0x624] ;  /* 0x0006240001067983 */ /* 0x002ee80000300800 */
[----:B------:R-:W4:Y:S04]  /*19ec0*/  LDL.LU R124, [R1+0x1bc] ;  /* 0x0001bc00017c7983 */ /* 0x000f280000300800 */
[----:B------:R-:W4:Y:S04]  /*19ed0*/  LDL.LU R7, [R1+0x628] ;  /* 0x0006280001077983 */ /* 0x000f280000300800 */
[----:B------:R-:W4:Y:S04]  /*19ee0*/  LDL.LU R125, [R1+0x1c0] ;  /* 0x0001c000017d7983 */ /* 0x000f280000300800 */
[----:B0-----:R-:W4:Y:S04]  /*19ef0*/  LDL.LU R8, [R1+0x62c] ;  /* 0x00062c0001087983 */ /* 0x001f280000300800 */
        /* <DEDUP_REMOVED lines=32> */
[----:B------:R0:W-:Y:S04]  /*1a100*/  STL [R1+0x620], R3 ;  /* 0x0006200301007387 */ /* 0x0001e80000100800 */
[----:B0-----:R-:W2:Y:S01]  /*1a110*/  LDL.LU R3, [R1+0x66c] ;  /* 0x00066c0001037983 */ /* 0x001ea20000300800 */
[----:B---3--:R-:W-:-:S03]  /*1a120*/  FADD R6, R123, R6 ;  /* 0x000000067b067221 */ /* 0x008fc60000000000 */
[----:B------:R-:W3:Y:S01]  /*1a130*/  LDL.LU R123, [R1+0x910] ;  /* 0x00091000017b7983 */ /* 0x000ee20000300800 */
[----:B----4-:R-:W-:-:S03]  /*1a140*/  FADD R7, R124, R7 ;  /* 0x000000077c077221 */ /* 0x010fc60000000000 */
[----:B------:R0:W-:Y:S01]  /*1a150*/  STL [R1+0x624], R6 ;  /* 0x0006240601007387 */ /* 0x0001e20000100800 */
[----:B------:R-:W-:-:S03]  /*1a160*/  FADD R8, R125, R8 ;  /* 0x000000087d087221 */ /* 0x000fc60000000000 */
[----:B0-----:R-:W4:Y:S04]  /*1a170*/  LDL.LU R6, [R1+0x670] ;  /* 0x0006700001067983 */ /* 0x001f280000300800 */
[----:B------:R-:W3:Y:S01]  /*1a180*/  LDL.LU R124, [R1+0x90c] ;  /* 0x00090c00017c7983 */ /* 0x000ee20000300800 */
[----:B------:R-:W-:-:S03]  /*1a190*/  FADD R127, R126, R127 ;  /* 0x0000007f7e7f7221 */ /* 0x000fc60000000000 */
[----:B------:R0:W-:Y:S01]  /*1a1a0*/  STL [R1+0x628], R7 ;  /* 0x0006280701007387 */ /* 0x0001e20000100800 */
[----:B------:R-:W-:-:S03]  /*1a1b0*/  FADD R129, R128, R129 ;  /* 0x0000008180817221 */ /* 0x000fc60000000000 */
[----:B0-----:R-:W3:Y:S04]  /*1a1c0*/  LDL.LU R7, [R1+0x674] ;  /* 0x0006740001077983 */ /* 0x001ee80000300800 */
[----:B------:R-:W3:Y:S04]  /*1a1d0*/  LDL.LU R125, [R1+0x908] ;  /* 0x00090800017d7983 */ /* 0x000ee80000300800 */
[----:B------:R0:W-:Y:S01]  /*1a1e0*/  STL [R1+0x62c], R8 ;  /* 0x00062c0801007387 */ /* 0x0001e20000100800 */
[----:B------:R-:W-:Y:S01]  /*1a1f0*/  FADD R131, R130, R131 ;  /* 0x0000008382837221 */ /* 0x000fe20000000000 */
[----:B------:R-:W-:-:S02]  /*1a200*/  FADD R133, R132, R133 ;  /* 0x0000008584857221 */ /* 0x000fc40000000000 */
[----:B0-----:R-:W3:Y:S04]  /*1a210*/  LDL.LU R8, [R1+0x678] ;  /* 0x0006780001087983 */ /* 0x001ee80000300800 */
[----:B------:R-:W3:Y:S04]  /*1a220*/  LDL.LU R126, [R1+0x904] ;  /* 0x00090400017e7983 */ /* 0x000ee80000300800 */
[----:B------:R0:W-:Y:S01]  /*1a230*/  STL [R1+0x630], R127 ;  /* 0x0006307f01007387 */ /* 0x0001e20000100800 */
[----:B------:R-:W-:-:S03]  /*1a240*/  FADD R135, R134, R135 ;  /* 0x0000008786877221 */ /* 0x000fc60000000000 */
        /* <DEDUP_REMOVED lines=42> */
[----:B------:R0:W-:Y:S04]  /*1a4f0*/  STL [R1+0x65c], R150 ;  /* 0x00065c9601007387 */ /* 0x0001e80000100800 */
[----:B0-----:R-:W3:Y:S04]  /*1a500*/  LDL.LU R150, [R1+0x690] ;  /* 0x0006900001967983 */ /* 0x001ee80000300800 */
[----:B------:R-:W3:Y:S04]  /*1a510*/  LDL.LU R144, [R1+0x8bc] ;  /* 0x0008bc0001907983 */ /* 0x000ee80000300800 */
[----:B------:R0:W-:Y:S04]  /*1a520*/  STL [R1+0x660], R151 ;  /* 0x0006609701007387 */ /* 0x0001e80000100800 */
[----:B0-----:R-:W3:Y:S04]  /*1a530*/  LDL.LU R151, [R1+0x694] ;  /* 0x0006940001977983 */ /* 0x001ee80000300800 */
[----:B------:R0:W-:Y:S01]  /*1a540*/  STL [R1+0x664], R5 ;  /* 0x0006640501007387 */ /* 0x0001e20000100800 */
[----:B--2---:R-:W-:-:S03]  /*1a550*/  FADD R3, R24, R3 ;  /* 0x0000000318037221 */ /* 0x004fc60000000000 */
[----:B0-----:R-:W2:Y:S04]  /*1a560*/  LDL.LU R5, [R1+0x698] ;  /* 0x0006980001057983 */ /* 0x001ea80000300800 */
[----:B------:R0:W-:Y:S04]  /*1a570*/  STL [R1+0x668], R4 ;  /* 0x0006680401007387 */ /* 0x0001e80000100800 */
[----:B0-----:R-:W2:Y:S04]  /*1a580*/  LDL.LU R4, [R1+0x69c] ;  /* 0x00069c0001047983 */ /* 0x001ea80000300800 */
[----:B------:R0:W-:Y:S04]  /*1a590*/  STL [R1+0x66c], R3 ;  /* 0x00066c0301007387 */ /* 0x0001e80000100800 */
[----:B0-----:R-:W2:Y:S04]  /*1a5a0*/  LDL.LU R3, [R1+0x6a0] ;  /* 0x0006a00001037983 */ /* 0x001ea80000300800 */
[----:B------:R-:W2:Y:S04]  /*1a5b0*/  LDL.LU R2, [R1+0x6a4] ;  /* 0x0006a40001027983 */ /* 0x000ea80000300800 */
[----:B------:R-:W2:Y:S01]  /*1a5c0*/  LDL.LU R0, [R1+0x6a8] ;  /* 0x0006a80001007983 */ /* 0x000ea20000300800 */
[----:B----4-:R-:W-:Y:S01]  /*1a5d0*/  FADD R6, R25, R6 ;  /* 0x0000000619067221 */ /* 0x010fe20000000000 */
[----:B---3--:R-:W-:-:S04]  /*1a5e0*/  FADD R7, R26, R7 ;  /* 0x000000071a077221 */ /* 0x008fc80000000000 */
[----:B------:R0:W-:Y:S01]  /*1a5f0*/  STL [R1+0x670], R6 ;  /* 0x0006700601007387 */ /* 0x0001e20000100800 */
[----:B------:R-:W-:-:S03]  /*1a600*/  FADD R8, R27, R8 ;  /* 0x000000081b087221 */ /* 0x000fc60000000000 */
[----:B------:R-:W3:Y:S04]  /*1a610*/  LDL.LU R27, [R1+0x6dc] ;  /* 0x0006dc00011b7983 */ /* 0x000ee80000300800 */
[----:B------:R1:W-:Y:S04]  /*1a620*/  STL [R1+0x674], R7 ;  /* 0x0006740701007387 */ /* 0x0003e80000100800 */
[----:B------:R-:W4:Y:S04]  /*1a630*/  LDL.LU R26, [R1+0x6e0] ;  /* 0x0006e000011a7983 */ /* 0x000f280000300800 */
[----:B------:R-:W4:Y:S04]  /*1a640*/  LDL.LU R25, [R1+0x6e4] ;  /* 0x0006e40001197983 */ /* 0x000f280000300800 */
[----:B------:R1:W-:Y:S04]  /*1a650*/  STL [R1+0x678], R8 ;  /* 0x0006780801007387 */ /* 0x0003e80000100800 */
[----:B------:R-:W4:Y:S04]  /*1a660*/  LDL.LU R24, [R1+0x6e8] ;  /* 0x0006e80001187983 */ /* 0x000f280000300800 */
[----:B0-----:R-:W4:Y:S04]  /*1a670*/  LDL.LU R6, [R1+0x6ec] ;  /* 0x0006ec0001067983 */ /* 0x001f280000300800 */
[----:B-1----:R-:W4:Y:S04]  /*1a680*/  LDL.LU R7, [R1+0x6f0] ;  /* 0x0006f00001077983 */ /* 0x002f280000300800 */
[----:B------:R-:W4:Y:S01]  /*1a690*/  LDL.LU R8, [R1+0x6f4] ;  /* 0x0006f40001087983 */ /* 0x000f220000300800 */
[----:B------:R-:W-:-:S05]  /*1a6a0*/  FADD R145, R28, R145 ;  /* 0x000000911c917221 */ /* 0x000fca0000000000 */
[----:B------:R0:W-:Y:S04]  /*1a6b0*/  STL [R1+0x67c], R145 ;  /* 0x00067c9101007387 */ /* 0x0001e80000100800 */
[----:B0-----:R-:W4:Y:S01]  /*1a6c0*/  LDL.LU R145, [R1+0x8b8] ;  /* 0x0008b80001917983 */ /* 0x001f220000300800 */
[----:B------:R-:W-:-:S03]  /*1a6d0*/  FADD R146, R29, R146 ;  /* 0x000000921d927221 */ /* 0x000fc60000000000 */
[----:B------:R-:W4:Y:S04]  /*1a6e0*/  LDL.LU R28, [R1+0x6d8] ;  /* 0x0006d800011c7983 */ /* 0x000f280000300800 */
        /* <DEDUP_REMOVED lines=20> */
[----:B------:R0:W-:Y:S01]  /*1a830*/  STL [R1+0x694], R151 ;  /* 0x0006949701007387 */ /* 0x0001e20000100800 */
[----:B--2---:R-:W-:-:S03]  /*1a840*/  FADD R5, R35, R5 ;  /* 0x0000000523057221 */ /* 0x004fc60000000000 */
[----:B0-----:R-:W2:Y:S04]  /*1a850*/  LDL.LU R151, [R1+0x8a0] ;  /* 0x0008a00001977983 */ /* 0x001ea80000300800 */
[----:B------:R-:W2:Y:S04]  /*1a860*/  LDL.LU R34, [R1+0x6c0] ;  /* 0x0006c00001227983 */ /* 0x000ea80000300800 */
[----:B------:R0:W-:Y:S01]  /*1a870*/  STL [R1+0x698], R5 ;  /* 0x0006980501007387 */ /* 0x0001e20000100800 */
[----:B------:R-:W-:-:S03]  /*1a880*/  FADD R4, R36, R4 ;  /* 0x0000000424047221 */ /* 0x000fc60000000000 */
[----:B0-----:R0:W5:Y:S04]  /*1a890*/  LDL.LU R5, [R1+0x89c] ;  /* 0x00089c0001057983 */ /* 0x0011680000300800 */
[----:B------:R-:W2:Y:S01]  /*1a8a0*/  LDL.LU R35, [R1+0x6bc] ;  /* 0x0006bc0001237983 */ /* 0x000ea20000300800 */
[----:B------:R-:W-:-:S03]  /*1a8b0*/  FADD R3, R37, R3 ;  /* 0x0000000325037221 */ /* 0x000fc60000000000 */
[----:B------:R1:W-:Y:S01]  /*1a8c0*/  STL [R1+0x69c], R4 ;  /* 0x00069c0401007387 */ /* 0x0003e20000100800 */
[----:B------:R-:W-:Y:S01]  /*1a8d0*/  FADD R2, R38, R2 ;  /* 0x0000000226027221 */ /* 0x000fe20000000000 */
[----:B------:R-:W-:Y:S02]  /*1a8e0*/  FADD R0, R39, R0 ;  /* 0x0000000027007221 */ /* 0x000fe40000000000 */
[----:B-1----:R0:W5:Y:S04]  /*1a8f0*/  LDL.LU R4, [R1+0x898] ;  /* 0x0008980001047983 */ /* 0x0021680000300800 */
[----:B------:R-:W2:Y:S04]  /*1a900*/  LDL.LU R36, [R1+0x6b8] ;  /* 0x0006b80001247983 */ /* 0x000ea80000300800 */
[----:B------:R1:W-:Y:S04]  /*1a910*/  STL [R1+0x6a0], R3 ;  /* 0x0006a00301007387 */ /* 0x0003e80000100800 */
[----:B-1----:R0:W5:Y:S04]  /*1a920*/  LDL.LU R3, [R1+0x894] ;  /* 0x0008940001037983 */ /* 0x0021680000300800 */
[----:B------:R-:W2:Y:S04]  /*1a930*/  LDL.LU R37, [R1+0x6b4] ;  /* 0x0006b40001257983 */ /* 0x000ea80000300800 */
[----:B------:R1:W-:Y:S04]  /*1a940*/  STL [R1+0x6a4], R2 ;  /* 0x0006a40201007387 */ /* 0x0003e80000100800 */
[----:B-1----:R0:W5:Y:S04]  /*1a950*/  LDL.LU R2, [R1+0x890] ;  /* 0x0008900001027983 */ /* 0x0021680000300800 */
[----:B------:R-:W2:Y:S04]  /*1a960*/  LDL.LU R38, [R1+0x6b0] ;  /* 0x0006b00001267983 */ /* 0x000ea80000300800 */
[----:B------:R1:W-:Y:S04]  /*1a970*/  STL [R1+0x6a8], R0 ;  /* 0x0006a80001007387 */ /* 0x0003e80000100800 */
[----:B-1----:R0:W5:Y:S04]  /*1a980*/  LDL.LU R0, [R1+0x88c] ;  /* 0x00088c0001007983 */ /* 0x0021680000300800 */
[----:B------:R-:W2:Y:S01]  /*1a990*/  LDL.LU R39, [R1+0x6ac] ;  /* 0x0006ac0001277983 */ /* 0x000ea20000300800 */
[----:B---3--:R-:W-:Y:S01]  /*1a9a0*/  FADD R27, R52, R27 ;  /* 0x0000001b341b7221 */ /* 0x008fe20000000000 */
[----:B----4-:R-:W-:Y:S01]  /*1a9b0*/  FADD R26, R53, R26 ;  /* 0x0000001a351a7221 */ /* 0x010fe20000000000 */
        /* <DEDUP_REMOVED lines=11> */
[----:B--2---:R-:W-:Y:S01]  /*1aa70*/  FADD R34, R45, R34 ;  /* 0x000000222d227221 */ /* 0x004fe20000000000 */
[----:B------:R-:W-:Y:S01]  /*1aa80*/  FADD R35, R44, R35 ;  /* 0x000000232c237221 */ /* 0x000fe20000000000 */
[----:B------:R-:W-:Y:S01]  /*1aa90*/  FADD R36, R43, R36 ;  /* 0x000000242b247221 */ /* 0x000fe20000000000 */
[----:B------:R-:W-:Y:S01]  /*1aaa0*/  FADD R37, R42, R37 ;  /* 0x000000252a257221 */ /* 0x000fe20000000000 */
[----:B------:R-:W-:Y:S01]  /*1aab0*/  FADD R38, R41, R38 ;  /* 0x0000002629267221 */ /* 0x000fe20000000000 */
[----:B------:R-:W-:-:S05]  /*1aac0*/  FADD R39, R40, R39 ;  /* 0x0000002728277221 */ /* 0x000fca0000000000 */
[----:B------:R1:W-:Y:S04]  /*1aad0*/  STL [R1+0x6ac], R39 ;  /* 0x0006ac2701007387 */ /* 0x0003e80000100800 */
        /* <DEDUP_REMOVED lines=15> */
[----:B------:R-:W4:Y:S04]  /*1abd0*/  LDL.LU R51, [R1+0x6f8] ;  /* 0x0006f80001337983 */ /* 0x000f280000300800 */
        /* <DEDUP_REMOVED lines=276> */
[----:B------:R-:W-:Y:S01]  /*1bd20*/  FADD R7, R150, R7 ;  /* 0x0000000796077221 */ /* 0x000fe20000000000 */
[----:B------:R-:W-:-:S05]  /*1bd30*/  FADD R8, R8, R151 ;  /* 0x0000009708087221 */ /* 0x000fca0000000000 */
[----:B------:R0:W-:Y:S04]  /*1bd40*/  STL [R1+0x868], R8 ;  /* 0x0008680801007387 */ /* 0x0001e80000100800 */
[----:B------:R0:W-:Y:S04]  /*1bd50*/  STL [R1+0x860], R6 ;  /* 0x0008600601007387 */ /* 0x0001e80000100800 */
[----:B------:R0:W-:Y:S02]  /*1bd60*/  STL [R1+0x864], R7 ;  /* 0x0008640701007387 */ /* 0x0001e40000100800 */
.L_x_32:
[----:B0-----:R-:W0:Y:S02]  /*1bd70*/  LDC R6, c[0x0][0x28c] ;  /* 0x0000a300ff067b82 */ /* 0x001e240000000800 */
[----:B0-----:R-:W-:-:S13]  /*1bd80*/  ISETP.GE.AND P0, PT, R6, 0x1, PT ;  /* 0x000000010600780c */ /* 0x001fda0003f06270 */
[----:B------:R-:W-:Y:S05]  /*1bd90*/  @!P0 BRA `(.L_x_33) ;  /* 0x0000000000648947 */ /* 0x000fea0003800000 */
[----:B------:R-:W-:-:S06]  /*1bda0*/  UISETP.NE.AND UP0, UPT, UR22, 0x3, UPT ;  /* 0x000000031600788c */ /* 0x000fcc000bf05270 */
[----:B------:R-:W-:-:S13]  /*1bdb0*/  PLOP3.LUT P0, PT, PT, PT, UP0, 0x80, 0x0 ;  /* 0x000000000000781c */ /* 0x000fda0003f0f008 */
[----:B------:R-:W-:Y:S05]  /*1bdc0*/  @!P0 BRA `(.L_x_34) ;  /* 0x0000000000048947 */ /* 0x000fea0003800000 */
[----:B------:R-:W-:Y:S01]  /*1bdd0*/  BPT.TRAP 0x1 ;  /* 0x000000040000795c */ /* 0x000fe20000300000 */
.L_x_34:
[----:B------:R-:W3:Y:S01]  /*1bde0*/  LDL R6, [R1+0x870] ;  /* 0x0008700001067983 */ /* 0x000ee20000100800 */
[----:B------:R-:W-:Y:S01]  /*1bdf0*/  BSSY B0, `(.L_x_35) ;  /* 0x000000f000007945 */ /* 0x000fe20003800000 */
[----:B---3--:R-:W-:-:S13]  /*1be00*/  ISETP.NE.AND P0, PT, R6, RZ, PT ;  /* 0x000000ff0600720c */ /* 0x008fda0003f05270 */
[----:B------:R-:W-:Y:S05]  /*1be10*/  @!P0 BRA `(.L_x_36) ;  /* 0x0000000000308947 */ /* 0x000fea0003800000 */
[----:B------:R-:W3:Y:S01]  /*1be20*/  LDL R7, [R1+0x878] ;  /* 0x0008780001077983 */ /* 0x000ee20000100800 */
[----:B------:R-:W-:-:S04]  /*1be30*/  UISETP.LT.AND UP0, UPT, UR10, 0x1, UPT ;  /* 0x000000010a00788c */ /* 0x000fc8000bf01270 */
[----:B------:R-:W-:-:S04]  /*1be40*/  USEL UR8, UR10, 0x1, UP0 ;  /* 0x000000010a087887 */ /* 0x000fc80008000000 */
[----:B------:R-:W-:-:S04]  /*1be50*/  UIADD3 UR8, UR5, UR10, -UR8 ;  /* 0x0000000a05087290 */ /* 0x000fc8000fffe808 */
[----:B------:R-:W-:-:S04]  /*1be60*/  UIMAD.WIDE.U32 UR6, UR8, -0x33333333, URZ ;  /* 0xcccccccd080678a5 */ /* 0x000fc8000f8e003f */
[----:B------:R-:W-:-:S04]  /*1be70*/  USHF.R.U32.HI UR6, URZ, 0x2, UR7 ;  /* 0x000000023f067899 */ /* 0x000fc80008011607 */
[----:B------:R-:W-:-:S04]  /*1be80*/  UIMAD UR8, UR6, -0x5, UR8 ;  /* 0xfffffffb060878a4 */ /* 0x000fc8000f8e0208 */
[----:B------:R-:W-:-:S04]  /*1be90*/  ULEA UR8, UR8, UR12, 0x3 ;  /* 0x0000000c08087291 */ /* 0x000fc8000f8e183f */
[----:B------:R-:W-:-:S06]  /*1bea0*/  UIADD3 UR8, UR8, 0x28, URZ ;  /* 0x0000002808087890 */ /* 0x000fcc000fffe03f */
[----:B------:R-:W-:-:S05]  /*1beb0*/  IMAD.U32 R6, RZ, RZ, UR8 ;  /* 0x00000008ff067e24 */ /* 0x000fca000f8e00ff */
[----:B---3--:R-:W-:-:S04]  /*1bec0*/  PRMT R6, R7, 0x654, R6 ;  /* 0x0000065407067816 */ /* 0x008fc80000000006 */
[----:B------:R0:W-:Y:S03]  /*1bed0*/  SYNCS.ARRIVE.TRANS64.RED.A1T0 RZ, [R6+URZ], RZ ;  /* 0x000000ff06ff79a7 */ /* 0x0001e6000810043f */
.L_x_36:
[----:B------:R-:W-:Y:S05]  /*1bee0*/  BSYNC B0 ;  /* 0x0000000000007941 */ /* 0x000fea0003800000 */
.L_x_35:
[----:B------:R-:W-:-:S06]  /*1bef0*/  UISETP.GT.U32.AND UP0, UPT, UR13, 0x1, UPT ;  /* 0x000000010d00788c */ /* 0x000fcc000bf04070 */
[----:B------:R-:W-:-:S13]  /*1bf00*/  PLOP3.LUT P0, PT, PT, PT, UP0, 0x80, 0x0 ;  /* 0x000000000000781c */ /* 0x000fda0003f0f008 */
[----:B------:R-:W-:Y:S05]  /*1bf10*/  @P0 BRA `(.L_x_33) ;  /* 0x0000000000040947 */ /* 0x000fea0003800000 */
[----:B------:R-:W-:Y:S01]  /*1bf20*/  BPT.TRAP 0x1 ;  /* 0x000000040000795c */ /* 0x000fe20000300000 */
.L_x_33:
[----:B------:R-:W3:Y:S01]  /*1bf30*/  LDL.LU R26, [R1+0x86c] ;  /* 0x00086c00011a7983 */ /* 0x000ee20000300800 */
[----:B------:R-:W1:Y:S01]  /*1bf40*/  LDC R27, c[0x0][0x288] ;  /* 0x0000a200ff1b7b82 */ /* 0x000e620000000800 */
[----:B0-----:R-:W0:Y:S01]  /*1bf50*/  S2R R6, SR_TID.X ;  /* 0x0000000000067919 */ /* 0x001e220000002100 */
[----:B------:R-:W-:Y:S02]  /*1bf60*/  UISETP.GE.U32.AND UP1, UPT, UR10, 0x5, UPT ;  /* 0x000000050a00788c */ /* 0x000fe4000bf26070 */
[----:B------:R-:W-:Y:S01]  /*1bf70*/  UIADD3 UR5, UR10, UR5, URZ ;  /* 0x000000050a057290 */ /* 0x000fe2000fffe03f */
[----:B------:R-:W4:Y:S01]  /*1bf80*/  LDL.LU R28, [R1+0x874] ;  /* 0x00087400011c7983 */ /* 0x000f220000300800 */
[----:B------:R-:W-:Y:S01]  /*1bf90*/  USHF.R.S32.HI UR11, URZ, 0x1f, UR9 ;  /* 0x0000001f3f0b7899 */ /* 0x000fe20008011409 */
[----:B------:R-:W-:Y:S01]  /*1bfa0*/  ULDC UR6, c[0x0][0x284] ;  /* 0x0000a10000067ab9 */ /* 0x000fe20000000800 */
[----:B------:R-:W-:Y:S01]  /*1bfb0*/  ULDC.64 UR16, c[0x0][0x5d0] ;  /* 0x0001740000107ab9 */ /* 0x000fe20000000a00 */
[--C-:B0-----:R-:W-:Y:S01]  /*1bfc0*/  SHF.R.U32.HI R25, RZ, 0x7, R6.reuse ;  /* 0x00000007ff197819 */ /* 0x101fe20000011606 */
[----:B------:R-:W-:Y:S01]  /*1bfd0*/  IMAD.SHL.U32 R24, R6, 0x2, RZ ;  /* 0x0000000206187824 */ /* 0x000fe200078e00ff */
[----:B------:R-:W-:-:S02]  /*1bfe0*/  SHF.R.U32.HI R7, RZ, 0x2, R6 ;  /* 0x00000002ff077819 */ /* 0x000fc40000011606 */
[----:B------:R-:W-:Y:S02]  /*1bff0*/  LOP3.LUT R25, R25, 0x1, RZ, 0xc0, !PT ;  /* 0x0000000119197812 */ /* 0x000fe400078ec0ff */
[----:B------:R-:W-:Y:S02]  /*1c000*/  LOP3.LUT R34, R6, 0x60, RZ, 0xc0, !PT ;  /* 0x0000006006227812 */ /* 0x000fe400078ec0ff */
[----:B------:R-:W-:Y:S01]  /*1c010*/  LOP3.LUT R7, R7, 0x7, RZ, 0xc0, !PT ;  /* 0x0000000707077812 */ /* 0x000fe200078ec0ff */
[----:B------:R-:W-:Y:S01]  /*1c020*/  IMAD.SHL.U32 R8, R25, 0x40, RZ ;  /* 0x0000004019087824 */ /* 0x000fe200078e00ff */
[----:B------:R-:W-:Y:S02]  /*1c030*/  LOP3.LUT R24, R24, 0x6, RZ, 0xc0, !PT ;  /* 0x0000000618187812 */ /* 0x000fe400078ec0ff */
[----:B------:R-:W-:Y:S02]  /*1c040*/  LOP3.LUT R6, R6, 0x3, RZ, 0xc0, !PT ;  /* 0x0000000306067812 */ /* 0x000fe400078ec0ff */
[----:B------:R-:W-:-:S02]  /*1c050*/  SHF.R.U32.HI R34, RZ, 0x1, R34 ;  /* 0x00000001ff227819 */ /* 0x000fc40000011622 */
[----:B------:R-:W-:Y:S01]  /*1c060*/  LOP3.LUT R8, R8, 0x40, R7, 0xe2, !PT ;  /* 0x0000004008087812 */ /* 0x000fe200078ee207 */
[----:B-1----:R-:W-:Y:S01]  /*1c070*/  IMAD R6, R6, -0x2, R27 ;  /* 0xfffffffe06067824 */ /* 0x002fe200078e021b */
[----:B------:R-:W-:Y:S01]  /*1c080*/  IADD3 R7, RZ, -R34, -R7 ;  /* 0x80000022ff077210 */ /* 0x000fe20007ffe807 */
[----:B------:R-:W-:-:S04]  /*1c090*/  UISETP.GT.U32.AND UP0, UPT, UR5, 0x4, UPT ;  /* 0x000000040500788c */ /* 0x000fc8000bf04070 */
[----:B------:R-:W-:Y:S01]  /*1c0a0*/  IMAD R7, R25, -0x40, R7 ;  /* 0xffffffc019077824 */ /* 0x000fe200078e0207 */
[----:B------:R-:W-:Y:S02]  /*1c0b0*/  UIMAD UR8, UR11, UR16, URZ ;  /* 0x000000100b0872a4 */ /* 0x000fe4000f8e023f */
[----:B------:R-:W-:Y:S02]  /*1c0c0*/  UISETP.LT.U32.AND UP0, UPT, UR10, 0x5, UP0 ;  /* 0x000000050a00788c */ /* 0x000fe40008701070 */
[----:B------:R-:W-:Y:S01]  /*1c0d0*/  UIMAD UR8, UR9, UR17, UR8 ;  /* 0x00000011090872a4 */ /* 0x000fe2000f8e0208 */
[----:B---3--:R-:W-:Y:S01]  /*1c0e0*/  PRMT R24, R24, 0x6540, R26 ;  /* 0x0000654018187816 */ /* 0x008fe2000000001a */
[----:B------:R-:W-:Y:S02]  /*1c0f0*/  IMAD.SHL.U32 R26, R26, 0x100, RZ ;  /* 0x000001001a1a7824 */ /* 0x000fe400078e00ff */
[----:B----4-:R-:W-:-:S03]  /*1c100*/  IMAD.WIDE R36, R28, 0x180, RZ ;  /* 0x000001801c247825 */ /* 0x010fc600078e02ff */
[----:B------:R-:W-:Y:S02]  /*1c110*/  ISETP.GE.AND P0, PT, R26, R27, PT ;  /* 0x0000001b1a00720c */ /* 0x000fe40003f06270 */
[----:B------:R-:W-:Y:S01]  /*1c120*/  LOP3.LUT R34, R36, R8, R34, 0xfe, !PT ;  /* 0x0000000824227212 */ /* 0x000fe200078efe22 */
[----:B------:R-:W-:Y:S02]  /*1c130*/  IMAD.MOV.U32 R8, RZ, RZ, -0x1 ;  /* 0xffffffffff087424 */ /* 0x000fe400078e00ff */
[----:B------:R-:W-:Y:S02]  /*1c140*/  IMAD.IADD R26, R6, 0x1, -R26 ;  /* 0x00000001061a7824 */ /* 0x000fe400078e0a1a */
[----:B------:R-:W-:Y:S01]  /*1c150*/  IMAD R6, R28, 0x180, RZ ;  /* 0x000001801c067824 */ /* 0x000fe200078e02ff */
[----:B------:R0:W-:Y:S01]  /*1c160*/  STL [R1+0xd8], R8 ;  /* 0x0000d80801007387 */ /* 0x0001e20000100800 */
[----:B------:R-:W-:-:S03]  /*1c170*/  SHF.R.S32.HI R25, RZ, 0x1f, R24 ;  /* 0x0000001fff197819 */ /* 0x000fc60000011418 */
[C---:B------:R-:W-:Y:S02]  /*1c180*/  IADD3 R27, -R6.reuse, UR6, R7 ;  /* 0x00000006061b7c10 */ /* 0x040fe4000fffe107 */
[----:B------:R-:W-:Y:S01]  /*1c190*/  ISETP.GE.OR P0, PT, R6, UR6, P0 ;  /* 0x0000000606007c0c */ /* 0x000fe20008706670 */
[----:B------:R-:W-:Y:S01]  /*1c1a0*/  @UP1 UIMAD.WIDE.U32 UR6, UR5, -0x33333333, URZ ;  /* 0xcccccccd050618a5 */ /* 0x000fe2000f8e003f */
[----:B------:R-:W-:Y:S01]  /*1c1b0*/  IMAD.U32 R6, RZ, RZ, UR16 ;  /* 0x00000010ff067e24 */ /* 0x000fe2000f8e00ff */
[----:B------:R-:W-:Y:S02]  /*1c1c0*/  ULDC.64 UR16, c[0x0][0x5c8] ;  /* 0x0001720000107ab9 */ /* 0x000fe40000000a00 */
[----:B------:R-:W-:Y:S01]  /*1c1d0*/  @UP1 USHF.R.U32.HI UR6, URZ, 0x2, UR7 ;  /* 0x000000023f061899 */ /* 0x000fe20008011607 */
[----:B------:R-:W-:Y:S01]  /*1c1e0*/  IMAD.WIDE.U32 R6, R6, UR9, R24 ;  /* 0x0000000906067c25 */ /* 0x000fe2000f8e0018 */
[----:B------:R-:W-:-:S03]  /*1c1f0*/  USEL UR7, URZ, 0x1, !UP0 ;  /* 0x000000013f077887 */ /* 0x000fc6000c000000 */
[----:B------:R-:W-:Y:S01]  /*1c200*/  VIADD R7, R7, UR8 ;  /* 0x0000000807077c36 */ /* 0x000fe20008000000 */
[----:B------:R-:W-:Y:S01]  /*1c210*/  ULOP3.LUT UR4, UR4, UR7, URZ, 0x3c, !UPT ;  /* 0x0000000704047292 */ /* 0x000fe2000f8e3c3f */
[----:B------:R-:W-:Y:S02]  /*1c220*/  IMAD R29, R37, UR16, RZ ;  /* 0x00000010251d7c24 */ /* 0x000fe4000f8e02ff */
[----:B------:R-:W-:Y:S01]  /*1c230*/  IMAD.WIDE.U32 R6, R34, UR16, R6 ;  /* 0x0000001022067c25 */ /* 0x000fe2000f8e0006 */
[----:B------:R-:W-:-:S03]  /*1c240*/  @UP1 ULOP3.LUT UR4, UR4, 0x1, UR6, 0x78, !UPT ;  /* 0x0000000104041892 */ /* 0x000fc6000f8e7806 */
[----:B------:R-:W-:Y:S01]  /*1c250*/  IMAD R29, R34, UR17, R29 ;  /* 0x00000011221d7c24 */ /* 0x000fe2000f8e021d */
[----:B0-----:R-:W-:Y:S08]  /*1c260*/  @P0 BRA `(.L_x_37) ;  /* 0x0000025400e40947 */ /* 0x001ff00003800000 */
[----:B------:R-:W-:Y:S01]  /*1c270*/  FSETP.NEU.AND P0, PT, RZ, UR21, PT ;  /* 0x00000015ff007c0b */ /* 0x000fe2000bf0d000 */
[----:B------:R-:W-:Y:S01]  /*1c280*/  BSSY B0, `(.L_x_37) ;  /* 0x0002577000007945 */ /* 0x000fe20003800000 */
[----:B------:R-:W-:-:S11]  /*1c290*/  IMAD.IADD R29, R7, 0x1, R29 ;  /* 0x00000001071d7824 */ /* 0x000fd600078e021d */
[----:B------:R-:W-:Y:S05]  /*1c2a0*/  @!P0 BRA `(.L_x_38) ;  /* 0x0000015c00688947 */ /* 0x000fea0003800000 */
[----:B------:R-:W-:Y:S01]  /*1c2b0*/  ULDC.64 UR6, c[0x0][0x5b8] ;  /* 0x00016e0000067ab9 */ /* 0x000fe20000000a00 */
[----:B------:R-:W-:Y:S01]  /*1c2c0*/  ISETP.GE.AND P1, PT, R27, 0x1, PT ;  /* 0x000000011b00780c */ /* 0x000fe20003f26270 */
[----:B------:R-:W-:Y:S01]  /*1c2d0*/  IMAD.U32 R8, RZ, RZ, UR6 ;  /* 0x00000006ff087e24 */ /* 0x000fe2000f8e00ff */
[----:B------:R-:W-:Y:S01]  /*1c2e0*/  UIMAD UR6, UR11, UR6, URZ ;  /* 0x000000060b0672a4 */ /* 0x000fe2000f8e023f */
[----:B------:R-:W3:Y:S01]  /*1c2f0*/  LDL.LU R39, [R1+0x400] ;  /* 0x0004000001277983 */ /* 0x000ee20000300800 */
[----:B------:R-:W-:Y:S02]  /*1c300*/  ULDC.64 UR16, c[0x0][0x5a8] ;  /* 0x00016a0000107ab9 */ /* 0x000fe40000000a00 */
[----:B------:R-:W-:Y:S02]  /*1c310*/  UIMAD UR6, UR9, UR7, UR6 ;  /* 0x00000007090672a4 */ /* 0x000fe4000f8e0206 */
[----:B------:R-:W-:Y:S01]  /*1c320*/  IMAD.WIDE.U32 R24, R8, UR9, R24 ;  /* 0x0000000908187c25 */ /* 0x000fe2000f8e0018 */
[C---:B------:R-:W-:Y:S01]  /*1c330*/  ISETP.LT.OR P2, PT, R26.reuse, 0x1, !P1 ;  /* 0x000000011a00780c */ /* 0x040fe20004f41670 */
[----:B------:R-:W-:Y:S01]  /*1c340*/  ULDC.64 UR8, c[0x0][0x5b0] ;  /* 0x00016c0000087ab9 */ /* 0x000fe20000000a00 */
[----:B------:R-:W-:Y:S01]  /*1c350*/  ISETP.LT.OR P3, PT, R26, 0x2, !P1 ;  /* 0x000000021a00780c */ /* 0x000fe20004f61670 */
[----:B------:R-:W-:Y:S01]  /*1c360*/  IMAD.MOV.U32 R32, RZ, RZ, R24 ;  /* 0x000000ffff207224 */ /* 0x000fe200078e0018 */
[----:B------:R-:W4:Y:S01]  /*1c370*/  LDL.LU R38, [R1+0x404] ;  /* 0x0004040001267983 */ /* 0x000f220000300800 */
[----:B------:R-:W-:Y:S01]  /*1c380*/  VIADD R33, R25, UR6 ;  /* 0x0000000619217c36 */ /* 0x000fe20008000000 */
[----:B------:R-:W-:Y:S01]  /*1c390*/  ULDC.64 UR6, c[0x0][0x5c8] ;  /* 0x0001720000067ab9 */ /* 0x000fe20000000a00 */
[----:B------:R-:W-:Y:S01]  /*1c3a0*/  IMAD R8, R37, UR8, RZ ;  /* 0x0000000825087c24 */ /* 0x000fe2000f8e02ff */
[----:B------:R-:W2:Y:S01]  /*1c3b0*/  LDL.LU R35, [R1+0x408] ;  /* 0x0004080001237983 */ /* 0x000ea20000300800 */
[----:B------:R-:W-:-:S04]  /*1c3c0*/  IMAD.WIDE.U32 R24, R34, UR8, R32 ;  /* 0x0000000822187c25 */ /* 0x000fc8000f8e0020 */
[----:B------:R-:W-:Y:S01]  /*1c3d0*/  IMAD R8, R34, UR9, R8 ;  /* 0x0000000922087c24 */ /* 0x000fe2000f8e0208 */
[----:B------:R-:W-:Y:S01]  /*1c3e0*/  IADD3 R24, P0, R24, UR16, RZ ;  /* 0x0000001018187c10 */ /* 0x000fe2000ff1e0ff */
[----:B------:R-:W0:Y:S03]  /*1c3f0*/  @!P2 LDC.64 R30, c[0x0][0x5c0] ;  /* 0x00017000ff1eab82 */ /* 0x000e260000000a00 */
[--C-:B------:R-:W-:Y:S02]  /*1c400*/  IADD3.X R25, R25, UR17, R8.reuse, P0, !PT ;  /* 0x0000001119197c10 */ /* 0x100fe400087fe408 */
[----:B------:R-:W-:-:S06]  /*1c410*/  PRMT R8, RZ, 0x7610, R8 ;  /* 0x00007610ff087816 */ /* 0x000fcc0000000008 */
[----:B------:R-:W3:Y:S02]  /*1c420*/  @!P2 LDG.E.U8 R8, desc[UR14][R24.64] ;  /* 0x0000000e1808a981 */ /* 0x000ee4000c1e1100 */
[----:B---3--:R-:W-:-:S04]  /*1c430*/  LOP3.LUT R8, R8, 0xff, RZ, 0xc0, !PT ;  /* 0x000000ff08087812 */ /* 0x008fc800078ec0ff */
[----:B------:R-:W-:-:S05]  /*1c440*/  F2FP.F16.E4M3.UNPACK_B R8, R8 ;  /* 0x00000008ff08723e */ /* 0x000fca00020006ff */
[----:B------:R-:W-:-:S05]  /*1c450*/  HADD2.F32 R8, -RZ, R8.H0_H0 ;  /* 0x20000008ff087230 */ /* 0x000fca0000004100 */
[----:B------:R-:W-:-:S04]  /*1c460*/  FMUL R8, R8, UR21 ;  /* 0x0000001508087c20 */ /* 0x000fc80008400000 */
[----:B------:R-:W-:Y:S01]  /*1c470*/  FFMA R28, R9, UR20, R8 ;  /* 0x00000014091c7c23 */ /* 0x000fe20008000008 */
[----:B0-----:R-:W-:-:S04]  /*1c480*/  @!P2 IADD3 R8, P0, R6, R30, RZ ;  /* 0x0000001e0608a210 */ /* 0x001fc80007f1e0ff */
[----:B------:R-:W-:Y:S01]  /*1c490*/  F2FP.SATFINITE.E4M3.F32.PACK_AB_MERGE_C R28, RZ, R28, RZ ;  /* 0x0000001cff1c723e */ /* 0x000fe200048070ff */
[----:B------:R-:W-:-:S05]  /*1c4a0*/  @!P2 IMAD.X R9, R29, 0x1, R31, P0 ;  /* 0x000000011d09a824 */ /* 0x000fca00000e061f */
[----:B------:R0:W-:Y:S02]  /*1c4b0*/  @!P2 STG.E.U8 desc[UR14][R8.64], R28 ;  /* 0x0000001c0800a986 */ /* 0x0001e4000c10110e */
[----:B0-----:R-:W-:Y:S01]  /*1c4c0*/  PRMT R28, RZ, 0x7610, R28 ;  /* 0x00007610ff1c7816 */ /* 0x001fe2000000001c */
[----:B------:R-:W0:Y:S05]  /*1c4d0*/  @!P3 LDC.64 R8, c[0x0][0x5c0] ;  /* 0x00017000ff08bb82 */ /* 0x000e2a0000000a00 */
[----:B------:R-:W3:Y:S01]  /*1c4e0*/  @!P3 LDG.E.U8 R28, desc[UR14][R24.64+0x1] ;  /* 0x0000010e181cb981 */ /* 0x000ee2000c1e1100 */
[----:B0-----:R-:W-:-:S05]  /*1c4f0*/  @!P3 IADD3 R8, P0, R6, R8, RZ ;  /* 0x000000080608b210 */ /* 0x001fca0007f1e0ff */
[----:B------:R-:W-:Y:S01]  /*1c500*/  @!P3 IMAD.X R9, R29, 0x1, R9, P0 ;  /* 0x000000011d09b824 */ /* 0x000fe200000e0609 */
[----:B---3--:R-:W-:-:S04]  /*1c510*/  LOP3.LUT R28, R28, 0xff, RZ, 0xc0, !PT ;  /* 0x000000ff1c1c7812 */ /* 0x008fc800078ec0ff */
[----:B------:R-:W-:-:S05]  /*1c520*/  F2FP.F16.E4M3.UNPACK_B R28, R28 ;  /* 0x0000001cff1c723e */ /* 0x000fca00020006ff */
[----:B------:R-:W-:-:S05]  /*1c530*/  HADD2.F32 R28, -RZ, R28.H0_H0 ;  /* 0x2000001cff1c7230 */ /* 0x000fca0000004100 */
[----:B------:R-:W-:-:S04]  /*1c540*/  FMUL R28, R28, UR21 ;  /* 0x000000151c1c7c20 */ /* 0x000fc80008400000 */
[----:B------:R-:W-:-:S05]  /*1c550*/  FFMA R28, R10, UR20, R28 ;  /* 0x000000140a1c7c23 */ /* 0x000fca000800001c */
[----:B------:R-:W-:-:S05]  /*1c560*/  F2FP.SATFINITE.E4M3.F32.PACK_AB_MERGE_C R28, RZ, R28, RZ ;  /* 0x0000001cff1c723e */ /* 0x000fca00048070ff */
[----:B------:R0:W-:Y:S02]  /*1c570*/  @!P3 STG.E.U8 desc[UR14][R8.64+0x1], R28 ;  /* 0x0000011c0800b986 */ /* 0x0001e4000c10110e */
[----:B0-----:R-:W-:-:S05]  /*1c580*/  IADD3 R8, P0, R34, 0x8, RZ ;  /* 0x0000000822087810 */ /* 0x001fca0007f1e0ff */
[----:B------:R-:W-:Y:S01]  /*1c590*/  IMAD.X R10, RZ, RZ, R37, P0 ;  /* 0x000000ffff0a7224 */ /* 0x000fe200000e0625 */
[----:B------:R-:W-:-:S03]  /*1c5a0*/  ISETP.GE.AND P0, PT, R27, 0x9, PT ;  /* 0x000000091b00780c */ /* 0x000fc60003f06270 */
[----:B------:R-:W-:Y:S01]  /*1c5b0*/  IMAD R10, R10, UR8, RZ ;  /* 0x000000080a0a7c24 */ /* 0x000fe2000f8e02ff */
[----:B------:R-:W-:-:S03]  /*1c5c0*/  ISETP.LT.OR P2, PT, R26, 0x1, !P0 ;  /* 0x000000011a00780c */ /* 0x000fc60004741670 */
[C---:B------:R-:W-:Y:S02]  /*1c5d0*/  IMAD R10, R8.reuse, UR9, R10 ;  /* 0x00000009080a7c24 */ /* 0x040fe4000f8e020a */
[----:B------:R-:W-:-:S03]  /*1c5e0*/  IMAD.WIDE.U32 R8, R8, UR8, R32 ;  /* 0x0000000808087c25 */ /* 0x000fc6000f8e0020 */
[----:B------:R-:W-:-:S05]  /*1c5f0*/  IADD3 R8, P3, R8, UR16, RZ ;  /* 0x0000001008087c10 */ /* 0x000fca000ff7e0ff */
[----:B------:R-:W0:Y:S01]  /*1c600*/  @!P2 LDC.64 R30, c[0x0][0x5c0] ;  /* 0x00017000ff1eab82 */ /* 0x000e220000000a00 */
[--C-:B------:R-:W-:Y:S02]  /*1c610*/  IADD3.X R9, R9, UR17, R10.reuse, P3, !PT ;  /* 0x0000001109097c10 */ /* 0x100fe40009ffe40a */
[----:B------:R-:W-:-:S06]  /*1c620*/  PRMT R10, RZ, 0x7610, R10 ;  /* 0x00007610ff0a7816 */ /* 0x000fcc000000000a */
[----:B------:R-:W3:Y:S01]  /*1c630*/  @!P2 LDG.E.U8 R10, desc[UR14][R8.64] ;  /* 0x0000000e080aa981 */ /* 0x000ee2000c1e1100 */
[----:B------:R-:W-:Y:S02]  /*1c640*/  ISETP.LT.OR P3, PT, R26, 0x2, !P0 ;  /* 0x000000021a00780c */ /* 0x000fe40004761670 */
[----:B---3--:R-:W-:-:S04]  /*1c650*/  LOP3.LUT R10, R10, 0xff, RZ, 0xc0, !PT ;  /* 0x000000ff0a0a7812 */ /* 0x008fc800078ec0ff */
[----:B------:R-:W-:-:S05]  /*1c660*/  F2FP.F16.E4M3.UNPACK_B R10, R10 ;  /* 0x0000000aff0a723e */ /* 0x000fca00020006ff */
[----:B------:R-:W-:-:S05]  /*1c670*/  HADD2.F32 R10, -RZ, R10.H0_H0 ;  /* 0x2000000aff0a7230 */ /* 0x000fca0000004100 */
[----:B------:R-:W-:-:S04]  /*1c680*/  FMUL R10, R10, UR21 ;  /* 0x000000150a0a7c20 */ /* 0x000fc80008400000 */
[----:B------:R-:W-:Y:S01]  /*1c690*/  FFMA R28, R11, UR20, R10 ;  /* 0x000000140b1c7c23 */ /* 0x000fe2000800000a */
[----:B0----5:R-:W-:-:S04]  /*1c6a0*/  @!P2 IADD3 R10, P4, P5, R6, R30, R3 ;  /* 0x0000001e060aa210 */ /* 0x021fc80007d9e003 */
[----:B------:R-:W-:Y:S02]  /*1c6b0*/  @!P2 IADD3.X R11, R29, R31, R0, P4, P5 ;  /* 0x0000001f1d0ba210 */ /* 0x000fe400027ea400 */
[----:B------:R-:W-:-:S05]  /*1c6c0*/  F2FP.SATFINITE.E4M3.F32.PACK_AB_MERGE_C R28, RZ, R28, RZ ;  /* 0x0000001cff1c723e */ /* 0x000fca00048070ff */
[----:B------:R0:W-:Y:S02]  /*1c6d0*/  @!P2 STG.E.U8 desc[UR14][R10.64], R28 ;  /* 0x0000001c0a00a986 */ /* 0x0001e4000c10110e */
[----:B0-----:R-:W-:Y:S01]  /*1c6e0*/  PRMT R28, RZ, 0x7610, R28 ;  /* 0x00007610ff1c7816 */ /* 0x001fe2000000001c */
[----:B------:R-:W0:Y:S05]  /*1c6f0*/  @!P3 LDC.64 R10, c[0x0][0x5c0] ;  /* 0x00017000ff0abb82 */ /* 0x000e2a0000000a00 */
[----:B------:R-:W3:Y:S01]  /*1c700*/  @!P3 LDG.E.U8 R28, desc[UR14][R8.64+0x1] ;  /* 0x0000010e081cb981 */ /* 0x000ee2000c1e1100 */
[----:B------:R-:W-:Y:S02]  /*1c710*/  ISETP.LT.OR P2, PT, R26, 0x9, !P1 ;  /* 0x000000091a00780c */ /* 0x000fe40004f41670 */
[----:B0-----:R-:W-:-:S04]  /*1c720*/  @!P3 IADD3 R10, P4, P5, R6, R10, R3 ;  /* 0x0000000a060ab210 */ /* 0x001fc80007d9e003 */
[----:B------:R-:W-:Y:S02]  /*1c730*/  @!P3 IADD3.X R11, R29, R11, R0, P4, P5 ;  /* 0x0000000b1d0bb210 */ /* 0x000fe400027ea400 */
[----:B---3--:R-:W-:-:S04]  /*1c740*/  LOP3.LUT R28, R28, 0xff, RZ, 0xc0, !PT ;  /* 0x000000ff1c1c7812 */ /* 0x008fc800078ec0ff */
[----:B------:R-:W-:-:S05]  /*1c750*/  F2FP.F16.E4M3.UNPACK_B R28, R28 ;  /* 0x0000001cff1c723e */ /* 0x000fca00020006ff */
[----:B------:R-:W-:-:S05]  /*1c760*/  HADD2.F32 R28, -RZ, R28.H0_H0 ;  /* 0x2000001cff1c7230 */ /* 0x000fca0000004100 */
[----:B------:R-:W-:-:S04]  /*1c770*/  FMUL R28, R28, UR21 ;  /* 0x000000151c1c7c20 */ /* 0x000fc80008400000 */
[----:B------:R-:W-:Y:S01]  /*1c780*/  FFMA R28, R12, UR20, R28 ;  /* 0x000000140c1c7c23 */ /* 0x000fe2000800001c */
[----:B------:R-:W-:-:S04]  /*1c790*/  PRMT R12, RZ, 0x7610, R12 ;  /* 0x00007610ff0c7816 */ /* 0x000fc8000000000c */
[----:B------:R-:W-:-:S05]  /*1c7a0*/  F2FP.SATFINITE.E4M3.F32.PACK_AB_MERGE_C R28, RZ, R28, RZ ;  /* 0x0000001cff1c723e */ /* 0x000fca00048070ff */
[----:B------:R0:W-:Y:S04]  /*1c7b0*/  @!P3 STG.E.U8 desc[UR14][R10.64+0x1], R28 ;  /* 0x0000011c0a00b986 */ /* 0x0001e8000c10110e */
[----:B------:R-:W3:Y:S01]  /*1c7c0*/  @!P2 LDG.E.U8 R12, desc[UR14][R24.64+0x8] ;  /* 0x0000080e180ca981 */ /* 0x000ee2000c1e1100 */
[----:B------:R-:W-:Y:S01]  /*1c7d0*/  ISETP.LT.OR P3, PT, R26, 0xa, !P1 ;  /* 0x0000000a1a00780c */ /* 0x000fe20004f61670 */
[----:B0-----:R-:W0:Y:S02]  /*1c7e0*/  @!P2 LDC.64 R10, c[0x0][0x5c0] ;  /* 0x00017000ff0aab82 */ /* 0x001e240000000a00 */
        /* <DEDUP_REMOVED lines=9> */
[----:B0-----:R-:W-:Y:S01]  /*1c880*/  PRMT R12, RZ, 0x7610, R12 ;  /* 0x00007610ff0c7816 */ /* 0x001fe2000000000c */
[----:B------:R-:W0:Y:S05]  /*1c890*/  @!P3 LDC.64 R10, c[0x0][0x5c0] ;  /* 0x00017000ff0abb82 */ /* 0x000e2a0000000a00 */
[----:B------:R-:W3:Y:S01]  /*1c8a0*/  @!P3 LDG.E.U8 R12, desc[UR14][R24.64+0x9] ;  /* 0x0000090e180cb981 */ /* 0x000ee2000c1e1100 */
[----:B------:R-:W-:Y:S02]  /*1c8b0*/  ISETP.LT.OR P2, PT, R26, 0x9, !P0 ;  /* 0x000000091a00780c */ /* 0x000fe40004741670 */
        /* <DEDUP_REMOVED lines=202> */
[----:B------:R-:W-:Y:S02]  /*1d560*/  F2FP.SATFINITE.E4M3.F32.PACK_AB_MERGE_C R13, RZ, R12, RZ ;  /* 0x0000000cff0d723e */ /* 0x000fe400048070ff */
[----:B------:R-:W-:-:S03]  /*1d570*/  PRMT R12, RZ, 0x7610, R12 ;  /* 0x00007610ff0c7816 */ /* 0x000fc6000000000c */
        /* <DEDUP_REMOVED lines=17> */
[----:B0-----:R-:W-:-:S04]  /*1d690*/  @!P2 IADD3 R10, P4, P5, R6, R10, R3 ;  /* 0x0000000a060aa210 */ /* 0x001fc80007d9e003 */
[----:B------:R-:W-:Y:S02]  /*1d6a0*/  @!P2 IADD3.X R11, R29, R11, R0, P4, P5 ;  /* 0x0000000b1d0ba210 */ /* 0x000fe400027ea400 */
[----:B---3--:R-:W-:-:S04]  /*1d6b0*/  LOP3.LUT R12, R12, 0xff, RZ, 0xc0, !PT ;  /* 0x000000ff0c0c7812 */ /* 0x008fc800078ec0ff */
[----:B------:R-:W-:-:S05]  /*1d6c0*/  F2FP.F16.E4M3.UNPACK_B R12, R12 ;  /* 0x0000000cff0c723e */ /* 0x000fca00020006ff */
[----:B------:R-:W-:-:S05]  /*1d6d0*/  HADD2.F32 R12, -RZ, R12.H0_H0 ;  /* 0x2000000cff0c7230 */ /* 0x000fca0000004100 */
[----:B------:R-:W-:-:S04]  /*1d6e0*/  FMUL R12, R12, UR21 ;  /* 0x000000150c0c7c20 */ /* 0x000fc80008400000 */
[--C-:B------:R-:W-:Y:S01]  /*1d6f0*/  FFMA R159, R159, UR20, R12.reuse ;  /* 0x000000149f9f7c23 */ /* 0x100fe2000800000c */
[----:B------:R-:W-:-:S04]  /*1d700*/  PRMT R12, RZ, 0x7610, R12 ;  /* 0x00007610ff0c7816 */ /* 0x000fc8000000000c */
[----:B------:R-:W-:-:S05]  /*1d710*/  F2FP.SATFINITE.E4M3.F32.PACK_AB_MERGE_C R159, RZ, R159, RZ ;  /* 0x0000009fff9f723e */ /* 0x000fca00048070ff */
        /* <DEDUP_REMOVED lines=1024> */
[----:B------:R-:W-:Y:S02]  /*21720*/  FFMA R12, R39, UR20, R12 ;  /* 0x00000014270c7c23 */ /* 0x000fe4000800000c */
[----:B------:R-:W3:Y:S03]  /*21730*/  LDL.LU R39, [R1+0x40c] ;  /* 0x00040c0001277983 */ /* 0x000ee60000300800 */
[----:B------:R-:W-:Y:S02]  /*21740*/  F2FP.SATFINITE.E4M3.F32.PACK_AB_MERGE_C R13, RZ, R12, RZ ;  /* 0x0000000cff0d723e */ /* 0x000fe400048070ff */
[----:B------:R-:W-:-:S03]  /*21750*/  PRMT R12, RZ, 0x7610, R12 ;  /* 0x00007610ff0c7816 */ /* 0x000fc6000000000c */
[----:B------:R0:W-:Y:S04]  /*21760*/  @!P3 STG.E.U8 desc[UR14][R10.64+0xc9], R13 ;  /* 0x0000c90d0a00b986 */ /* 0x0001e8000c10110e */
[----:B------:R-:W4:Y:S01]  /*21770*/  @!P2 LDG.E.U8 R12, desc[UR14][R8.64+0xc8] ;  /* 0x0000c80e080ca981 */ /* 0x000f22000c1e1100 */
[----:B------:R-:W-:Y:S01]  /*21780*/  ISETP.LT.OR P3, PT, R26, 0xca, !P0 ;  /* 0x000000ca1a00780c */ /* 0x000fe20004761670 */
[----:B0-----:R-:W0:Y:S02]  /*21790*/  @!P2 LDC.64 R10, c[0x0][0x5c0] ;  /* 0x00017000ff0aab82 */ /* 0x001e240000000a00 */
[----:B0-----:R-:W-:-:S04]  /*217a0*/  @!P2 IADD3 R10, P4, P5, R6, R10, R3 ;  /* 0x0000000a060aa210 */ /* 0x001fc80007d9e003 */
[----:B------:R-:W-:Y:S02]  /*217b0*/  @!P2 IADD3.X R11, R29, R11, R0, P4, P5 ;  /* 0x0000000b1d0ba210 */ /* 0x000fe400027ea400 */
[----:B----4-:R-:W-:-:S04]  /*217c0*/  LOP3.LUT R12, R12, 0xff, RZ, 0xc0, !PT ;  /* 0x000000ff0c0c7812 */ /* 0x010fc800078ec0ff */
[----:B------:R-:W-:-:S05]  /*217d0*/  F2FP.F16.E4M3.UNPACK_B R12, R12 ;  /* 0x0000000cff0c723e */ /* 0x000fca00020006ff */
[----:B------:R-:W-:-:S05]  /*217e0*/  HADD2.F32 R12, -RZ, R12.H0_H0 ;  /* 0x2000000cff0c7230 */ /* 0x000fca0000004100 */
[----:B------:R-:W-:-:S04]  /*217f0*/  FMUL R12, R12, UR21 ;  /* 0x000000150c0c7c20 */ /* 0x000fc80008400000 */
[----:B------:R-:W-:Y:S02]  /*21800*/  FFMA R12, R38, UR20, R12 ;  /* 0x00000014260c7c23 */ /* 0x000fe4000800000c */
[----:B------:R-:W4:Y:S03]  /*21810*/  LDL.LU R38, [R1+0x410] ;  /* 0x0004100001267983 */ /* 0x000f260000300800 */
[----:B------:R-:W-:Y:S02]  /*21820*/  F2FP.SATFINITE.E4M3.F32.PACK_AB_MERGE_C R13, RZ, R12, RZ ;  /* 0x0000000cff0d723e */ /* 0x000fe400048070ff */
[----:B------:R-:W-:-:S03]  /*21830*/  PRMT R12, RZ, 0x7610, R12 ;  /* 0x00007610ff0c7816 */ /* 0x000fc6000000000c */
[----:B------:R0:W-:Y:S04]  /*21840*/  @!P2 STG.E.U8 desc[UR14][R10.64+0xc8], R13 ;  /* 0x0000c80d0a00a986 */ /* 0x0001e8000c10110e */
[----:B------:R-:W2:Y:S01]  /*21850*/  @!P3 LDG.E.U8 R12, desc[UR14][R8.64+0xc9] ;  /* 0x0000c90e080cb981 */ /* 0x000ea2000c1e1100 */
[----:B------:R-:W-:Y:S01]  /*21860*/  ISETP.LT.OR P2, PT, R26, 0xd1, !P1 ;  /* 0x000000d11a00780c */ /* 0x000fe20004f41670 */
[----:B0-----:R-:W0:Y:S02]  /*21870*/  @!P3 LDC.64 R10, c[0x0][0x5c0] ;  /* 0x00017000ff0abb82 */ /* 0x001e240000000a00 */
[----:B0-----:R-:W-:-:S04]  /*21880*/  @!P3 IADD3 R10, P4, P5, R6, R10, R3 ;  /* 0x0000000a060ab210 */ /* 0x001fc80007d9e003 */
[----:B------:R-:W-:Y:S02]  /*21890*/  @!P3 IADD3.X R11, R29, R11, R0, P4, P5 ;  /* 0x0000000b1d0bb210 */ /* 0x000fe400027ea400 */
[----:B--2---:R-:W-:-:S04]  /*218a0*/  LOP3.LUT R12, R12, 0xff, RZ, 0xc0, !PT ;  /* 0x000000ff0c0c7812 */ /* 0x004fc800078ec0ff */
[----:B------:R-:W-:-:S05]  /*218b0*/  F2FP.F16.E4M3.UNPACK_B R12, R12 ;  /* 0x0000000cff0c723e */ /* 0x000fca00020006ff */
[----:B------:R-:W-:-:S05]  /*218c0*/  HADD2.F32 R12, -RZ, R12.H0_H0 ;  /* 0x2000000cff0c7230 */ /* 0x000fca0000004100 */
[----:B------:R-:W-:-:S04]  /*218d0*/  FMUL R12, R12, UR21 ;  /* 0x000000150c0c7c20 */ /* 0x000fc80008400000 */
[----:B------:R-:W-:Y:S02]  /*218e0*/  FFMA R12, R35, UR20, R12 ;  /* 0x00000014230c7c23 */ /* 0x000fe4000800000c */
[----:B------:R-:W2:Y:S03]  /*218f0*/  LDL.LU R35, [R1+0x414] ;  /* 0x0004140001237983 */ /* 0x000ea60000300800 */
        /* <DEDUP_REMOVED lines=20> */
[----:B0-----:R-:W-:-:S05]  /*21a40*/  @!P3 IADD3 R10, P4, R6, R10, RZ ;  /* 0x0000000a060ab210 */ /* 0x001fca0007f9e0ff */
[----:B------:R-:W-:Y:S01]  /*21a50*/  @!P3 IMAD.X R11, R29, 0x1, R11, P4 ;  /* 0x000000011d0bb824 */ /* 0x000fe200020e060b */
        /* <DEDUP_REMOVED lines=54> */
[----:B0-----:R-:W-:-:S05]  /*21dc0*/  @!P3 IADD3 R10, P4, R6, R10, RZ ;  /* 0x0000000a060ab210 */ /* 0x001fca0007f9e0ff */
[----:B------:R-:W-:Y:S01]  /*21dd0*/  @!P3 IMAD.X R11, R29, 0x1, R11, P4 ;  /* 0x000000011d0bb824 */ /* 0x000fe200020e060b */
        /* <DEDUP_REMOVED lines=200> */
[----:B------:R-:W-:Y:S01]  /*22a60*/  FFMA R12, R38, UR20, R12 ;  /* 0x00000014260c7c23 */ /* 0x000fe2000800000c */
[----:B------:R-:W-:Y:S01]  /*22a70*/  ISETP.LT.OR P1, PT, R26, 0xfa, !P1 ;  /* 0x000000fa1a00780c */ /* 0x000fe20004f21670 */
[----:B------:R-:W4:Y:S03]  /*22a80*/  LDL.LU R38, [R1+0x464] ;  /* 0x0004640001267983 */ /* 0x000f260000300800 */
[----:B------:R-:W-:Y:S02]  /*22a90*/  F2FP.SATFINITE.E4M3.F32.PACK_AB_MERGE_C R13, RZ, R12, RZ ;  /* 0x0000000cff0d723e */ /* 0x000fe400048070ff */
[----:B------:R-:W-:-:S03]  /*22aa0*/  PRMT R12, RZ, 0x7610, R12 ;  /* 0x00007610ff0c7816 */ /* 0x000fc6000000000c */
[----:B------:R0:W-:Y:S04]  /*22ab0*/  @!P3 STG.E.U8 desc[UR14][R10.64+0xf1], R13 ;  /* 0x0000f10d0a00b986 */ /* 0x0001e8000c10110e */
[----:B------:R-:W2:Y:S01]  /*22ac0*/  @!P2 LDG.E.U8 R12, desc[UR14][R24.64+0xf8] ;  /* 0x0000f80e180ca981 */ /* 0x000ea2000c1e1100 */
        /* <DEDUP_REMOVED lines=34> */
[----:B----4-:R-:W-:Y:S02]  /*22cf0*/  FFMA R12, R38, UR20, R12 ;  /* 0x00000014260c7c23 */ /* 0x010fe4000800000c */
[----:B------:R-:W3:Y:S03]  /*22d00*/  LDL.LU R38, [R1+0x46c] ;  /* 0x00046c0001267983 */ /* 0x000ee60000300800 */
[----:B------:R-:W-:Y:S02]  /*22d10*/  F2FP.SATFINITE.E4M3.F32.PACK_AB_MERGE_C R13, RZ, R12, RZ ;  /* 0x0000000cff0d723e */ /* 0x000fe400048070ff */
[----:B------:R-:W-:-:S03]  /*22d20*/  PRMT R12, RZ, 0x7610, R12 ;  /* 0x00007610ff0c7816 */ /* 0x000fc6000000000c */
[----:B------:R0:W-:Y:S04]  /*22d30*/  @!P2 STG.E.U8 desc[UR14][R10.64+0xf8], R13 ;  /* 0x0000f80d0a00a986 */ /* 0x0001e8000c10110e */
[----:B------:R-:W4:Y:S01]  /*22d40*/  @!P1 LDG.E.U8 R12, desc[UR14][R8.64+0xf9] ;  /* 0x0000f90e080c9981 */ /* 0x000f22000c1e1100 */
[----:B0-----:R-:W0:Y:S02]  /*22d50*/  @!P1 LDC.64 R10, c[0x0][0x5c0] ;  /* 0x00017000ff0a9b82 */ /* 0x001e240000000a00 */
[----:B0-----:R-:W-:-:S04]  /*22d60*/  @!P1 IADD3 R10, P4, P5, R6, R10, R3 ;  /* 0x0000000a060a9210 */ /* 0x001fc80007d9e003 */
[----:B------:R-:W-:Y:S02]  /*22d70*/  @!P1 IADD3.X R11, R29, R11, R0, P4, P5 ;  /* 0x0000000b1d0b9210 */ /* 0x000fe400027ea400 */
[----:B----4-:R-:W-:Y:S02]  /*22d80*/  LOP3.LUT R8, R12, 0xff, RZ, 0xc0, !PT ;  /* 0x000000ff0c087812 */ /* 0x010fe400078ec0ff */
[----:B------:R-:W-:Y:S02]  /*22d90*/  IADD3 R12, P0, R34, 0x80, RZ ;  /* 0x00000080220c7810 */ /* 0x000fe40007f1e0ff */
[----:B------:R-:W-:-:S03]  /*22da0*/  F2FP.F16.E4M3.UNPACK_B R8, R8 ;  /* 0x00000008ff08723e */ /* 0x000fc600020006ff */
[----:B------:R-:W-:Y:S01]  /*22db0*/  IMAD.X R14, RZ, RZ, R37, P0 ;  /* 0x000000ffff0e7224 */ /* 0x000fe200000e0625 */
[----:B------:R-:W-:Y:S01]  /*22dc0*/  ISETP.GE.AND P0, PT, R27, 0x81, PT ;  /* 0x000000811b00780c */ /* 0x000fe20003f06270 */
[----:B------:R-:W-:Y:S02]  /*22dd0*/  HADD2.F32 R8, -RZ, R8.H0_H0 ;  /* 0x20000008ff087230 */ /* 0x000fe40000004100 */
[----:B------:R-:W-:-:S03]  /*22de0*/  IMAD R14, R14, UR8, RZ ;  /* 0x000000080e0e7c24 */ /* 0x000fc6000f8e02ff */
[----:B------:R-:W-:Y:S01]  /*22df0*/  FMUL R13, R8, UR21 ;  /* 0x00000015080d7c20 */ /* 0x000fe20008400000 */
[----:B------:R-:W-:Y:S01]  /*22e00*/  IMAD.WIDE.U32 R8, R12, UR8, R32 ;  /* 0x000000080c087c25 */ /* 0x000fe2000f8e0020 */
[----:B------:R-:W-:-:S03]  /*22e10*/  ISETP.LT.OR P3, PT, R26, 0x1, !P0 ;  /* 0x000000011a00780c */ /* 0x000fc60004761670 */
[----:B--2---:R-:W-:Y:S01]  /*22e20*/  FFMA R13, R35, UR20, R13 ;  /* 0x00000014230d7c23 */ /* 0x004fe2000800000d */
[----:B------:R-:W-:Y:S01]  /*22e30*/  IMAD R12, R12, UR9, R14 ;  /* 0x000000090c0c7c24 */ /* 0x000fe2000f8e020e */
[----:B------:R-:W-:Y:S01]  /*22e40*/  IADD3 R8, P2, R8, UR16, RZ ;  /* 0x0000001008087c10 */ /* 0x000fe2000ff5e0ff */
[----:B------:R-:W2:Y:S02]  /*22e50*/  LDL.LU R35, [R1+0x470] ;  /* 0x0004700001237983 */ /* 0x000ea40000300800 */
[----:B------:R-:W-:Y:S02]  /*22e60*/  F2FP.SATFINITE.E4M3.F32.PACK_AB_MERGE_C R13, RZ, R13, RZ ;  /* 0x0000000dff0d723e */ /* 0x000fe400048070ff */
[--C-:B------:R-:W-:Y:S02]  /*22e70*/  IADD3.X R9, R9, UR17, R12.reuse, P2, !PT ;  /* 0x0000001109097c10 */ /* 0x100fe400097fe40c */
[----:B------:R-:W-:Y:S01]  /*22e80*/  PRMT R12, RZ, 0x7610, R12 ;  /* 0x00007610ff0c7816 */ /* 0x000fe2000000000c */
[----:B------:R0:W-:Y:S05]  /*22e90*/  @!P1 STG.E.U8 desc[UR14][R10.64+0xf9], R13 ;  /* 0x0000f90d0a009986 */ /* 0x0001ea000c10110e */
        /* <DEDUP_REMOVED lines=9> */
[----:B---3--:R-:W-:Y:S01]  /*22f30*/  FFMA R12, R38, UR20, R12 ;  /* 0x00000014260c7c23 */ /* 0x008fe2000800000c */
[----:B------:R-:W-:Y:S01]  /*22f40*/  IADD3 R15, P1, R34, 0x88, RZ ;  /* 0x00000088220f7810 */ /* 0x000fe20007f3e0ff */
[----:B------:R-:W3:Y:S03]  /*22f50*/  LDL.LU R38, [R1+0x474] ;  /* 0x0004740001267983 */ /* 0x000ee60000300800 */
[----:B------:R-:W-:Y:S02]  /*22f60*/  F2FP.SATFINITE.E4M3.F32.PACK_AB_MERGE_C R13, RZ, R12, RZ ;  /* 0x0000000cff0d723e */ /* 0x000fe400048070ff */
[----:B------:R-:W-:-:S03]  /*22f70*/  PRMT R12, RZ, 0x7610, R12 ;  /* 0x00007610ff0c7816 */ /* 0x000fc6000000000c */
[----:B------:R0:W-:Y:S04]  /*22f80*/  @!P3 STG.E.U8 desc[UR14][R10.64], R13 ;  /* 0x0000000d0a00b986 */ /* 0x0001e8000c10110e */
[----:B------:R-:W4:Y:S01]  /*22f90*/  @!P2 LDG.E.U8 R12, desc[UR14][R8.64+0x1] ;  /* 0x0000010e080ca981 */ /* 0x000f22000c1e1100 */
[----:B------:R-:W-:Y:S01]  /*22fa0*/  IMAD.X R17, RZ, RZ, R37, P1 ;  /* 0x000000ffff117224 */ /* 0x000fe200008e0625 */
[----:B------:R-:W-:-:S03]  /*22fb0*/  ISETP.GE.AND P1, PT, R27, 0x89, PT ;  /* 0x000000891b00780c */ /* 0x000fc60003f26270 */
[----:B------:R-:W-:Y:S01]  /*22fc0*/  IMAD R17, R17, UR8, RZ ;  /* 0x0000000811117c24 */ /* 0x000fe2000f8e02ff */
[----:B------:R-:W-:Y:S01]  /*22fd0*/  ISETP.LT.OR P3, PT, R26, 0x1, !P1 ;  /* 0x000000011a00780c */ /* 0x000fe20004f61670 */
[----:B0-----:R-:W0:Y:S02]  /*22fe0*/  @!P2 LDC.64 R10, c[0x0][0x5c0] ;  /* 0x00017000ff0aab82 */ /* 0x001e240000000a00 */
[----:B------:R-:W-:Y:S01]  /*22ff0*/  IMAD R17, R15, UR9, R17 ;  /* 0x000000090f117c24 */ /* 0x000fe2000f8e0211 */
[----:B0-----:R-:W-:Y:S02]  /*23000*/  @!P2 IADD3 R14, P4, P5, R6, R10, R4 ;  /* 0x0000000a060ea210 */ /* 0x001fe40007d9e004 */
[----:B----4-:R-:W-:-:S04]  /*23010*/  LOP3.LUT R12, R12, 0xff, RZ, 0xc0, !PT ;  /* 0x000000ff0c0c7812 */ /* 0x010fc800078ec0ff */
[----:B------:R-:W-:-:S05]  /*23020*/  F2FP.F16.E4M3.UNPACK_B R12, R12 ;  /* 0x0000000cff0c723e */ /* 0x000fca00020006ff */
[----:B------:R-:W-:-:S05]  /*23030*/  HADD2.F32 R12, -RZ, R12.H0_H0 ;  /* 0x2000000cff0c7230 */ /* 0x000fca0000004100 */
[----:B------:R-:W-:Y:S01]  /*23040*/  FMUL R16, R12, UR21 ;  /* 0x000000150c107c20 */ /* 0x000fe20008400000 */
[----:B------:R-:W-:Y:S01]  /*23050*/  IMAD.WIDE.U32 R12, R15, UR8, R32 ;  /* 0x000000080f0c7c25 */ /* 0x000fe2000f8e0020 */
[----:B------:R-:W-:-:S03]  /*23060*/  @!P2 IADD3.X R15, R29, R11, R2, P4, P5 ;  /* 0x0000000b1d0fa210 */ /* 0x000fc600027ea402 */
[----:B--2---:R-:W-:Y:S01]  /*23070*/  FFMA R16, R35, UR20, R16 ;  /* 0x0000001423107c23 */ /* 0x004fe20008000010 */
[----:B------:R-:W-:Y:S01]  /*23080*/  IADD3 R10, P4, R12, UR16, RZ ;  /* 0x000000100c0a7c10 */ /* 0x000fe2000ff9e0ff */
[----:B------:R-:W2:Y:S03]  /*23090*/  LDL.LU R35, [R1+0x478] ;  /* 0x0004780001237983 */ /* 0x000ea60000300800 */
[----:B------:R-:W-:Y:S02]  /*230a0*/  F2FP.SATFINITE.E4M3.F32.PACK_AB_MERGE_C R12, RZ, R16, RZ ;  /* 0x00000010ff0c723e */ /* 0x000fe400048070ff */
[----:B------:R-:W-:Y:S01]  /*230b0*/  PRMT R16, RZ, 0x7610, R16 ;  /* 0x00007610ff107816 */ /* 0x000fe20000000010 */
[----:B------:R-:W4:Y:S01]  /*230c0*/  LDL.LU R39, [R1+0x47c] ;  /* 0x00047c0001277983 */ /* 0x000f220000300800 */
[----:B------:R-:W-:-:S03]  /*230d0*/  IADD3.X R11, R13, UR17, R17, P4, !PT ;  /* 0x000000110d0b7c10 */ /* 0x000fc6000a7fe411 */
[----:B------:R0:W-:Y:S04]  /*230e0*/  @!P2 STG.E.U8 desc[UR14][R14.64+0x1], R12 ;  /* 0x0000010c0e00a986 */ /* 0x0001e8000c10110e */
[----:B------:R-:W3:Y:S01]  /*230f0*/  @!P3 LDG.E.U8 R16, desc[UR14][R10.64] ;  /* 0x0000000e0a10b981 */ /* 0x000ee2000c1e1100 */
[----:B------:R-:W-:Y:S01]  /*23100*/  ISETP.LT.OR P2, PT, R26, 0x2, !P1 ;  /* 0x000000021a00780c */ /* 0x000fe20004f41670 */
[----:B0-----:R-:W0:Y:S01]  /*23110*/  @!P3 LDC.64 R12, c[0x0][0x5c0] ;  /* 0x00017000ff0cbb82 */ /* 0x001e220000000a00 */
[----:B---3--:R-:W-:-:S04]  /*23120*/  LOP3.LUT R14, R16, 0xff, RZ, 0xc0, !PT ;  /* 0x000000ff100e7812 */ /* 0x008fc800078ec0ff */
[----:B------:R-:W-:-:S05]  /*23130*/  F2FP.F16.E4M3.UNPACK_B R14, R14 ;  /* 0x0000000eff0e723e */ /* 0x000fca00020006ff */
[----:B------:R-:W-:Y:S01]  /*23140*/  HADD2.F32 R15, -RZ, R14.H0_H0 ;  /* 0x2000000eff0f7230 */ /* 0x000fe20000004100 */
[----:B------:R-:W-:-:S04]  /*23150*/  @!P3 IADD3 R14, P4, P5, R4, R6, R3 ;  /* 0x00000006040eb210 */ /* 0x000fc80007d9e003 */
[----:B------:R-:W-:Y:S01]  /*23160*/  FMUL R15, R15, UR21 ;  /* 0x000000150f0f7c20 */ /* 0x000fe20008400000 */
[----:B------:R-:W-:Y:S02]  /*23170*/  @!P3 IADD3.X R16, R2, R29, R0, P4, P5 ;  /* 0x0000001d0210b210 */ /* 0x000fe400027ea400 */
[----:B0-----:R-:W-:Y:S01]  /*23180*/  @!P3 IADD3 R12, P4, R14, R12, RZ ;  /* 0x0000000c0e0cb210 */ /* 0x001fe20007f9e0ff */
[----:B------:R-:W-:Y:S02]  /*23190*/  FFMA R14, R38, UR20, R15 ;  /* 0x00000014260e7c23 */ /* 0x000fe4000800000f */
[----:B------:R-:W3:Y:S02]  /*231a0*/  LDL.LU R38, [R1+0x480] ;  /* 0x0004800001267983 */ /* 0x000ee40000300800 */
[----:B------:R-:W-:Y:S01]  /*231b0*/  @!P3 IMAD.X R13, R16, 0x1, R13, P4 ;  /* 0x00000001100db824 */ /* 0x000fe200020e060d */
[----:B------:R-:W-:Y:S02]  /*231c0*/  F2FP.SATFINITE.E4M3.F32.PACK_AB_MERGE_C R15, RZ, R14, RZ ;  /* 0x0000000eff0f723e */ /* 0x000fe400048070ff */
[----:B------:R-:W-:-:S03]  /*231d0*/  PRMT R14, RZ, 0x7610, R14 ;  /* 0x00007610ff0e7816 */ /* 0x000fc6000000000e */
[----:B------:R0:W-:Y:S04]  /*231e0*/  @!P3 STG.E.U8 desc[UR14][R12.64], R15 ;  /* 0x0000000f0c00b986 */ /* 0x0001e8000c10110e */
[----:B------:R-:W2:Y:S01]  /*231f0*/  @!P2 LDG.E.U8 R14, desc[UR14][R10.64+0x1] ;  /* 0x0000010e0a0ea981 */ /* 0x000ea2000c1e1100 */
[----:B------:R-:W-:Y:S01]  /*23200*/  ISETP.LT.OR P3, PT, R26, 0x9, !P0 ;  /* 0x000000091a00780c */ /* 0x000fe20004761670 */
[----:B0-----:R-:W0:Y:S01]  /*23210*/  @!P2 LDC.64 R12, c[0x0][0x5c0] ;  /* 0x00017000ff0cab82 */ /* 0x001e220000000a00 */
[----:B--2---:R-:W-:-:S04]  /*23220*/  LOP3.LUT R14, R14, 0xff, RZ, 0xc0, !PT ;  /* 0x000000ff0e0e7812 */ /* 0x004fc800078ec0ff */
[----:B------:R-:W-:-:S05]  /*23230*/  F2FP.F16.E4M3.UNPACK_B R14, R14 ;  /* 0x0000000eff0e723e */ /* 0x000fca00020006ff */
[----:B------:R-:W-:Y:S01]  /*23240*/  HADD2.F32 R15, -RZ, R14.H0_H0 ;  /* 0x2000000eff0f7230 */ /* 0x000fe20000004100 */
[----:B------:R-:W-:-:S04]  /*23250*/  @!P2 IADD3 R14, P4, P5, R4, R6, R3 ;  /* 0x00000006040ea210 */ /* 0x000fc80007d9e003 */
[----:B------:R-:W-:Y:S01]  /*23260*/  FMUL R15, R15, UR21 ;  /* 0x000000150f0f7c20 */ /* 0x000fe20008400000 */
[----:B------:R-:W-:Y:S02]  /*23270*/  @!P2 IADD3.X R16, R2, R29, R0, P4, P5 ;  /* 0x0000001d0210a210 */ /* 0x000fe400027ea400 */
[----:B0-----:R-:W-:Y:S01]  /*23280*/  @!P2 IADD3 R12, P4, R14, R12, RZ ;  /* 0x0000000c0e0ca210 */ /* 0x001fe20007f9e0ff */
[----:B------:R-:W-:Y:S02]  /*23290*/  FFMA R14, R35, UR20, R15 ;  /* 0x00000014230e7c23 */ /* 0x000fe4000800000f */
[----:B------:R-:W2:Y:S02]  /*232a0*/  LDL.LU R35, [R1+0x484] ;  /* 0x0004840001237983 */ /* 0x000ea40000300800 */
[----:B------:R-:W-:Y:S01]  /*232b0*/  @!P2 IMAD.X R13, R16, 0x1, R13, P4 ;  /* 0x00000001100da824 */ /* 0x000fe200020e060d */
        /* <DEDUP_REMOVED lines=12> */
[----:B------:R-:W-:-:S05]  /*23380*/  FFMA R14, R39, UR20, R14 ;  /* 0x00000014270e7c23 */ /* 0x000fca000800000e */
        /* <DEDUP_REMOVED lines=12> */
[----:B---3--:R-:W-:Y:S02]  /*23450*/  FFMA R14, R38, UR20, R14 ;  /* 0x00000014260e7c23 */ /* 0x008fe4000800000e */
[----:B------:R-:W3:Y:S03]  /*23460*/  LDL.LU R38, [R1+0x488] ;  /* 0x0004880001267983 */ /* 0x000ee60000300800 */
[----:B------:R-:W-:Y:S01]  /*23470*/  F2FP.SATFINITE.E4M3.F32.PACK_AB_MERGE_C R15, RZ, R14, RZ ;  /* 0x0000000eff0f723e */ /* 0x000fe200048070ff */
[----:B------:R-:W4:Y:S01]  /*23480*/  LDL.LU R39, [R1+0x48c] ;  /* 0x00048c0001277983 */ /* 0x000f220000300800 */
        /* <DEDUP_REMOVED lines=56> */
[----:B--2---:R-:W-:Y:S02]  /*23810*/  FFMA R14, R35, UR20, R14 ;  /* 0x00000014230e7c23 */ /* 0x004fe4000800000e */
[----:B------:R-:W2:Y:S03]  /*23820*/  LDL.LU R35, [R1+0x498] ;  /* 0x0004980001237983 */ /* 0x000ea60000300800 */
[----:B------:R-:W-:Y:S01]  /*23830*/  F2FP.SATFINITE.E4M3.F32.PACK_AB_MERGE_C R15, RZ, R14, RZ ;  /* 0x0000000eff0f723e */ /* 0x000fe200048070ff */
[----:B------:R-:W4:Y:S01]  /*23840*/  LDL.LU R39, [R1+0x49c] ;  /* 0x00049c0001277983 */ /* 0x000f220000300800 */
        /* <DEDUP_REMOVED lines=417> */
[----:B------:R-:W-:Y:S01]  /*25260*/  @!P3 IADD3 R16, P4, P5, R4, R6, R3 ;  /* 0x000000060410b210 */ /* 0x000fe20007d9e003 */
        /* <DEDUP_REMOVED lines=11> */
[----:B------:R-:W-:Y:S02]  /*25320*/  @!P3 IADD3.X R14, R2, R29, R0, P4, P5 ;  /* 0x0000001d020eb210 */ /* 0x000fe400027ea400 */
[----:B0-----:R-:W-:Y:S02]  /*25330*/  @!P3 IADD3 R12, P4, R16, R12, RZ ;  /* 0x0000000c100cb210 */ /* 0x001fe40007f9e0ff */
[----:B------:R-:W-:-:S04]  /*25340*/  FMUL R15, R15, UR21 ;  /* 0x000000150f0f7c20 */ /* 0x000fc80008400000 */
[----:B------:R-:W-:Y:S01]  /*25350*/  FFMA R15, R35, UR20, R15 ;  /* 0x00000014230f7c23 */ /* 0x000fe2000800000f */
[----:B------:R-:W-:Y:S01]  /*25360*/  @!P3 IMAD.X R13, R14, 0x1, R13, P4 ;  /* 0x000000010e0db824 */ /* 0x000fe200020e060d */
[----:B------:R-:W-:Y:S01]  /*25370*/  PRMT R14, RZ, 0x7610, R14 ;  /* 0x00007610ff0e7816 */ /* 0x000fe2000000000e */
[----:B------:R-:W2:Y:S02]  /*25380*/  LDL.LU R35, [R1+0x510] ;  /* 0x0005100001237983 */ /* 0x000ea40000300800 */
[----:B------:R-:W-:-:S05]  /*25390*/  F2FP.SATFINITE.E4M3.F32.PACK_AB_MERGE_C R15, RZ, R15, RZ ;  /* 0x0000000fff0f723e */ /* 0x000fca00048070ff */
[----:B------:R0:W-:Y:S04]  /*253a0*/  @!P3 STG.E.U8 desc[UR14][R12.64+0x48], R15 ;  /* 0x0000480f0c00b986 */ /* 0x0001e8000c10110e */
[----:B------:R-:W3:Y:S01]  /*253b0*/  @!P2 LDG.E.U8 R14, desc[UR14][R10.64+0x49] ;  /* 0x0000490e0a0ea981 */ /* 0x000ee2000c1e1100 */
[----:B------:R-:W-:Y:S02]  /*253c0*/  @!P2 IADD3 R16, P4, P5, R4, R6, R3 ;  /* 0x000000060410a210 */ /* 0x000fe40007d9e003 */
[----:B------:R-:W-:Y:S01]  /*253d0*/  ISETP.LT.OR P3, PT, R26, 0x51, !P0 ;  /* 0x000000511a00780c */ /* 0x000fe20004761670 */
[----:B0-----:R-:W0:Y:S01]  /*253e0*/  @!P2 LDC.64 R12, c[0x0][0x5c0] ;  /* 0x00017000ff0cab82 */ /* 0x001e220000000a00 */
[----:B------:R-:W-:Y:S02]  /*253f0*/  @!P2 IADD3.X R15, R2, R29, R0, P4, P5 ;  /* 0x0000001d020fa210 */ /* 0x000fe400027ea400 */
        /* <DEDUP_REMOVED lines=33> */
[----:B--2---:R-:W-:Y:S01]  /*25610*/  FFMA R14, R35, UR20, R14 ;  /* 0x00000014230e7c23 */ /* 0x004fe2000800000e */
[----:B------:R-:W-:Y:S01]  /*25620*/  @!P3 IADD3 R16, P4, P5, R4, R6, R3 ;  /* 0x000000060410b210 */ /* 0x000fe20007d9e003 */
        /* <DEDUP_REMOVED lines=15> */
[----:B------:R-:W-:Y:S01]  /*25720*/  FFMA R14, R38, UR20, R14 ;  /* 0x00000014260e7c23 */ /* 0x000fe2000800000e */
[----:B------:R-:W-:Y:S01]  /*25730*/  @!P2 IADD3 R16, P4, P5, R4, R6, R3 ;  /* 0x000000060410a210 */ /* 0x000fe20007d9e003 */
[----:B------:R-:W3:Y:S03]  /*25740*/  LDL.LU R38, [R1+0x520] ;  /* 0x0005200001267983 */ /* 0x000ee60000300800 */
[----:B------:R-:W-:Y:S02]  /*25750*/  F2FP.SATFINITE.E4M3.F32.PACK_AB_MERGE_C R15, RZ, R14, RZ ;  /* 0x0000000eff0f723e */ /* 0x000fe400048070ff */
[----:B------:R-:W-:-:S03]  /*25760*/  PRMT R14, RZ, 0x7610, R14 ;  /* 0x00007610ff0e7816 */ /* 0x000fc6000000000e */
[----:B------:R0:W-:Y:S04]  /*25770*/  @!P3 STG.E.U8 desc[UR14][R12.64+0x50], R15 ;  /* 0x0000500f0c00b986 */ /* 0x0001e8000c10110e */
[----:B------:R-:W2:Y:S01]  /*25780*/  @!P2 LDG.E.U8 R14, desc[UR14][R10.64+0x51] ;  /* 0x0000510e0a0ea981 */ /* 0x000ea2000c1e1100 */
[----:B------:R-:W-:Y:S01]  /*25790*/  ISETP.LT.OR P3, PT, R26, 0x59, !P0 ;  /* 0x000000591a00780c */ /* 0x000fe20004761670 */
[----:B0-----:R-:W0:Y:S01]  /*257a0*/  @!P2 LDC.64 R12, c[0x0][0x5c0] ;  /* 0x00017000ff0cab82 */ /* 0x001e220000000a00 */
[----:B------:R-:W-:Y:S02]  /*257b0*/  @!P2 IADD3.X R15, R2, R29, R0, P4, P5 ;  /* 0x0000001d020fa210 */ /* 0x000fe400027ea400 */
        /* <DEDUP_REMOVED lines=50> */
[----:B------:R-:W-:Y:S01]  /*25ae0*/  FFMA R14, R35, UR20, R14 ;  /* 0x00000014230e7c23 */ /* 0x000fe2000800000e */
[----:B------:R-:W-:Y:S01]  /*25af0*/  @!P2 IADD3 R16, P4, P5, R4, R6, R3 ;  /* 0x000000060410a210 */ /* 0x000fe20007d9e003 */
[----:B------:R-:W2:Y:S03]  /*25b00*/  LDL.LU R35, [R1+0x530] ;  /* 0x0005300001237983 */ /* 0x000ea60000300800 */
[----:B------:R-:W-:Y:S02]  /*25b10*/  F2FP.SATFINITE.E4M3.F32.PACK_AB_MERGE_C R15, RZ, R14, RZ ;  /* 0x0000000eff0f723e */ /* 0x000fe400048070ff */
        /* <DEDUP_REMOVED lines=47> */
[----:B------:R-:W-:Y:S02]  /*25e10*/  ISETP.LT.OR P2, PT, R26, 0x62, !P1 ;  /* 0x000000621a00780c */ /* 0x000fe40004f41670 */
[----:B------:R-:W-:Y:S01]  /*25e20*/  @!P3 IADD3.X R15, R2, R29, R0, P4, P5 ;  /* 0x0000001d020fb210 */ /* 0x000fe200027ea400 */
[----:B0-----:R-:W0:Y:S02]  /*25e30*/  @!P3 LDC.64 R12, c[0x0][0x5c0] ;  /* 0x00017000ff0cbb82 */ /* 0x001e240000000a00 */
        /* <DEDUP_REMOVED lines=17> */
[----:B------:R-:W-:-:S05]  /*25f50*/  HADD2.F32 R14, -RZ, R14.H0_H0 ;  /* 0x2000000eff0e7230 */ /* 0x000fca0000004100 */
        /* <DEDUP_REMOVED lines=39> */
[----:B------:R-:W-:Y:S02]  /*261d0*/  ISETP.LT.OR P2, PT, R26, 0x6a, !P1 ;  /* 0x0000006a1a00780c */ /* 0x000fe40004f41670 */
[----:B------:R-:W-:Y:S01]  /*261e0*/  @!P3 IADD3.X R16, R2, R29, R0, P4, P5 ;  /* 0x0000001d0210b210 */ /* 0x000fe200027ea400 */
[----:B0-----:R-:W0:Y:S02]  /*261f0*/  @!P3 LDC.64 R12, c[0x0][0x5c0] ;  /* 0x00017000ff0cbb82 */ /* 0x001e240000000a00 */
        /* <DEDUP_REMOVED lines=957> */
[----:B0-----:R-:W0:Y:S01]  /*29dd0*/  @!P3 LDC.64 R12, c[0x0][0x5c0] ;  /* 0x00017000ff0cbb82 */ /* 0x001e220000000a00 */
[----:B------:R-:W-:Y:S02]  /*29de0*/  ISETP.LT.OR P2, PT, R26, 0xea, !P1 ;  /* 0x000000ea1a00780c */ /* 0x000fe40004f41670 */
        /* <DEDUP_REMOVED lines=13> */
[----:B------:R-:W4:Y:S01]  /*29ec0*/  @!P2 LDG.E.U8 R14, desc[UR14][R10.64+0xe9] ;  /* 0x0000e90e0a0ea981 */ /* 0x000f22000c1e1100 */
[----:B0-----:R-:W0:Y:S01]  /*29ed0*/  @!P2 LDC.64 R12, c[0x0][0x5c0] ;  /* 0x00017000ff0cab82 */ /* 0x001e220000000a00 */
[----:B------:R-:W-:Y:S02]  /*29ee0*/  ISETP.LT.OR P3, PT, R26, 0xf1, !P0 ;  /* 0x000000f11a00780c */ /* 0x000fe40004761670 */
[----:B------:R-:W-:Y:S02]  /*29ef0*/  @!P2 IADD3.X R16, R2, R29, R0, P4, P5 ;  /* 0x0000001d0210a210 */ /* 0x000fe400027ea400 */
        /* <DEDUP_REMOVED lines=12> */
[----:B0-----:R-:W0:Y:S01]  /*29fc0*/  @!P3 LDC.64 R12, c[0x0][0x5c0] ;  /* 0x00017000ff0cbb82 */ /* 0x001e220000000a00 */
[----:B------:R-:W-:Y:S02]  /*29fd0*/  ISETP.LT.OR P2, PT, R26, 0xf2, !P0 ;  /* 0x000000f21a00780c */ /* 0x000fe40004741670 */
        /* <DEDUP_REMOVED lines=11> */
[----:B------:R-:W2:Y:S01]  /*2a090*/  @!P2 LDG.E.U8 R14, desc[UR14][R8.64+0xf1] ;  /* 0x0000f10e080ea981 */ /* 0x000ea2000c1e1100 */
[----:B0-----:R-:W0:Y:S01]  /*2a0a0*/  @!P2 LDC.64 R12, c[0x0][0x5c0] ;  /* 0x00017000ff0cab82 */ /* 0x001e220000000a00 */
[----:B------:R-:W-:Y:S02]  /*2a0b0*/  ISETP.LT.OR P3, PT, R26, 0xf1, !P1 ;  /* 0x000000f11a00780c */ /* 0x000fe40004f61670 */
[----:B0-----:R-:W-:-:S04]  /*2a0c0*/  @!P2 IADD3 R12, P4, P5, R6, R12, R4 ;  /* 0x0000000c060ca210 */ /* 0x001fc80007d9e004 */
[----:B------:R-:W-:Y:S02]  /*2a0d0*/  @!P2 IADD3.X R13, R29, R13, R2, P4, P5 ;  /* 0x0000000d1d0da210 */ /* 0x000fe400027ea402 */
        /* <DEDUP_REMOVED lines=20> */
[----:B------:R-:W-:Y:S01]  /*2a220*/  FFMA R14, R39, UR20, R14 ;  /* 0x00000014270e7c23 */ /* 0x000fe2000800000e */
[----:B------:R-:W-:Y:S01]  /*2a230*/  @!P2 IADD3 R17, P4, P5, R4, R6, R3 ;  /* 0x000000060411a210 */ /* 0x000fe20007d9e003 */
[----:B------:R-:W4:Y:S03]  /*2a240*/  LDL.LU R39, [R1+0x660] ;  /* 0x0006600001277983 */ /* 0x000f260000300800 */
[----:B------:R-:W-:Y:S02]  /*2a250*/  F2FP.SATFINITE.E4M3.F32.PACK_AB_MERGE_C R15, RZ, R14, RZ ;  /* 0x0000000eff0f723e */ /* 0x000fe400048070ff */
[----:B------:R-:W-:-:S03]  /*2a260*/  PRMT R14, RZ, 0x7610, R14 ;  /* 0x00007610ff0e7816 */ /* 0x000fc6000000000e */
[----:B------:R0:W-:Y:S04]  /*2a270*/  @!P3 STG.E.U8 desc[UR14][R12.64+0xf0], R15 ;  /* 0x0000f00f0c00b986 */ /* 0x0001e8000c10110e */
[----:B------:R-:W3:Y:S01]  /*2a280*/  @!P2 LDG.E.U8 R14, desc[UR14][R10.64+0xf1] ;  /* 0x0000f10e0a0ea981 */ /* 0x000ee2000c1e1100 */
[----:B0-----:R-:W0:Y:S01]  /*2a290*/  @!P2 LDC.64 R12, c[0x0][0x5c0] ;  /* 0x00017000ff0cab82 */ /* 0x001e220000000a00 */
[----:B------:R-:W-:Y:S02]  /*2a2a0*/  ISETP.LT.OR P3, PT, R26, 0xf9, !P0 ;  /* 0x000000f91a00780c */ /* 0x000fe40004761670 */
        /* <DEDUP_REMOVED lines=8> */
[----:B------:R-:W-:Y:S01]  /*2a330*/  ISETP.LT.OR P0, PT, R26, 0xfa, !P0 ;  /* 0x000000fa1a00780c */ /* 0x000fe20004701670 */
[----:B------:R-:W3:Y:S03]  /*2a340*/  LDL.LU R38, [R1+0x664] ;  /* 0x0006640001267983 */ /* 0x000ee60000300800 */
[----:B------:R-:W-:Y:S02]  /*2a350*/  F2FP.SATFINITE.E4M3.F32.PACK_AB_MERGE_C R15, RZ, R14, RZ ;  /* 0x0000000eff0f723e */ /* 0x000fe400048070ff */
[----:B------:R-:W-:-:S03]  /*2a360*/  PRMT R14, RZ, 0x7610, R14 ;  /* 0x00007610ff0e7816 */ /* 0x000fc6000000000e */
[----:B------:R0:W-:Y:S04]  /*2a370*/  @!P2 STG.E.U8 desc[UR14][R12.64+0xf1], R15 ;  /* 0x0000f10f0c00a986 */ /* 0x0001e8000c10110e */
[----:B------:R-:W2:Y:S01]  /*2a380*/  @!P3 LDG.E.U8 R14, desc[UR14][R8.64+0xf8] ;  /* 0x0000f80e080eb981 */ /* 0x000ea2000c1e1100 */
[----:B0-----:R-:W0:Y:S02]  /*2a390*/  @!P3 LDC.64 R12, c[0x0][0x5c0] ;  /* 0x00017000ff0cbb82 */ /* 0x001e240000000a00 */
[----:B0-----:R-:W-:-:S04]  /*2a3a0*/  @!P3 IADD3 R12, P2, P4, R6, R12, R4 ;  /* 0x0000000c060cb210 */ /* 0x001fc80007c5e004 */
[----:B------:R-:W-:Y:S02]  /*2a3b0*/  @!P3 IADD3.X R13, R29, R13, R2, P2, P4 ;  /* 0x0000000d1d0db210 */ /* 0x000fe400017e8402 */
[----:B--2---:R-:W-:-:S04]  /*2a3c0*/  LOP3.LUT R14, R14, 0xff, RZ, 0xc0, !PT ;  /* 0x000000ff0e0e7812 */ /* 0x004fc800078ec0ff */
[----:B------:R-:W-:-:S05]  /*2a3d0*/  F2FP.F16.E4M3.UNPACK_B R14, R14 ;  /* 0x0000000eff0e723e */ /* 0x000fca00020006ff */
[----:B------:R-:W-:-:S05]  /*2a3e0*/  HADD2.F32 R14, -RZ, R14.H0_H0 ;  /* 0x2000000eff0e7230 */ /* 0x000fca0000004100 */
[----:B------:R-:W-:-:S04]  /*2a3f0*/  FMUL R14, R14, UR21 ;  /* 0x000000150e0e7c20 */ /* 0x000fc80008400000 */
[----:B------:R-:W-:Y:S01]  /*2a400*/  FFMA R14, R35, UR20, R14 ;  /* 0x00000014230e7c23 */ /* 0x000fe2000800000e */
[----:B------:R-:W-:Y:S01]  /*2a410*/  ISETP.LT.OR P2, PT, R26, 0xf9, !P1 ;  /* 0x000000f91a00780c */ /* 0x000fe20004f41670 */
[----:B------:R-:W2:Y:S03]  /*2a420*/  LDL.LU R35, [R1+0x668] ;  /* 0x0006680001237983 */ /* 0x000ea60000300800 */
[----:B------:R-:W-:Y:S02]  /*2a430*/  F2FP.SATFINITE.E4M3.F32.PACK_AB_MERGE_C R15, RZ, R14, RZ ;  /* 0x0000000eff0f723e */ /* 0x000fe400048070ff */
[----:B------:R-:W-:-:S03]  /*2a440*/  PRMT R14, RZ, 0x7610, R14 ;  /* 0x00007610ff0e7816 */ /* 0x000fc6000000000e */
[----:B------:R0:W-:Y:S04]  /*2a450*/  @!P3 STG.E.U8 desc[UR14][R12.64+0xf8], R15 ;  /* 0x0000f80f0c00b986 */ /* 0x0001e8000c10110e */
[----:B------:R1:W4:Y:S02]  /*2a460*/  @!P0 LDG.E.U8 R14, desc[UR14][R8.64+0xf9] ;  /* 0x0000f90e080e8981 */ /* 0x000324000c1e1100 */
[----:B-1----:R-:W1:Y:S01]  /*2a470*/  @!P0 LDC.64 R8, c[0x0][0x5c0] ;  /* 0x00017000ff088b82 */ /* 0x002e620000000a00 */
[----:B0-----:R-:W-:Y:S02]  /*2a480*/  PRMT R12, RZ, 0x7610, R12 ;  /* 0x00007610ff0c7816 */ /* 0x001fe4000000000c */
[----:B-1----:R-:W-:-:S04]  /*2a490*/  @!P0 IADD3 R8, P3, P4, R6, R8, R4 ;  /* 0x0000000806088210 */ /* 0x002fc80007c7e004 */
[----:B------:R-:W-:Y:S02]  /*2a4a0*/  @!P0 IADD3.X R9, R29, R9, R2, P3, P4 ;  /* 0x000000091d098210 */ /* 0x000fe40001fe8402 */
[----:B----4-:R-:W-:-:S04]  /*2a4b0*/  LOP3.LUT R14, R14, 0xff, RZ, 0xc0, !PT ;  /* 0x000000ff0e0e7812 */ /* 0x010fc800078ec0ff */
[----:B------:R-:W-:-:S05]  /*2a4c0*/  F2FP.F16.E4M3.UNPACK_B R14, R14 ;  /* 0x0000000eff0e723e */ /* 0x000fca00020006ff */
[----:B------:R-:W-:-:S05]  /*2a4d0*/  HADD2.F32 R14, -RZ, R14.H0_H0 ;  /* 0x2000000eff0e7230 */ /* 0x000fca0000004100 */
[----:B------:R-:W-:-:S04]  /*2a4e0*/  FMUL R14, R14, UR21 ;  /* 0x000000150e0e7c20 */ /* 0x000fc80008400000 */
[----:B------:R-:W-:-:S05]  /*2a4f0*/  FFMA R14, R39, UR20, R14 ;  /* 0x00000014270e7c23 */ /* 0x000fca000800000e */
[----:B------:R-:W-:-:S05]  /*2a500*/  F2FP.SATFINITE.E4M3.F32.PACK_AB_MERGE_C R13, RZ, R14, RZ ;  /* 0x0000000eff0d723e */ /* 0x000fca00048070ff */
[----:B------:R0:W-:Y:S04]  /*2a510*/  @!P0 STG.E.U8 desc[UR14][R8.64+0xf9], R13 ;  /* 0x0000f90d08008986 */ /* 0x0001e8000c10110e */
[----:B------:R-:W4:Y:S01]  /*2a520*/  @!P2 LDG.E.U8 R12, desc[UR14][R10.64+0xf8] ;  /* 0x0000f80e0a0ca981 */ /* 0x000f22000c1e1100 */
[----:B0-----:R-:W0:Y:S01]  /*2a530*/  @!P2 LDC.64 R8, c[0x0][0x5c0] ;  /* 0x00017000ff08ab82 */ /* 0x001e220000000a00 */
[----:B------:R-:W-:Y:S02]  /*2a540*/  @!P2 IADD3 R15, P0, P3, R4, R6, R3 ;  /* 0x00000006040fa210 */ /* 0x000fe40007b1e003 */
[----:B------:R-:W-:Y:S02]  /*2a550*/  ISETP.LT.OR P1, PT, R26, 0xfa, !P1 ;  /* 0x000000fa1a00780c */ /* 0x000fe40004f21670 */
[----:B------:R-:W-:-:S02]  /*2a560*/  @!P2 IADD3.X R14, R2, R29, R0, P0, P3 ;  /* 0x0000001d020ea210 */ /* 0x000fc400007e6400 */
[----:B0-----:R-:W-:-:S05]  /*2a570*/  @!P2 IADD3 R8, P4, R15, R8, RZ ;  /* 0x000000080f08a210 */ /* 0x001fca0007f9e0ff */
[----:B------:R-:W-:Y:S01]  /*2a580*/  @!P2 IMAD.X R9, R14, 0x1, R9, P4 ;  /* 0x000000010e09a824 */ /* 0x000fe200020e0609 */
        /* <DEDUP_REMOVED lines=10> */
[----:B------:R1:W4:Y:S02]  /*2a630*/  @!P1 LDG.E.U8 R12, desc[UR14][R10.64+0xf9] ;  /* 0x0000f90e0a0c9981 */ /* 0x000324000c1e1100 */
[----:B-1----:R-:W1:Y:S01]  /*2a640*/  @!P1 LDC.64 R10, c[0x0][0x5c0] ;  /* 0x00017000ff0a9b82 */ /* 0x002e620000000a00 */
[----:B------:R-:W-:Y:S01]  /*2a650*/  IMAD.X R14, RZ, RZ, R37, P0 ;  /* 0x000000ffff0e7224 */ /* 0x000fe200000e0625 */
[----:B------:R-:W-:Y:S01]  /*2a660*/  ISETP.GE.AND P0, PT, R27, 0x101, PT ;  /* 0x000001011b00780c */ /* 0x000fe20003f06270 */
[----:B0-----:R-:W-:Y:S01]  /*2a670*/  IMAD.WIDE.U32 R8, R13, UR8, R32 ;  /* 0x000000080d087c25 */ /* 0x001fe2000f8e0020 */
[----:B------:R-:W-:-:S02]  /*2a680*/  @!P1 IADD3 R17, P4, P5, R4, R6, R3 ;  /* 0x0000000604119210 */ /* 0x000fc40007d9e003 */
[----:B------:R-:W-:Y:S01]  /*2a690*/  ISETP.LT.OR P2, PT, R26, 0x1, !P0 ;  /* 0x000000011a00780c */ /* 0x000fe20004741670 */
[----:B------:R-:W-:Y:S01]  /*2a6a0*/  IMAD R14, R14, UR8, RZ ;  /* 0x000000080e0e7c24 */ /* 0x000fe2000f8e02ff */
[----:B------:R-:W-:Y:S02]  /*2a6b0*/  @!P1 IADD3.X R16, R2, R29, R0, P4, P5 ;  /* 0x0000001d02109210 */ /* 0x000fe400027ea400 */
[----:B------:R-:W-:Y:S01]  /*2a6c0*/  IADD3 R8, P4, R8, UR16, RZ ;  /* 0x0000001008087c10 */ /* 0x000fe2000ff9e0ff */
[----:B------:R-:W-:-:S05]  /*2a6d0*/  IMAD R13, R13, UR9, R14 ;  /* 0x000000090d0d7c24 */ /* 0x000fca000f8e020e */
[----:B------:R-:W-:Y:S02]  /*2a6e0*/  IADD3.X R9, R9, UR17, R13, P4, !PT ;  /* 0x0000001109097c10 */ /* 0x000fe4000a7fe40d */
[----:B-1----:R-:W-:-:S05]  /*2a6f0*/  @!P1 IADD3 R10, P3, R17, R10, RZ ;  /* 0x0000000a110a9210 */ /* 0x002fca0007f7e0ff */
[----:B------:R-:W-:Y:S01]  /*2a700*/  @!P1 IMAD.X R11, R16, 0x1, R11, P3 ;  /* 0x00000001100b9824 */ /* 0x000fe200018e060b */
[----:B----4-:R-:W-:-:S04]  /*2a710*/  LOP3.LUT R12, R12, 0xff, RZ, 0xc0, !PT ;  /* 0x000000ff0c0c7812 */ /* 0x010fc800078ec0ff */
[----:B------:R-:W-:-:S05]  /*2a720*/  F2FP.F16.E4M3.UNPACK_B R12, R12 ;  /* 0x0000000cff0c723e */ /* 0x000fca00020006ff */
[----:B------:R-:W-:-:S05]  /*2a730*/  HADD2.F32 R12, -RZ, R12.H0_H0 ;  /* 0x2000000cff0c7230 */ /* 0x000fca0000004100 */
[----:B------:R-:W-:-:S04]  /*2a740*/  FMUL R12, R12, UR21 ;  /* 0x000000150c0c7c20 */ /* 0x000fc80008400000 */
[----:B--2---:R-:W-:Y:S01]  /*2a750*/  FFMA R12, R35, UR20, R12 ;  /* 0x00000014230c7c23 */ /* 0x004fe2000800000c */
[----:B------:R-:W-:Y:S01]  /*2a760*/  USHF.L.U32 UR11, UR6, 0x8, URZ ;  /* 0x00000008060b7899 */ /* 0x000fe2000800063f */
[----:B------:R-:W-:Y:S01]  /*2a770*/  ISETP.LT.OR P3, PT, R26, 0x2, !P0 ;  /* 0x000000021a00780c */ /* 0x000fe20004761670 */
[----:B------:R-:W-:Y:S01]  /*2a780*/  USHF.L.U64.HI UR7, UR6, 0x8, UR7 ;  /* 0x0000000806077899 */ /* 0x000fe20008010207 */
[----:B------:R-:W-:Y:S01]  /*2a790*/  PRMT R14, RZ, 0x7610, R14 ;  /* 0x00007610ff0e7816 */ /* 0x000fe2000000000e */
[----:B------:R-:W2:Y:S01]  /*2a7a0*/  LDL.LU R35, [R1+0x670] ;  /* 0x0006700001237983 */ /* 0x000ea20000300800 */
[----:B------:R-:W-:Y:S02]  /*2a7b0*/  F2FP.SATFINITE.E4M3.F32.PACK_AB_MERGE_C R15, RZ, R12, RZ ;  /* 0x0000000cff0f723e */ /* 0x000fe400048070ff */
[----:B------:R-:W-:-:S03]  /*2a7c0*/  PRMT R12, RZ, 0x7610, R12 ;  /* 0x00007610ff0c7816 */ /* 0x000fc6000000000c */
[----:B------:R0:W-:Y:S04]  /*2a7d0*/  @!P1 STG.E.U8 desc[UR14][R10.64+0xf9], R15 ;  /* 0x0000f90f0a009986 */ /* 0x0001e8000c10110e */
[----:B------:R-:W4:Y:S01]  /*2a7e0*/  @!P2 LDG.E.U8 R12, desc[UR14][R8.64] ;  /* 0x0000000e080ca981 */ /* 0x000f22000c1e1100 */
[----:B0-----:R-:W0:Y:S02]  /*2a7f0*/  @!P2 LDC.64 R10, c[0x0][0x5c0] ;  /* 0x00017000ff0aab82 */ /* 0x001e240000000a00 */
[----:B0-----:R-:W-:-:S04]  /*2a800*/  @!P2 IADD3 R10, P1, P4, R6, UR11, R10 ;  /* 0x0000000b060aac10 */ /* 0x001fc8000fc3e00a */
[----:B------:R-:W-:Y:S02]  /*2a810*/  @!P2 IADD3.X R11, R29, UR7, R11, P1, P4 ;  /* 0x000000071d0bac10 */ /* 0x000fe40008fe840b */
        /* <DEDUP_REMOVED lines=8> */
[----:B------:R-:W0:Y:S03]  /*2a8a0*/  @!P3 LDC.64 R12, c[0x0][0x5c0] ;  /* 0x00017000ff0cbb82 */ /* 0x000e260000000a00 */
[----:B------:R1:W-:Y:S04]  /*2a8b0*/  @!P2 STG.E.U8 desc[UR14][R10.64], R17 ;  /* 0x000000110a00a986 */ /* 0x0003e8000c10110e */
[----:B------:R-:W4:Y:S01]  /*2a8c0*/  @!P3 LDG.E.U8 R14, desc[UR14][R8.64+0x1] ;  /* 0x0000010e080eb981 */ /* 0x000f22000c1e1100 */
[----:B------:R-:W-:Y:S01]  /*2a8d0*/  IMAD.X R36, RZ, RZ, R37, P1 ;  /* 0x000000ffff247224 */ /* 0x000fe200008e0625 */
[----:B------:R-:W-:-:S03]  /*2a8e0*/  ISETP.GE.AND P1, PT, R27, 0x109, PT ;  /* 0x000001091b00780c */ /* 0x000fc60003f26270 */
[----:B------:R-:W-:Y:S01]  /*2a8f0*/  IMAD R36, R36, UR8, RZ ;  /* 0x0000000824247c24 */ /* 0x000fe2000f8e02ff */
[----:B------:R-:W-:Y:S01]  /*2a900*/  ISETP.LT.OR P2, PT, R26, 0x1, !P1 ;  /* 0x000000011a00780c */ /* 0x000fe20004f41670 */
[----:B-1----:R-:W-:-:S04]  /*2a910*/  IMAD.WIDE.U32 R10, R15, UR8, R32 ;  /* 0x000000080f0a7c25 */ /* 0x002fc8000f8e0020 */
[----:B------:R-:W-:Y:S01]  /*2a920*/  IMAD R15, R15, UR9, R36 ;  /* 0x000000090f0f7c24 */ /* 0x000fe2000f8e0224 */
[----:B0-----:R-:W-:-:S04]  /*2a930*/  @!P3 IADD3 R12, P4, P5, R6, UR11, R12 ;  /* 0x0000000b060cbc10 */ /* 0x001fc8000fd9e00c */
[----:B------:R-:W-:Y:S02]  /*2a940*/  @!P3 IADD3.X R13, R29, UR7, R13, P4, P5 ;  /* 0x000000071d0dbc10 */ /* 0x000fe4000a7ea40d */
[----:B------:R-:W-:-:S04]  /*2a950*/  IADD3 R10, P4, R10, UR16, RZ ;  /* 0x000000100a0a7c10 */ /* 0x000fc8000ff9e0ff */
[----:B------:R-:W-:Y:S02]  /*2a960*/  IADD3.X R11, R11, UR17, R15, P4, !PT ;  /* 0x000000110b0b7c10 */ /* 0x000fe4000a7fe40f */
[----:B----4-:R-:W-:-:S04]  /*2a970*/  LOP3.LUT R14, R14, 0xff, RZ, 0xc0, !PT ;  /* 0x000000ff0e0e7812 */ /* 0x010fc800078ec0ff */
[----:B------:R-:W-:-:S05]  /*2a980*/  F2FP.F16.E4M3.UNPACK_B R14, R14 ;  /* 0x0000000eff0e723e */ /* 0x000fca00020006ff */
[----:B------:R-:W-:-:S05]  /*2a990*/  HADD2.F32 R14, -RZ, R14.H0_H0 ;  /* 0x2000000eff0e7230 */ /* 0x000fca0000004100 */
[----:B------:R-:W-:-:S04]  /*2a9a0*/  FMUL R14, R14, UR21 ;  /* 0x000000150e0e7c20 */ /* 0x000fc80008400000 */
[----:B--2---:R-:W-:Y:S01]  /*2a9b0*/  FFMA R14, R35, UR20, R14 ;  /* 0x00000014230e7c23 */ /* 0x004fe2000800000e */
[----:B------:R-:W-:Y:S01]  /*2a9c0*/  @!P2 IADD3 R15, P4, P5, R6, UR11, R3 ;  /* 0x0000000b060fac10 */ /* 0x000fe2000fd9e003 */
[----:B------:R-:W2:Y:S03]  /*2a9d0*/  LDL.LU R35, [R1+0x678] ;  /* 0x0006780001237983 */ /* 0x000ea60000300800 */
[----:B------:R-:W-:Y:S01]  /*2a9e0*/  F2FP.SATFINITE.E4M3.F32.PACK_AB_MERGE_C R17, RZ, R14, RZ ;  /* 0x0000000eff11723e */ /* 0x000fe200048070ff */
[----:B------:R-:W4:Y:S01]  /*2a9f0*/  LDL.LU R39, [R1+0x67c] ;  /* 0x00067c0001277983 */ /* 0x000f220000300800 */
[----:B------:R-:W-:-:S03]  /*2aa00*/  PRMT R14, RZ, 0x7610, R14 ;  /* 0x00007610ff0e7816 */ /* 0x000fc6000000000e */
[----:B------:R0:W-:Y:S04]  /*2aa10*/  @!P3 STG.E.U8 desc[UR14][R12.64+0x1], R17 ;  /* 0x000001110c00b986 */ /* 0x0001e8000c10110e */
[----:B------:R-:W3:Y:S01]  /*2aa20*/  @!P2 LDG.E.U8 R14, desc[UR14][R10.64] ;  /* 0x0000000e0a0ea981 */ /* 0x000ee2000c1e1100 */
[----:B0-----:R-:W0:Y:S01]  /*2aa30*/  @!P2 LDC.64 R12, c[0x0][0x5c0] ;  /* 0x00017000ff0cab82 */ /* 0x001e220000000a00 */
[----:B------:R-:W-:Y:S02]  /*2aa40*/  ISETP.LT.OR P3, PT, R26, 0x2, !P1 ;  /* 0x000000021a00780c */ /* 0x000fe40004f61670 */
[----:B------:R-:W-:Y:S02]  /*2aa50*/  @!P2 IADD3.X R16, R29, UR7, R0, P4, P5 ;  /* 0x000000071d10ac10 */ /* 0x000fe4000a7ea400 */
[----:B0-----:R-:W-:-:S05]  /*2aa60*/  @!P2 IADD3 R12, P4, R15, R12, RZ ;  /* 0x0000000c0f0ca210 */ /* 0x001fca0007f9e0ff */
[----:B------:R-:W-:Y:S01]  /*2aa70*/  @!P2 IMAD.X R13, R16, 0x1, R13, P4 ;  /* 0x00000001100da824 */ /* 0x000fe200020e060d */
[----:B---3--:R-:W-:-:S04]  /*2aa80*/  LOP3.LUT R14, R14, 0xff, RZ, 0xc0, !PT ;  /* 0x000000ff0e0e7812 */ /* 0x008fc800078ec0ff */
[----:B------:R-:W-:-:S05]  /*2aa90*/  F2FP.F16.E4M3.UNPACK_B R14, R14 ;  /* 0x0000000eff0e723e */ /* 0x000fca00020006ff */
[----:B------:R-:W-:-:S05]  /*2aaa0*/  HADD2.F32 R14, -RZ, R14.H0_H0 ;  /* 0x2000000eff0e7230 */ /* 0x000fca0000004100 */
[----:B------:R-:W-:-:S04]  /*2aab0*/  FMUL R14, R14, UR21 ;  /* 0x000000150e0e7c20 */ /* 0x000fc80008400000 */
[----:B------:R-:W-:Y:S01]  /*2aac0*/  FFMA R14, R38, UR20, R14 ;  /* 0x00000014260e7c23 */ /* 0x000fe2000800000e */
[----:B------:R-:W-:Y:S01]  /*2aad0*/  @!P3 IADD3 R17, P4, P5, R6, UR11, R3 ;  /* 0x0000000b0611bc10 */ /* 0x000fe2000fd9e003 */
[----:B------:R-:W3:Y:S03]  /*2aae0*/  LDL.LU R38, [R1+0x680] ;  /* 0x0006800001267983 */ /* 0x000ee60000300800 */
[----:B------:R-:W-:Y:S02]  /*2aaf0*/  F2FP.SATFINITE.E4M3.F32.PACK_AB_MERGE_C R15, RZ, R14, RZ ;  /* 0x0000000eff0f723e */ /* 0x000fe400048070ff */
[----:B------:R-:W-:-:S03]  /*2ab00*/  PRMT R14, RZ, 0x7610, R14 ;  /* 0x00007610ff0e7816 */ /* 0x000fc6000000000e */
[----:B------:R0:W-:Y:S04]  /*2ab10*/  @!P2 STG.E.U8 desc[UR14][R12.64], R15 ;  /* 0x0000000f0c00a986 */ /* 0x0001e8000c10110e */
[----:B------:R-:W2:Y:S01]  /*2ab20*/  @!P3 LDG.E.U8 R14, desc[UR14][R10.64+0x1] ;  /* 0x0000010e0a0eb981 */ /* 0x000ea2000c1e1100 */
[----:B0-----:R-:W0:Y:S01]  /*2ab30*/  @!P3 LDC.64 R12, c[0x0][0x5c0] ;  /* 0x00017000ff0cbb82 */ /* 0x001e220000000a00 */
[----:B------:R-:W-:Y:S02]  /*2ab40*/  ISETP.LT.OR P2, PT, R26, 0x9, !P0 ;  /* 0x000000091a00780c */ /* 0x000fe40004741670 */
[----:B------:R-:W-:Y:S02]  /*2ab50*/  @!P3 IADD3.X R16, R29, UR7, R0, P4, P5 ;  /* 0x000000071d10bc10 */ /* 0x000fe4000a7ea400 */
        /* <DEDUP_REMOVED lines=12> */
[----:B0-----:R-:W0:Y:S01]  /*2ac20*/  @!P2 LDC.64 R12, c[0x0][0x5c0] ;  /* 0x00017000ff0cab82 */ /* 0x001e220000000a00 */
[----:B------:R-:W-:Y:S02]  /*2ac30*/  ISETP.LT.OR P3, PT, R26, 0xa, !P0 ;  /* 0x0000000a1a00780c */ /* 0x000fe40004761670 */
[----:B0-----:R-:W-:-:S04]  /*2ac40*/  @!P2 IADD3 R12, P4, P5, R6, UR11, R12 ;  /* 0x0000000b060cac10 */ /* 0x001fc8000fd9e00c */
[----:B------:R-:W-:Y:S02]  /*2ac50*/  @!P2 IADD3.X R13, R29, UR7, R13, P4, P5 ;  /* 0x000000071d0dac10 */ /* 0x000fe4000a7ea40d */
        /* <DEDUP_REMOVED lines=17> */
[----:B---3--:R-:W-:Y:S01]  /*2ad70*/  FFMA R14, R38, UR20, R14 ;  /* 0x00000014260e7c23 */ /* 0x008fe2000800000e */
[----:B------:R-:W-:Y:S01]  /*2ad80*/  @!P2 IADD3 R17, P4, P5, R6, UR11, R3 ;  /* 0x0000000b0611ac10 */ /* 0x000fe2000fd9e003 */
[----:B------:R-:W3:Y:S03]  /*2ad90*/  LDL.LU R38, [R1+0x688] ;  /* 0x0006880001267983 */ /* 0x000ee60000300800 */
[----:B------:R-:W-:Y:S01]  /*2ada0*/  F2FP.SATFINITE.E4M3.F32.PACK_AB_MERGE_C R15, RZ, R14, RZ ;  /* 0x0000000eff0f723e */ /* 0x000fe200048070ff */
[----:B------:R-:W4:Y:S01]  /*2adb0*/  LDL.LU R39, [R1+0x68c] ;  /* 0x00068c0001277983 */ /* 0x000f220000300800 */
        /* <DEDUP_REMOVED lines=12> */
[----:B------:R-:W-:Y:S01]  /*2ae80*/  FFMA R14, R35, UR20, R14 ;  /* 0x00000014230e7c23 */ /* 0x000fe2000800000e */
[----:B------:R-:W-:Y:S01]  /*2ae90*/  @!P3 IADD3 R17, P4, P5, R6, UR11, R3 ;  /* 0x0000000b0611bc10 */ /* 0x000fe2000fd9e003 */
[----:B------:R-:W2:Y:S03]  /*2aea0*/  LDL.LU R35, [R1+0x690] ;  /* 0x0006900001237983 */ /* 0x000ea60000300800 */
[----:B------:R-:W-:Y:S02]  /*2aeb0*/  F2FP.SATFINITE.E4M3.F32.PACK_AB_MERGE_C R15, RZ, R14, RZ ;  /* 0x0000000eff0f723e */ /* 0x000fe400048070ff */
        /* <DEDUP_REMOVED lines=313> */
[----:B------:R-:W-:Y:S01]  /*2c250*/  PRMT R16, RZ, 0x7610, R16 ;  /* 0x00007610ff107816 */ /* 0x000fe20000000010 */
        /* <DEDUP_REMOVED lines=15> */
[----:B------:R-:W0:Y:S03]  /*2c350*/  @!P3 LDC.64 R14, c[0x0][0x5c0] ;  /* 0x00017000ff0ebb82 */ /* 0x000e260000000a00 */
[----:B------:R1:W-:Y:S04]  /*2c360*/  @!P2 STG.E.U8 desc[UR14][R12.64+0x38], R17 ;  /* 0x000038110c00a986 */ /* 0x0003e8000c10110e */
[----:B------:R-:W4:Y:S01]  /*2c370*/  @!P3 LDG.E.U8 R16, desc[UR14][R8.64+0x39] ;  /* 0x0000390e0810b981 */ /* 0x000f22000c1e1100 */
[----:B------:R-:W-:-:S13]  /*2c380*/  ISETP.LT.OR P2, PT, R26, 0x39, !P1 ;  /* 0x000000391a00780c */ /* 0x000fda0004f41670 */
[----:B-1----:R-:W1:Y:S01]  /*2c390*/  @!P2 LDC.64 R12, c[0x0][0x5c0] ;  /* 0x00017000ff0cab82 */ /* 0x002e620000000a00 */
        /* <DEDUP_REMOVED lines=14> */
[----:B------:R-:W-:Y:S02]  /*2c480*/  ISETP.LT.OR P3, PT, R26, 0x3a, !P1 ;  /* 0x0000003a1a00780c */ /* 0x000fe40004f61670 */
[----:B------:R-:W-:Y:S02]  /*2c490*/  @!P2 IADD3.X R18, R29, UR7, R0, P4, P5 ;  /* 0x000000071d12ac10 */ /* 0x000fe4000a7ea400 */
[----:B-1----:R-:W-:-:S05]  /*2c4a0*/  @!P2 IADD3 R12, P4, R19, R12, RZ ;  /* 0x0000000c130ca210 */ /* 0x002fca0007f9e0ff */
[----:B------:R-:W-:-:S04]  /*2c4b0*/  @!P2 IMAD.X R13, R18, 0x1, R13, P4 ;  /* 0x00000001120da824 */ /* 0x000fc800020e060d */
[----:B0-----:R-:W0:Y:S01]  /*2c4c0*/  @!P3 LDC.64 R14, c[0x0][0x5c0] ;  /* 0x00017000ff0ebb82 */ /* 0x001e220000000a00 */
        /* <DEDUP_REMOVED lines=11> */
[----:B------:R-:W-:Y:S02]  /*2c580*/  ISETP.LT.OR P2, PT, R26, 0x41, !P0 ;  /* 0x000000411a00780c */ /* 0x000fe40004741670 */
[----:B------:R-:W-:Y:S02]  /*2c590*/  @!P3 IADD3.X R18, R29, UR7, R0, P4, P5 ;  /* 0x000000071d12bc10 */ /* 0x000fe4000a7ea400 */
[----:B0-----:R-:W-:-:S05]  /*2c5a0*/  @!P3 IADD3 R14, P4, R19, R14, RZ ;  /* 0x0000000e130eb210 */ /* 0x001fca0007f9e0ff */
[----:B------:R-:W-:-:S04]  /*2c5b0*/  @!P3 IMAD.X R15, R18, 0x1, R15, P4 ;  /* 0x00000001120fb824 */ /* 0x000fc800020e060f */
[----:B-1----:R-:W0:Y:S01]  /*2c5c0*/  @!P2 LDC.64 R12, c[0x0][0x5c0] ;  /* 0x00017000ff0cab82 */ /* 0x002e220000000a00 */
        /* <DEDUP_REMOVED lines=10> */
[----:B------:R-:W-:Y:S02]  /*2c670*/  ISETP.LT.OR P3, PT, R26, 0x42, !P0 ;  /* 0x000000421a00780c */ /* 0x000fe40004761670 */
[----:B-1----:R-:W-:Y:S02]  /*2c680*/  PRMT R14, RZ, 0x7610, R14 ;  /* 0x00007610ff0e7816 */ /* 0x002fe4000000000e */
[----:B----4-:R-:W-:-:S04]  /*2c690*/  LOP3.LUT R16, R16, 0xff, RZ, 0xc0, !PT ;  /* 0x000000ff10107812 */ /* 0x010fc800078ec0ff */
[----:B------:R-:W-:-:S05]  /*2c6a0*/  F2FP.F16.E4M3.UNPACK_B R16, R16 ;  /* 0x00000010ff10723e */ /* 0x000fca00020006ff */
[----:B------:R-:W-:-:S05]  /*2c6b0*/  HADD2.F32 R16, -RZ, R16.H0_H0 ;  /* 0x20000010ff107230 */ /* 0x000fca0000004100 */
[----:B------:R-:W-:Y:S01]  /*2c6c0*/  FMUL R17, R16, UR21 ;  /* 0x0000001510117c20 */ /* 0x000fe20008400000 */
[----:B0-----:R-:W-:-:S03]  /*2c6d0*/  @!P2 IADD3 R16, P4, P5, R6, UR11, R12 ;  /* 0x0000000b0610ac10 */ /* 0x001fc6000fd9e00c */
[----:B------:R-:W-:Y:S01]  /*2c6e0*/  FFMA R12, R39, UR20, R17 ;  /* 0x00000014270c7c23 */ /* 0x000fe20008000011 */
[----:B------:R-:W-:-:S04]  /*2c6f0*/  @!P2 IADD3.X R17, R29, UR7, R13, P4, P5 ;  /* 0x000000071d11ac10 */ /* 0x000fc8000a7ea40d */
[----:B------:R-:W-:Y:S02]  /*2c700*/  F2FP.SATFINITE.E4M3.F32.PACK_AB_MERGE_C R19, RZ, R12, RZ ;  /* 0x0000000cff13723e */ /* 0x000fe400048070ff */
[----:B------:R-:W0:Y:S03]  /*2c710*/  @!P3 LDC.64 R12, c[0x0][0x5c0] ;  /* 0x00017000ff0cbb82 */ /* 0x000e260000000a00 */
[----:B------:R1:W-:Y:S04]  /*2c720*/  @!P2 STG.E.U8 desc[UR14][R16.64+0x40], R19 ;  /* 0x000040131000a986 */ /* 0x0003e8000c10110e */
[----:B------:R-:W4:Y:S01]  /*2c730*/  @!P3 LDG.E.U8 R14, desc[UR14][R8.64+0x41] ;  /* 0x0000410e080eb981 */ /* 0x000f22000c1e1100 */
[----:B------:R-:W-:-:S02]  /*2c740*/  ISETP.LT.OR P2, PT, R26, 0x41, !P1 ;  /* 0x000000411a00780c */ /* 0x000fc40004f41670 */
[----:B-1----:R-:W-:Y:S02]  /*2c750*/  PRMT R16, RZ, 0x7610, R16 ;  /* 0x00007610ff107816 */ /* 0x002fe40000000010 */
[----:B----4-:R-:W-:-:S04]  /*2c760*/  LOP3.LUT R14, R14, 0xff, RZ, 0xc0, !PT ;  /* 0x000000ff0e0e7812 */ /* 0x010fc800078ec0ff */
[----:B------:R-:W-:-:S05]  /*2c770*/  F2FP.F16.E4M3.UNPACK_B R14, R14 ;  /* 0x0000000eff0e723e */ /* 0x000fca00020006ff */
[----:B------:R-:W-:-:S05]  /*2c780*/  HADD2.F32 R14, -RZ, R14.H0_H0 ;  /* 0x2000000eff0e7230 */ /* 0x000fca0000004100 */
[----:B------:R-:W-:Y:S01]  /*2c790*/  FMUL R15, R14, UR21 ;  /* 0x000000150e0f7c20 */ /* 0x000fe20008400000 */
[----:B0-----:R-:W-:-:S03]  /*2c7a0*/  @!P3 IADD3 R14, P4, P5, R6, UR11, R12 ;  /* 0x0000000b060ebc10 */ /* 0x001fc6000fd9e00c */
[----:B--2---:R-:W-:Y:S01]  /*2c7b0*/  FFMA R12, R35, UR20, R15 ;  /* 0x00000014230c7c23 */ /* 0x004fe2000800000f */
[----:B------:R-:W-:Y:S01]  /*2c7c0*/  @!P3 IADD3.X R15, R29, UR7, R13, P4, P5 ;  /* 0x000000071d0fbc10 */ /* 0x000fe2000a7ea40d */
[----:B------:R-:W2:Y:S03]  /*2c7d0*/  LDL.LU R35, [R1+0x6f8] ;  /* 0x0006f80001237983 */ /* 0x000ea60000300800 */
[----:B------:R-:W-:Y:S01]  /*2c7e0*/  F2FP.SATFINITE.E4M3.F32.PACK_AB_MERGE_C R19, RZ, R12, RZ ;  /* 0x0000000cff13723e */ /* 0x000fe200048070ff */
[----:B------:R-:W4:Y:S01]  /*2c7f0*/  LDL.LU R39, [R1+0x6fc] ;  /* 0x0006fc0001277983 */ /* 0x000f220000300800 */
[----:B------:R-:W0:Y:S03]  /*2c800*/  @!P2 LDC.64 R12, c[0x0][0x5c0] ;  /* 0x00017000ff0cab82 */ /* 0x000e260000000a00 */
[----:B------:R1:W-:Y:S04]  /*2c810*/  @!P3 STG.E.U8 desc[UR14][R14.64+0x41], R19 ;  /* 0x000041130e00b986 */ /* 0x0003e8000c10110e */
[----:B------:R-:W3:Y:S01]  /*2c820*/  @!P2 LDG.E.U8 R16, desc[UR14][R10.64+0x40] ;  /* 0x0000400e0a10a981 */ /* 0x000ee2000c1e1100 */
[----:B------:R-:W-:-:S02]  /*2c830*/  @!P2 IADD3 R21, P4, P5, R6, UR11, R3 ;  /* 0x0000000b0615ac10 */ /* 0x000fc4000fd9e003 */
[----:B------:R-:W-:Y:S02]  /*2c840*/  ISETP.LT.OR P3, PT, R26, 0x42, !P1 ;  /* 0x000000421a00780c */ /* 0x000fe40004f61670 */
[----:B------:R-:W-:Y:S02]  /*2c850*/  @!P2 IADD3.X R18, R29, UR7, R0, P4, P5 ;  /* 0x000000071d12ac10 */ /* 0x000fe4000a7ea400 */
[----:B-1----:R-:W-:Y:S02]  /*2c860*/  PRMT R14, RZ, 0x7610, R14 ;  /* 0x00007610ff0e7816 */ /* 0x002fe4000000000e */
[----:B---3--:R-:W-:-:S04]  /*2c870*/  LOP3.LUT R16, R16, 0xff, RZ, 0xc0, !PT ;  /* 0x000000ff10107812 */ /* 0x008fc800078ec0ff */
[----:B------:R-:W-:-:S05]  /*2c880*/  F2FP.F16.E4M3.UNPACK_B R16, R16 ;  /* 0x00000010ff10723e */ /* 0x000fca00020006ff */
[----:B------:R-:W-:-:S05]  /*2c890*/  HADD2.F32 R16, -RZ, R16.H0_H0 ;  /* 0x20000010ff107230 */ /* 0x000fca0000004100 */
[----:B------:R-:W-:Y:S01]  /*2c8a0*/  FMUL R17, R16, UR21 ;  /* 0x0000001510117c20 */ /* 0x000fe20008400000 */
[----:B0-----:R-:W-:-:S03]  /*2c8b0*/  @!P2 IADD3 R16, P4, R21, R12, RZ ;  /* 0x0000000c1510a210 */ /* 0x001fc60007f9e0ff */
[----:B------:R-:W-:Y:S02]  /*2c8c0*/  FFMA R12, R38, UR20, R17 ;  /* 0x00000014260c7c23 */ /* 0x000fe40008000011 */
[----:B------:R-:W-:Y:S01]  /*2c8d0*/  @!P2 IMAD.X R17, R18, 0x1, R13, P4 ;  /* 0x000000011211a824 */ /* 0x000fe200020e060d */
[----:B------:R-:W3:Y:S02]  /*2c8e0*/  LDL.LU R38, [R1+0x700] ;  /* 0x0007000001267983 */ /* 0x000ee40000300800 */
[----:B------:R-:W-:Y:S02]  /*2c8f0*/  F2FP.SATFINITE.E4M3.F32.PACK_AB_MERGE_C R15, RZ, R12, RZ ;  /* 0x0000000cff0f723e */ /* 0x000fe400048070ff */
[----:B------:R-:W0:Y:S03]  /*2c900*/  @!P3 LDC.64 R12, c[0x0][0x5c0] ;  /* 0x00017000ff0cbb82 */ /* 0x000e260000000a00 */
[----:B------:R1:W-:Y:S04]  /*2c910*/  @!P2 STG.E.U8 desc[UR14][R16.64+0x40], R15 ;  /* 0x0000400f1000a986 */ /* 0x0003e8000c10110e */
[----:B------:R-:W2:Y:S01]  /*2c920*/  @!P3 LDG.E.U8 R14, desc[UR14][R10.64+0x41] ;  /* 0x0000410e0a0eb981 */ /* 0x000ea2000c1e1100 */
[----:B------:R-:W-:-:S02]  /*2c930*/  @!P3 IADD3 R19, P4, P5, R6, UR11, R3 ;  /* 0x0000000b0613bc10 */ /* 0x000fc4000fd9e003 */
[----:B------:R-:W-:Y:S02]  /*2c940*/  ISETP.LT.OR P2, PT, R26, 0x49, !P0 ;  /* 0x000000491a00780c */ /* 0x000fe40004741670 */
[----:B------:R-:W-:Y:S02]  /*2c950*/  @!P3 IADD3.X R18, R29, UR7, R0, P4, P5 ;  /* 0x000000071d12bc10 */ /* 0x000fe4000a7ea400 */
[----:B0-----:R-:W-:-:S05]  /*2c960*/  @!P3 IADD3 R12, P4, R19, R12, RZ ;  /* 0x0000000c130cb210 */ /* 0x001fca0007f9e0ff */
[----:B------:R-:W-:-:S04]  /*2c970*/  @!P3 IMAD.X R13, R18, 0x1, R13, P4 ;  /* 0x00000001120db824 */ /* 0x000fc800020e060d */
[----:B------:R-:W0:Y:S01]  /*2c980*/  @!P2 LDC.64 R18, c[0x0][0x5c0] ;  /* 0x00017000ff12ab82 */ /* 0x000e220000000a00 */
[----:B--2---:R-:W-:-:S04]  /*2c990*/  LOP3.LUT R14, R14, 0xff, RZ, 0xc0, !PT ;  /* 0x000000ff0e0e7812 */ /* 0x004fc800078ec0ff */
[----:B------:R-:W-:-:S05]  /*2c9a0*/  F2FP.F16.E4M3.UNPACK_B R14, R14 ;  /* 0x0000000eff0e723e */ /* 0x000fca00020006ff */
[----:B------:R-:W-:-:S05]  /*2c9b0*/  HADD2.F32 R14, -RZ, R14.H0_H0 ;  /* 0x2000000eff0e7230 */ /* 0x000fca0000004100 */
[----:B------:R-:W-:-:S04]  /*2c9c0*/  FMUL R14, R14, UR21 ;  /* 0x000000150e0e7c20 */ /* 0x000fc80008400000 */
[----:B------:R-:W-:Y:S02]  /*2c9d0*/  FFMA R14, R35, UR20, R14 ;  /* 0x00000014230e7c23 */ /* 0x000fe4000800000e */
[----:B------:R-:W2:Y:S03]  /*2c9e0*/  LDL.LU R35, [R1+0x704] ;  /* 0x0007040001237983 */ /* 0x000ea60000300800 */
[----:B-1----:R-:W-:Y:S02]  /*2c9f0*/  F2FP.SATFINITE.E4M3.F32.PACK_AB_MERGE_C R17, RZ, R14, RZ ;  /* 0x0000000eff11723e */ /* 0x002fe400048070ff */
        /* <DEDUP_REMOVED lines=11> */
[----:B------:R-:W-:Y:S02]  /*2cab0*/  @!P2 IADD3.X R15, R29, UR7, R19, P4, P5 ;  /* 0x000000071d0fac10 */ /* 0x000fe4000a7ea413 */
[----:B------:R-:W0:Y:S02]  /*2cac0*/  @!P3 LDC.64 R18, c[0x0][0x5c0] ;  /* 0x00017000ff12bb82 */ /* 0x000e240000000a00 */
[----:B------:R-:W-:-:S05]  /*2cad0*/  F2FP.SATFINITE.E4M3.F32.PACK_AB_MERGE_C R17, RZ, R16, RZ ;  /* 0x00000010ff11723e */ /* 0x000fca00048070ff */
[----:B------:R1:W-:Y:S04]  /*2cae0*/  @!P2 STG.E.U8 desc[UR14][R14.64+0x48], R17 ;  /* 0x000048110e00a986 */ /* 0x0003e8000c10110e */
[----:B------:R-:W4:Y:S01]  /*2caf0*/  @!P3 LDG.E.U8 R12, desc[UR14][R8.64+0x49] ;  /* 0x0000490e080cb981 */ /* 0x000f22000c1e1100 */
[----:B------:R-:W-:Y:S02]  /*2cb00*/  ISETP.LT.OR P2, PT, R26, 0x49, !P1 ;  /* 0x000000491a00780c */ /* 0x000fe40004f41670 */
[----:B-1----:R-:W-:-:S11]  /*2cb10*/  PRMT R14, RZ, 0x7610, R14 ;  /* 0x00007610ff0e7816 */ /* 0x002fd6000000000e */
[----:B------:R-:W1:Y:S01]  /*2cb20*/  @!P2 LDC.64 R20, c[0x0][0x5c0] ;  /* 0x00017000ff14ab82 */ /* 0x000e620000000a00 */
[----:B----4-:R-:W-:-:S04]  /*2cb30*/  LOP3.LUT R12, R12, 0xff, RZ, 0xc0, !PT ;  /* 0x000000ff0c0c7812 */ /* 0x010fc800078ec0ff */
[----:B------:R-:W-:-:S05]  /*2cb40*/  F2FP.F16.E4M3.UNPACK_B R12, R12 ;  /* 0x0000000cff0c723e */ /* 0x000fca00020006ff */
[----:B------:R-:W-:-:S05]  /*2cb50*/  HADD2.F32 R12, -RZ, R12.H0_H0 ;  /* 0x2000000cff0c7230 */ /* 0x000fca0000004100 */
[----:B------:R-:W-:Y:S01]  /*2cb60*/  FMUL R13, R12, UR21 ;  /* 0x000000150c0d7c20 */ /* 0x000fe20008400000 */
[----:B0-----:R-:W-:-:S03]  /*2cb70*/  @!P3 IADD3 R12, P4, P5, R6, UR11, R18 ;  /* 0x0000000b060cbc10 */ /* 0x001fc6000fd9e012 */
[----:B---3--:R-:W-:Y:S01]  /*2cb80*/  FFMA R16, R38, UR20, R13 ;  /* 0x0000001426107c23 */ /* 0x008fe2000800000d */
[----:B------:R-:W-:Y:S01]  /*2cb90*/  @!P3 IADD3.X R13, R29, UR7, R19, P4, P5 ;  /* 0x000000071d0dbc10 */ /* 0x000fe2000a7ea413 */
[----:B------:R-:W3:Y:S03]  /*2cba0*/  LDL.LU R38, [R1+0x708] ;  /* 0x0007080001267983 */ /* 0x000ee60000300800 */
[----:B------:R-:W-:Y:S01]  /*2cbb0*/  F2FP.SATFINITE.E4M3.F32.PACK_AB_MERGE_C R17, RZ, R16, RZ ;  /* 0x00000010ff11723e */ /* 0x000fe200048070ff */
[----:B------:R-:W4:Y:S04]  /*2cbc0*/  LDL.LU R39, [R1+0x70c] ;  /* 0x00070c0001277983 */ /* 0x000f280000300800 */
[----:B------:R2:W-:Y:S04]  /*2cbd0*/  @!P3 STG.E.U8 desc[UR14][R12.64+0x49], R17 ;  /* 0x000049110c00b986 */ /* 0x0005e8000c10110e */
[----:B------:R-:W2:Y:S01]  /*2cbe0*/  @!P2 LDG.E.U8 R14, desc[UR14][R10.64+0x48] ;  /* 0x0000480e0a0ea981 */ /* 0x000ea2000c1e1100 */
[----:B------:R-:W-:-:S02]  /*2cbf0*/  @!P2 IADD3 R19, P4, P5, R6, UR11, R3 ;  /* 0x0000000b0613ac10 */ /* 0x000fc4000fd9e003 */
[----:B------:R-:W-:Y:S02]  /*2cc00*/  ISETP.LT.OR P3, PT, R26, 0x4a, !P1 ;  /* 0x0000004a1a00780c */ /* 0x000fe40004f61670 */
[----:B------:R-:W-:Y:S02]  /*2cc10*/  @!P2 IADD3.X R16, R29, UR7, R0, P4, P5 ;  /* 0x000000071d10ac10 */ /* 0x000fe4000a7ea400 */
[----:B--2---:R-:W-:-:S04]  /*2cc20*/  LOP3.LUT R14, R14, 0xff, RZ, 0xc0, !PT ;  /* 0x000000ff0e0e7812 */ /* 0x004fc800078ec0ff */
[----:B------:R-:W-:-:S05]  /*2cc30*/  F2FP.F16.E4M3.UNPACK_B R14, R14 ;  /* 0x0000000eff0e723e */ /* 0x000fca00020006ff */
[----:B------:R-:W-:-:S05]  /*2cc40*/  HADD2.F32 R14, -RZ, R14.H0_H0 ;  /* 0x2000000eff0e7230 */ /* 0x000fca0000004100 */
[----:B------:R-:W-:Y:S01]  /*2cc50*/  FMUL R15, R14, UR21 ;  /* 0x000000150e0f7c20 */ /* 0x000fe20008400000 */
[----:B-1----:R-:W-:-:S03]  /*2cc60*/  @!P2 IADD3 R14, P4, R19, R20, RZ ;  /* 0x00000014130ea210 */ /* 0x002fc60007f9e0ff */
[----:B------:R-:W-:Y:S02]  /*2cc70*/  FFMA R12, R35, UR20, R15 ;  /* 0x00000014230c7c23 */ /* 0x000fe4000800000f */
[----:B------:R-:W-:Y:S01]  /*2cc80*/  @!P2 IMAD.X R15, R16, 0x1, R21, P4 ;  /* 0x00000001100fa824 */ /* 0x000fe200020e0615 */
[----:B------:R-:W2:Y:S01]  /*2cc90*/  LDL.LU R35, [R1+0x710] ;  /* 0x0007100001237983 */ /* 0x000ea20000300800 */
[----:B------:R-:W0:Y:S01]  /*2cca0*/  @!P3 LDC.64 R20, c[0x0][0x5c0] ;  /* 0x00017000ff14bb82 */ /* 0x000e220000000a00 */
[----:B------:R-:W-:Y:S02]  /*2ccb0*/  F2FP.SATFINITE.E4M3.F32.PACK_AB_MERGE_C R17, RZ, R12, RZ ;  /* 0x0000000cff11723e */ /* 0x000fe400048070ff */
[----:B------:R-:W-:-:S03]  /*2ccc0*/  PRMT R12, RZ, 0x7610, R12 ;  /* 0x00007610ff0c7816 */ /* 0x000fc6000000000c */
[----:B------:R3:W-:Y:S04]  /*2ccd0*/  @!P2 STG.E.U8 desc[UR14][R14.64+0x48], R17 ;  /* 0x000048110e00a986 */ /* 0x0007e8000c10110e */
[----:B------:R-:W4:Y:S01]  /*2cce0*/  @!P3 LDG.E.U8 R12, desc[UR14][R10.64+0x49] ;  /* 0x0000490e0a0cb981 */ /* 0x000f22000c1e1100 */
[----:B------:R-:W-:Y:S02]  /*2ccf0*/  @!P3 IADD3 R19, P4, P5, R6, UR11, R3 ;  /* 0x0000000b0613bc10 */ /* 0x000fe4000fd9e003 */
[----:B------:R-:W-:Y:S02]  /*2cd00*/  ISETP.LT.OR P2, PT, R26, 0x51, !P0 ;  /* 0x000000511a00780c */ /* 0x000fe40004741670 */
[----:B------:R-:W-:Y:S02]  /*2cd10*/  @!P3 IADD3.X R16, R29, UR7, R0, P4, P5 ;  /* 0x000000071d10bc10 */ /* 0x000fe4000a7ea400 */
[----:B----4-:R-:W-:-:S04]  /*2cd20*/  LOP3.LUT R12, R12, 0xff, RZ, 0xc0, !PT ;  /* 0x000000ff0c0c7812 */ /* 0x010fc800078ec0ff */
[----:B------:R-:W-:-:S05]  /*2cd30*/  F2FP.F16.E4M3.UNPACK_B R12, R12 ;  /* 0x0000000cff0c723e */ /* 0x000fca00020006ff */
[----:B------:R-:W-:-:S05]  /*2cd40*/  HADD2.F32 R12, -RZ, R12.H0_H0 ;  /* 0x2000000cff0c7230 */ /* 0x000fca0000004100 */
[----:B------:R-:W-:Y:S01]  /*2cd50*/  FMUL R13, R12, UR21 ;  /* 0x000000150c0d7c20 */ /* 0x000fe20008400000 */
[----:B0-----:R-:W-:Y:S02]  /*2cd60*/  @!P3 IADD3 R12, P4, R19, R20, RZ ;  /* 0x00000014130cb210 */ /* 0x001fe40007f9e0ff */
[----:B------:R-:W0:Y:S01]  /*2cd70*/  @!P2 LDC.64 R18, c[0x0][0x5c0] ;  /* 0x00017000ff12ab82 */ /* 0x000e220000000a00 */
[----:B---3--:R-:W-:Y:S02]  /*2cd80*/  FFMA R14, R38, UR20, R13 ;  /* 0x00000014260e7c23 */ /* 0x008fe4000800000d */
[----:B------:R-:W-:Y:S01]  /*2cd90*/  @!P3 IMAD.X R13, R16, 0x1, R21, P4 ;  /* 0x00000001100db824 */ /* 0x000fe200020e0615 */
[----:B------:R-:W3:Y:S02]  /*2cda0*/  LDL.LU R38, [R1+0x714] ;  /* 0x0007140001267983 */ /* 0x000ee40000300800 */
        /* <DEDUP_REMOVED lines=29> */
[----:B------:R-:W4:Y:S04]  /*2cf80*/  LDL.LU R39, [R1+0x71c] ;  /* 0x00071c0001277983 */ /* 0x000f280000300800 */
[----:B------:R3:W-:Y:S04]  /*2cf90*/  @!P3 STG.E.U8 desc[UR14][R12.64+0x51], R17 ;  /* 0x000051110c00b986 */ /* 0x0007e8000c10110e */
[----:B------:R-:W3:Y:S01]  /*2cfa0*/  @!P2 LDG.E.U8 R14, desc[UR14][R10.64+0x50] ;  /* 0x0000500e0a0ea981 */ /* 0x000ee2000c1e1100 */
[----:B------:R-:W-:-:S02]  /*2cfb0*/  @!P2 IADD3 R19, P4, P5, R6, UR11, R3 ;  /* 0x0000000b0613ac10 */ /* 0x000fc4000fd9e003 */
[----:B------:R-:W-:Y:S02]  /*2cfc0*/  ISETP.LT.OR P3, PT, R26, 0x52, !P1 ;  /* 0x000000521a00780c */ /* 0x000fe40004f61670 */
[----:B------:R-:W-:Y:S02]  /*2cfd0*/  @!P2 IADD3.X R16, R29, UR7, R0, P4, P5 ;  /* 0x000000071d10ac10 */ /* 0x000fe4000a7ea400 */
[----:B---3--:R-:W-:-:S04]  /*2cfe0*/  LOP3.LUT R14, R14, 0xff, RZ, 0xc0, !PT ;  /* 0x000000ff0e0e7812 */ /* 0x008fc800078ec0ff */
[----:B------:R-:W-:-:S05]  /*2cff0*/  F2FP.F16.E4M3.UNPACK_B R14, R14 ;  /* 0x0000000eff0e723e */ /* 0x000fca00020006ff */
[----:B------:R-:W-:-:S05]  /*2d000*/  HADD2.F32 R14, -RZ, R14.H0_H0 ;  /* 0x2000000eff0e7230 */ /* 0x000fca0000004100 */
[----:B------:R-:W-:Y:S01]  /*2d010*/  FMUL R15, R14, UR21 ;  /* 0x000000150e0f7c20 */ /* 0x000fe20008400000 */
[----:B-1----:R-:W-:-:S03]  /*2d020*/  @!P2 IADD3 R14, P4, R19, R20, RZ ;  /* 0x00000014130ea210 */ /* 0x002fc60007f9e0ff */
[----:B------:R-:W-:Y:S02]  /*2d030*/  FFMA R12, R38, UR20, R15 ;  /* 0x00000014260c7c23 */ /* 0x000fe4000800000f */
[----:B------:R-:W-:Y:S01]  /*2d040*/  @!P2 IMAD.X R15, R16, 0x1, R21, P4 ;  /* 0x00000001100fa824 */ /* 0x000fe200020e0615 */
[----:B------:R-:W3:Y:S01]  /*2d050*/  LDL.LU R38, [R1+0x720] ;  /* 0x0007200001267983 */ /* 0x000ee20000300800 */
        /* <DEDUP_REMOVED lines=14> */
[----:B--2---:R-:W-:Y:S02]  /*2d140*/  FFMA R14, R35, UR20, R13 ;  /* 0x00000014230e7c23 */ /* 0x004fe4000800000d */
[----:B------:R-:W-:Y:S01]  /*2d150*/  @!P3 IMAD.X R13, R16, 0x1, R21, P4 ;  /* 0x00000001100db824 */ /* 0x000fe200020e0615 */
[----:B------:R-:W2:Y:S02]  /*2d160*/  LDL.LU R35, [R1+0x724] ;  /* 0x0007240001237983 */ /* 0x000ea40000300800 */
        /* <DEDUP_REMOVED lines=28> */
[----:B------:R-:W-:Y:S02]  /*2d330*/  F2FP.SATFINITE.E4M3.F32.PACK_AB_MERGE_C R17, RZ, R16, RZ ;  /* 0x00000010ff11723e */ /* 0x000fe400048070ff */
[----:B------:R-:W-:Y:S01]  /*2d340*/  @!P2 IADD3 R19, P4, P5, R6, UR11, R3 ;  /* 0x0000000b0613ac10 */ /* 0x000fe2000fd9e003 */
[----:B------:R-:W4:Y:S04]  /*2d350*/  LDL.LU R39, [R1+0x72c] ;  /* 0x00072c0001277983 */ /* 0x000f280000300800 */
[----:B------:R2:W-:Y:S04]  /*2d360*/  @!P3 STG.E.U8 desc[UR14][R12.64+0x59], R17 ;  /* 0x000059110c00b986 */ /* 0x0005e8000c10110e */
[----:B------:R-:W2:Y:S01]  /*2d370*/  @!P2 LDG.E.U8 R14, desc[UR14][R10.64+0x58] ;  /* 0x0000580e0a0ea981 */ /* 0x000ea2000c1e1100 */
[----:B------:R-:W-:-:S02]  /*2d380*/  ISETP.LT.OR P3, PT, R26, 0x5a, !P1 ;  /* 0x0000005a1a00780c */ /* 0x000fc40004f61670 */
        /* <DEDUP_REMOVED lines=54> */
[----:B------:R-:W-:Y:S02]  /*2d6f0*/  F2FP.SATFINITE.E4M3.F32.PACK_AB_MERGE_C R17, RZ, R16, RZ ;  /* 0x00000010ff11723e */ /* 0x000fe400048070ff */
[----:B------:R-:W-:Y:S01]  /*2d700*/  @!P2 IADD3 R19, P4, P5, R6, UR11, R3 ;  /* 0x0000000b0613ac10 */ /* 0x000fe2000fd9e003 */
[----:B------:R-:W4:Y:S04]  /*2d710*/  LDL.LU R39, [R1+0x73c] ;  /* 0x00073c0001277983 */ /* 0x000f280000300800 */
[----:B------:R3:W-:Y:S04]  /*2d720*/  @!P3 STG.E.U8 desc[UR14][R12.64+0x61], R17 ;  /* 0x000061110c00b986 */ /* 0x0007e8000c10110e */
[----:B------:R-:W3:Y:S01]  /*2d730*/  @!P2 LDG.E.U8 R14, desc[UR14][R10.64+0x60] ;  /* 0x0000600e0a0ea981 */ /* 0x000ee2000c1e1100 */
[----:B------:R-:W-:-:S02]  /*2d740*/  ISETP.LT.OR P3, PT, R26, 0x62, !P1 ;  /* 0x000000621a00780c */ /* 0x000fc40004f61670 */
        /* <DEDUP_REMOVED lines=1105> */
[----:B------:R-:W-:Y:S01]  /*31c60*/  ISETP.LT.OR P0, PT, R26, 0xfa, !P0 ;  /* 0x000000fa1a00780c */ /* 0x000fe20004701670 */
[----:B------:R-:W2:Y:S01]  /*31c70*/  LDL.LU R35, [R1+0x864] ;  /* 0x0008640001237983 */ /* 0x000ea20000300800 */
[----:B------:R-:W-:Y:S02]  /*31c80*/  F2FP.SATFINITE.E4M3.F32.PACK_AB_MERGE_C R17, RZ, R14, RZ ;  /* 0x0000000eff11723e */ /* 0x000fe400048070ff */
[----:B------:R-:W-:-:S03]  /*31c90*/  PRMT R14, RZ, 0x7610, R14 ;  /* 0x00007610ff0e7816 */ /* 0x000fc6000000000e */
[----:B------:R1:W-:Y:S04]  /*31ca0*/  @!P3 STG.E.U8 desc[UR14][R12.64+0xf1], R17 ;  /* 0x0000f1110c00b986 */ /* 0x0003e8000c10110e */
[----:B------:R-:W4:Y:S01]  /*31cb0*/  @!P2 LDG.E.U8 R14, desc[UR14][R8.64+0xf8] ;  /* 0x0000f80e080ea981 */ /* 0x000f22000c1e1100 */
        /* <DEDUP_REMOVED lines=11> */
[----:B------:R4:W3:Y:S01]  /*31d70*/  @!P0 LDG.E.U8 R12, desc[UR14][R8.64+0xf9] ;  /* 0x0000f90e080c8981 */ /* 0x0008e2000c1e1100 */
[----:B------:R-:W-:Y:S02]  /*31d80*/  ISETP.LT.OR P2, PT, R26, 0xf9, !P1 ;  /* 0x000000f91a00780c */ /* 0x000fe40004f41670 */
[----:B----4-:R-:W-:Y:S02]  /*31d90*/  PRMT R8, RZ, 0x7610, R8 ;  /* 0x00007610ff087816 */ /* 0x010fe40000000008 */
[----:B---3--:R-:W-:-:S04]  /*31da0*/  LOP3.LUT R12, R12, 0xff, RZ, 0xc0, !PT ;  /* 0x000000ff0c0c7812 */ /* 0x008fc800078ec0ff */
[----:B------:R-:W-:-:S05]  /*31db0*/  F2FP.F16.E4M3.UNPACK_B R12, R12 ;  /* 0x0000000cff0c723e */ /* 0x000fca00020006ff */
[----:B------:R-:W-:-:S05]  /*31dc0*/  HADD2.F32 R12, -RZ, R12.H0_H0 ;  /* 0x2000000cff0c7230 */ /* 0x000fca0000004100 */
[----:B------:R-:W-:Y:S01]  /*31dd0*/  FMUL R13, R12, UR21 ;  /* 0x000000150c0d7c20 */ /* 0x000fe20008400000 */
[----:B0-----:R-:W-:-:S03]  /*31de0*/  @!P0 IADD3 R12, P3, P4, R6, UR11, R18 ;  /* 0x0000000b060c8c10 */ /* 0x001fc6000fc7e012 */
[----:B------:R-:W-:Y:S01]  /*31df0*/  FFMA R16, R38, UR20, R13 ;  /* 0x0000001426107c23 */ /* 0x000fe2000800000d */
[----:B------:R-:W-:Y:S02]  /*31e00*/  @!P0 IADD3.X R13, R29, UR7, R19, P3, P4 ;  /* 0x000000071d0d8c10 */ /* 0x000fe40009fe8413 */
[----:B------:R-:W0:Y:S02]  /*31e10*/  @!P2 LDC.64 R18, c[0x0][0x5c0] ;  /* 0x00017000ff12ab82 */ /* 0x000e240000000a00 */
[----:B-1----:R-:W-:-:S05]  /*31e20*/  F2FP.SATFINITE.E4M3.F32.PACK_AB_MERGE_C R15, RZ, R16, RZ ;  /* 0x00000010ff0f723e */ /* 0x002fca00048070ff */
[----:B------:R1:W-:Y:S04]  /*31e30*/  @!P0 STG.E.U8 desc[UR14][R12.64+0xf9], R15 ;  /* 0x0000f90f0c008986 */ /* 0x0003e8000c10110e */
[----:B------:R-:W3:Y:S01]  /*31e40*/  @!P2 LDG.E.U8 R8, desc[UR14][R10.64+0xf8] ;  /* 0x0000f80e0a08a981 */ /* 0x000ee2000c1e1100 */
[----:B------:R-:W-:-:S04]  /*31e50*/  @!P2 IADD3 R17, P0, P3, R6, UR11, R3 ;  /* 0x0000000b0611ac10 */ /* 0x000fc8000fb1e003 */
[----:B------:R-:W-:Y:S02]  /*31e60*/  @!P2 IADD3.X R16, R29, UR7, R0, P0, P3 ;  /* 0x000000071d10ac10 */ /* 0x000fe400087e6400 */
[----:B------:R-:W-:Y:S01]  /*31e70*/  ISETP.LT.OR P1, PT, R26, 0xfa, !P1 ;  /* 0x000000fa1a00780c */ /* 0x000fe20004f21670 */
[----:B------:R-:W-:Y:S01]  /*31e80*/  BSSY B1, `(.L_x_39) ;  /* 0x000000d000017945 */ /* 0x000fe20003800000 */
[----:B-1----:R-:W-:Y:S02]  /*31e90*/  PRMT R12, RZ, 0x7610, R12 ;  /* 0x00007610ff0c7816 */ /* 0x002fe4000000000c */
[----:B---3--:R-:W-:-:S04]  /*31ea0*/  LOP3.LUT R8, R8, 0xff, RZ, 0xc0, !PT ;  /* 0x000000ff08087812 */ /* 0x008fc800078ec0ff */
[----:B------:R-:W-:-:S05]  /*31eb0*/  F2FP.F16.E4M3.UNPACK_B R8, R8 ;  /* 0x00000008ff08723e */ /* 0x000fca00020006ff */
[----:B------:R-:W-:-:S05]  /*31ec0*/  HADD2.F32 R8, -RZ, R8.H0_H0 ;  /* 0x20000008ff087230 */ /* 0x000fca0000004100 */
[----:B------:R-:W-:Y:S01]  /*31ed0*/  FMUL R9, R8, UR21 ;  /* 0x0000001508097c20 */ /* 0x000fe20008400000 */
[----:B0-----:R-:W-:-:S03]  /*31ee0*/  @!P2 IADD3 R8, P4, R17, R18, RZ ;  /* 0x000000121108a210 */ /* 0x001fc60007f9e0ff */
[----:B--2---:R-:W-:Y:S02]  /*31ef0*/  FFMA R14, R35, UR20, R9 ;  /* 0x00000014230e7c23 */ /* 0x004fe40008000009 */
[----:B------:R-:W-:-:S03]  /*31f00*/  @!P2 IMAD.X R9, R16, 0x1, R19, P4 ;  /* 0x000000011009a824 */ /* 0x000fc600020e0613 */
[----:B------:R-:W-:-:S05]  /*31f10*/  F2FP.SATFINITE.E4M3.F32.PACK_AB_MERGE_C R13, RZ, R14, RZ ;  /* 0x0000000eff0d723e */ /* 0x000fca00048070ff */
[----:B------:R0:W-:Y:S01]  /*31f20*/  @!P2 STG.E.U8 desc[UR14][R8.64+0xf8], R13 ;  /* 0x0000f80d0800a986 */ /* 0x0001e2000c10110e */
[----:B------:R-:W-:Y:S05]  /*31f30*/  @P1 BRA `(.L_x_40) ;  /* 0x0000000000041947 */ /* 0x000fea0003800000 */
[----:B------:R1:W5:Y:S02]  /*31f40*/  LDG.E.U8 R12, desc[UR14][R10.64+0xf9] ;  /* 0x0000f90e0a0c7981 */ /* 0x000364000c1e1100 */
.L_x_40:
[----:B------:R-:W-:Y:S05]  /*31f50*/  BSYNC B1 ;  /* 0x0000000000017941 */ /* 0x000fea0003800000 */
.L_x_39:
[----:B------:R-:W-:Y:S05]  /*31f60*/  @P1 BRA `(.L_x_41) ;  /* 0x000000f800a01947 */ /* 0x000fea0003800000 */
[----:B0-----:R-:W2:Y:S01]  /*31f70*/  LDL.LU R8, [R1+0x868] ;  /* 0x0008680001087983 */ /* 0x001ea20000300800 */
[----:B-----5:R-:W-:Y:S01]  /*31f80*/  LOP3.LUT R12, R12, 0xff, RZ, 0xc0, !PT ;  /* 0x000000ff0c0c7812 */ /* 0x020fe200078ec0ff */
[----:B------:R-:W-:Y:S01]  /*31f90*/  ULDC.64 UR8, c[0x0][0x5c0] ;  /* 0x0001700000087ab9 */ /* 0x000fe20000000a00 */
[----:B------:R-:W-:Y:S02]  /*31fa0*/  IADD3 R6, P0, P1, R6, UR11, R3 ;  /* 0x0000000b06067c10 */ /* 0x000fe4000f91e003 */
[----:B------:R-:W-:Y:S02]  /*31fb0*/  F2FP.F16.E4M3.UNPACK_B R12, R12 ;  /* 0x0000000cff0c723e */ /* 0x000fe400020006ff */
[----:B------:R-:W-:Y:S02]  /*31fc0*/  IADD3.X R29, R29, UR7, R0, P0, P1 ;  /* 0x000000071d1d7c10 */ /* 0x000fe400087e2400 */
[----:B------:R-:W-:Y:S01]  /*31fd0*/  IADD3 R6, P0, R6, UR8, RZ ;  /* 0x0000000806067c10 */ /* 0x000fe2000ff1e0ff */
[----:B------:R-:W-:-:S03]  /*31fe0*/  HADD2.F32 R12, -RZ, R12.H0_H0 ;  /* 0x2000000cff0c7230 */ /* 0x000fc60000004100 */
[----:B------:R-:W-:Y:S02]  /*31ff0*/  IADD3.X R7, R29, UR9, RZ, P0, !PT ;  /* 0x000000091d077c10 */ /* 0x000fe400087fe4ff */
[----:B------:R-:W-:-:S04]  /*32000*/  FMUL R12, R12, UR21 ;  /* 0x000000150c0c7c20 */ /* 0x000fc80008400000 */
[----:B--2---:R-:W-:-:S05]  /*32010*/  FFMA R12, R8, UR20, R12 ;  /* 0x00000014080c7c23 */ /* 0x004fca000800000c */
[----:B------:R-:W-:-:S05]  /*32020*/  F2FP.SATFINITE.E4M3.F32.PACK_AB_MERGE_C R9, RZ, R12, RZ ;  /* 0x0000000cff09723e */ /* 0x000fca00048070ff */
[----:B------:R2:W-:Y:S01]  /*32030*/  STG.E.U8 desc[UR14][R6.64+0xf9], R9 ;  /* 0x0000f90906007986 */ /* 0x0005e2000c10110e */
[----:B------:R-:W-:Y:S05]  /*32040*/  BRA `(.L_x_41) ;  /* 0x000000f800687947 */ /* 0x000fea0003800000 */
.L_x_38:
[----:B------:R-:W-:Y:S01]  /*32050*/  ISETP.GE.AND P4, PT, R27, 0x1, PT ;  /* 0x000000011b00780c */ /* 0x000fe20003f86270 */
[----:B------:R-:W-:Y:S01]  /*32060*/  FMUL R28, R9, UR20 ;  /* 0x00000014091c7c20 */ /* 0x000fe20008400000 */
[----:B------:R-:W-:Y:S01]  /*32070*/  FMUL R11, R11, UR20 ;  /* 0x000000140b0b7c20 */ /* 0x000fe20008400000 */
[----:B------:R-:W-:Y:S01]  /*32080*/  FMUL R12, R12, UR20 ;  /* 0x000000140c0c7c20 */ /* 0x000fe20008400000 */
[C---:B------:R-:W-:Y:S01]  /*32090*/  ISETP.LT.OR P0, PT, R26.reuse, 0x1, !P4 ;  /* 0x000000011a00780c */ /* 0x040fe20006701670 */
[----:B------:R-:W3:Y:S01]  /*320a0*/  LDL.LU R106, [R1+0x400] ;  /* 0x00040000016a7983 */ /* 0x000ee20000300800 */
[----:B------:R-:W-:Y:S02]  /*320b0*/  ISETP.LT.OR P2, PT, R26, 0x2, !P4 ;  /* 0x000000021a00780c */ /* 0x000fe40006741670 */
[----:B------:R-:W-:Y:S01]  /*320c0*/  LOP3.LUT R7, R7, 0x7fffffff, RZ, 0xc0, !PT ;  /* 0x7fffffff07077812 */ /* 0x000fe200078ec0ff */
[----:B------:R-:W-:Y:S01]  /*320d0*/  FMUL R15, R15, UR20 ;  /* 0x000000140f0f7c20 */ /* 0x000fe20008400000 */
[----:B------:R-:W-:Y:S01]  /*320e0*/  F2FP.SATFINITE.E4M3.F32.PACK_AB_MERGE_C R28, RZ, R28, RZ ;  /* 0x0000001cff1c723e */ /* 0x000fe200048070ff */
[----:B------:R-:W-:Y:S01]  /*320f0*/  FMUL R16, R16, UR20 ;  /* 0x0000001410107c20 */ /* 0x000fe20008400000 */
[----:B------:R-:W-:Y:S01]  /*32100*/  F2FP.SATFINITE.E4M3.F32.PACK_AB_MERGE_C R11, RZ, R11, RZ ;  /* 0x0000000bff0b723e */ /* 0x000fe200048070ff */
[----:B------:R-:W-:Y:S01]  /*32110*/  FMUL R17, R17, UR20 ;  /* 0x0000001411117c20 */ /* 0x000fe20008400000 */
[----:B------:R-:W-:Y:S01]  /*32120*/  FMUL R18, R18, UR20 ;  /* 0x0000001412127c20 */ /* 0x000fe20008400000 */
[----:B------:R-:W-:Y:S01]  /*32130*/  FMUL R19, R19, UR20 ;  /* 0x0000001413137c20 */ /* 0x000fe20008400000 */
[----:B------:R-:W-:Y:S01]  /*32140*/  FMUL R20, R20, UR20 ;  /* 0x0000001414147c20 */ /* 0x000fe20008400000 */
[----:B------:R-:W0:Y:S01]  /*32150*/  @!P0 LDC.64 R24, c[0x0][0x5c0] ;  /* 0x00017000ff188b82 */ /* 0x000e220000000a00 */
[----:B------:R-:W-:Y:S01]  /*32160*/  F2FP.SATFINITE.E4M3.F32.PACK_AB_MERGE_C R12, RZ, R12, RZ ;  /* 0x0000000cff0c723e */ /* 0x000fe200048070ff */
[----:B------:R-:W-:Y:S01]  /*32170*/  FMUL R21, R21, UR20 ;  /* 0x0000001415157c20 */ /* 0x000fe20008400000 */
        /* <DEDUP_REMOVED lines=21> */
[----:B0-----:R-:W-:Y:S01]  /*322d0*/  @!P0 IADD3 R24, P1, R6, R24, RZ ;  /* 0x0000001806188210 */ /* 0x001fe20007f3e0ff */
[----:B------:R-:W-:Y:S01]  /*322e0*/  FMUL R171, R171, UR20 ;  /* 0x00000014abab7c20 */ /* 0x000fe20008400000 */
[----:B------:R-:W-:Y:S01]  /*322f0*/  LOP3.LUT R8, R8, 0xffffbfff, RZ, 0xc0, !PT ;  /* 0xffffbfff08087812 */ /* 0x000fe200078ec0ff */
[----:B------:R-:W-:Y:S01]  /*32300*/  FMUL R172, R172, UR20 ;  /* 0x00000014acac7c20 */ /* 0x000fe20008400000 */
[----:B------:R-:W-:Y:S01]  /*32310*/  FMUL R173, R173, UR20 ;  /* 0x00000014adad7c20 */ /* 0x000fe20008400000 */
[----:B------:R-:W-:-:S02]  /*32320*/  @!P0 IMAD.X R25, R29, 0x1, R25, P1 ;  /* 0x000000011d198824 */ /* 0x000fc400008e0619 */
[----:B------:R-:W-:Y:S01]  /*32330*/  FMUL R174, R174, UR20 ;  /* 0x00000014aeae7c20 */ /* 0x000fe20008400000 */
[----:B------:R-:W-:Y:S01]  /*32340*/  FMUL R175, R175, UR20 ;  /* 0x00000014afaf7c20 */ /* 0x000fe20008400000 */
[----:B------:R-:W-:Y:S01]  /*32350*/  FMUL R176, R176, UR20 ;  /* 0x00000014b0b07c20 */ /* 0x000fe20008400000 */
[----:B------:R-:W-:Y:S01]  /*32360*/  FMUL R177, R177, UR20 ;  /* 0x00000014b1b17c20 */ /* 0x000fe20008400000 */
[----:B------:R0:W-:Y:S01]  /*32370*/  @!P0 STG.E.U8 desc[UR14][R24.64], R28 ;  /* 0x0000001c18008986 */ /* 0x0001e2000c10110e */
        /* <DEDUP_REMOVED lines=11> */
[----:B0-----:R-:W0:Y:S01]  /*32430*/  @!P2 LDC.64 R24, c[0x0][0x5c0] ;  /* 0x00017000ff18ab82 */ /* 0x001e220000000a00 */
[----:B------:R-:W-:Y:S01]  /*32440*/  ISETP.GE.AND P0, PT, R27, 0x9, PT ;  /* 0x000000091b00780c */ /* 0x000fe20003f06270 */
[----:B------:R-:W-:Y:S01]  /*32450*/  FMUL R28, R10, UR20 ;  /* 0x000000140a1c7c20 */ /* 0x000fe20008400000 */
[----:B------:R-:W-:Y:S01]  /*32460*/  FMUL R189, R189, UR20 ;  /* 0x00000014bdbd7c20 */ /* 0x000fe20008400000 */
[----:B------:R-:W-:Y:S01]  /*32470*/  FMUL R190, R190, UR20 ;  /* 0x00000014bebe7c20 */ /* 0x000fe20008400000 */
[----:B------:R-:W-:Y:S01]  /*32480*/  ISETP.LT.OR P1, PT, R26, 0x1, !P0 ;  /* 0x000000011a00780c */ /* 0x000fe20004721670 */
[----:B------:R-:W-:Y:S01]  /*32490*/  FMUL R191, R191, UR20 ;  /* 0x00000014bfbf7c20 */ /* 0x000fe20008400000 */
        /* <DEDUP_REMOVED lines=16> */
[----:B------:R-:W-:Y:S01]  /*325a0*/  LOP3.LUT R9, R9, 0xfffffffe, RZ, 0xc0, !PT ;  /* 0xfffffffe09097812 */ /* 0x000fe200078ec0ff */
[----:B------:R-:W-:Y:S01]  /*325b0*/  FMUL R207, R207, UR20 ;  /* 0x00000014cfcf7c20 */ /* 0x000fe20008400000 */
[----:B0-----:R-:W-:Y:S01]  /*325c0*/  @!P2 IADD3 R24, P3, R6, R24, RZ ;  /* 0x000000180618a210 */ /* 0x001fe20007f7e0ff */
[----:B------:R-:W-:Y:S01]  /*325d0*/  FMUL R208, R208, UR20 ;  /* 0x00000014d0d07c20 */ /* 0x000fe20008400000 */
[----:B------:R-:W-:Y:S01]  /*325e0*/  FMUL R209, R209, UR20 ;  /* 0x00000014d1d17c20 */ /* 0x000fe20008400000 */
        /* <DEDUP_REMOVED lines=20> */
[----:B------:R-:W-:Y:S01]  /*32730*/  ISETP.LT.OR P2, PT, R26, 0x2, !P0 ;  /* 0x000000021a00780c */ /* 0x000fe20004741670 */
[----:B------:R-:W-:Y:S01]  /*32740*/  FMUL R227, R227, UR20 ;  /* 0x00000014e3e37c20 */ /* 0x000fe20008400000 */
[----:B------:R-:W-:Y:S01]  /*32750*/  FMUL R228, R228, UR20 ;  /* 0x00000014e4e47c20 */ /* 0x000fe20008400000 */
[----:B------:R-:W-:Y:S01]  /*32760*/  FMUL R229, R229, UR20 ;  /* 0x00000014e5e57c20 */ /* 0x000fe20008400000 */
[----:B------:R-:W-:Y:S01]  /*32770*/  FMUL R230, R230, UR20 ;  /* 0x00000014e6e67c20 */ /* 0x000fe20008400000 */
[----:B------:R-:W-:Y:S01]  /*32780*/  FMUL R231, R231, UR20 ;  /* 0x00000014e7e77c20 */ /* 0x000fe20008400000 */
[----:B------:R-:W-:Y:S01]  /*32790*/  FMUL R232, R232, UR20 ;  /* 0x00000014e8e87c20 */ /* 0x000fe20008400000 */
[----:B------:R-:W-:Y:S01]  /*327a0*/  FMUL R233, R233, UR20 ;  /* 0x00000014e9e97c20 */ /* 0x000fe20008400000 */
[----:B------:R-:W4:Y:S01]  /*327b0*/  LDL.LU R107, [R1+0x404] ;  /* 0x00040400016b7983 */ /* 0x000f220000300800 */
[----:B------:R-:W-:Y:S01]  /*327c0*/  FMUL R234, R234, UR20 ;  /* 0x00000014eaea7c20 */ /* 0x000fe20008400000 */
[----:B------:R-:W-:Y:S01]  /*327d0*/  FMUL R235, R235, UR20 ;  /* 0x00000014ebeb7c20 */ /* 0x000fe20008400000 */
[----:B------:R-:W-:Y:S01]  /*327e0*/  FMUL R236, R236, UR20 ;  /* 0x00000014ecec7c20 */ /* 0x000fe20008400000 */
[----:B------:R-:W-:Y:S01]  /*327f0*/  FMUL R237, R237, UR20 ;  /* 0x00000014eded7c20 */ /* 0x000fe20008400000 */
[----:B-----5:R-:W-:Y:S01]  /*32800*/  LOP3.LUT R5, R5, 0xfffffffe, RZ, 0xc0, !PT ;  /* 0xfffffffe05057812 */ /* 0x020fe200078ec0ff */
[----:B------:R-:W2:Y:S01]  /*32810*/  LDL.LU R110, [R1+0x408] ;  /* 0x00040800016e7983 */ /* 0x000ea20000300800 */
[----:B------:R-:W-:Y:S01]  /*32820*/  F2FP.SATFINITE.E4M3.F32.PACK_AB_MERGE_C R15, RZ, R15, RZ ;  /* 0x0000000fff0f723e */ /* 0x000fe200048070ff */
[----:B------:R-:W-:Y:S01]  /*32830*/  ULDC.64 UR6, c[0x0][0x5c8] ;  /* 0x0001720000067ab9 */ /* 0x000fe20000000a00 */
[----:B------:R-:W-:-:S02]  /*32840*/  F2FP.SATFINITE.E4M3.F32.PACK_AB_MERGE_C R16, RZ, R16, RZ ;  /* 0x00000010ff10723e */ /* 0x000fc400048070ff */
[----:B------:R-:W-:Y:S02]  /*32850*/  F2FP.SATFINITE.E4M3.F32.PACK_AB_MERGE_C R17, RZ, R17, RZ ;  /* 0x00000011ff11723e */ /* 0x000fe400048070ff */
[----:B------:R-:W-:Y:S02]  /*32860*/  F2FP.SATFINITE.E4M3.F32.PACK_AB_MERGE_C R18, RZ, R18, RZ ;  /* 0x00000012ff12723e */ /* 0x000fe400048070ff */
[----:B0-----:R-:W-:Y:S02]  /*32870*/  @!P1 IADD3 R24, P3, P5, R6, R24, R3 ;  /* 0x0000001806189210 */ /* 0x001fe40007d7e003 */
[----:B------:R-:W-:Y:S02]  /*32880*/  F2FP.SATFINITE.E4M3.F32.PACK_AB_MERGE_C R19, RZ, R19, RZ ;  /* 0x00000013ff13723e */ /* 0x000fe400048070ff */
[----:B------:R-:W-:Y:S02]  /*32890*/  @!P1 IADD3.X R25, R29, R25, R0, P3, P5 ;  /* 0x000000191d199210 */ /* 0x000fe40001fea400 */
[----:B------:R-:W-:-:S02]  /*328a0*/  F2FP.SATFINITE.E4M3.F32.PACK_AB_MERGE_C R20, RZ, R20, RZ ;  /* 0x00000014ff14723e */ /* 0x000fc400048070ff */
[----:B------:R-:W-:Y:S01]  /*328b0*/  F2FP.SATFINITE.E4M3.F32.PACK_AB_MERGE_C R21, RZ, R21, RZ ;  /* 0x00000015ff15723e */ /* 0x000fe200048070ff */
[----:B------:R0:W-:Y:S01]  /*328c0*/  @!P1 STG.E.U8 desc[UR14][R24.64], R11 ;  /* 0x0000000b18009986 */ /* 0x0001e2000c10110e */
[----:B------:R-:W-:Y:S02]  /*328d0*/  ISETP.LT.OR P1, PT, R26, 0x9, !P4 ;  /* 0x000000091a00780c */ /* 0x000fe40006721670 */
[----:B------:R-:W-:Y:S02]  /*328e0*/  F2FP.SATFINITE.E4M3.F32.PACK_AB_MERGE_C R22, RZ, R22, RZ ;  /* 0x00000016ff16723e */ /* 0x000fe400048070ff */
[----:B------:R-:W-:Y:S02]  /*328f0*/  F2FP.SATFINITE.E4M3.F32.PACK_AB_MERGE_C R23, RZ, R23, RZ ;  /* 0x00000017ff17723e */ /* 0x000fe400048070ff */
[----:B------:R-:W-:Y:S02]  /*32900*/  F2FP.SATFINITE.E4M3.F32.PACK_AB_MERGE_C R152, RZ, R152, RZ ;  /* 0x00000098ff98723e */ /* 0x000fe400048070ff */
[----:B------:R-:W-:-:S02]  /*32910*/  F2FP.SATFINITE.E4M3.F32.PACK_AB_MERGE_C R153, RZ, R153, RZ ;  /* 0x00000099ff99723e */ /* 0x000fc400048070ff */
[----:B------:R-:W-:Y:S01]  /*32920*/  F2FP.SATFINITE.E4M3.F32.PACK_AB_MERGE_C R154, RZ, R154, RZ ;  /* 0x0000009aff9a723e */ /* 0x000fe200048070ff */
[----:B0-----:R-:W0:Y:S01]  /*32930*/  @!P2 LDC.64 R24, c[0x0][0x5c0] ;  /* 0x00017000ff18ab82 */ /* 0x001e220000000a00 */
[----:B------:R-:W-:Y:S01]  /*32940*/  FMUL R11, R13, UR20 ;  /* 0x000000140d0b7c20 */ /* 0x000fe20008400000 */
[----:B------:R-:W-:Y:S02]  /*32950*/  F2FP.SATFINITE.E4M3.F32.PACK_AB_MERGE_C R155, RZ, R155, RZ ;  /* 0x0000009bff9b723e */ /* 0x000fe400048070ff */
[----:B------:R-:W-:Y:S02]  /*32960*/  F2FP.SATFINITE.E4M3.F32.PACK_AB_MERGE_C R156, RZ, R156, RZ ;  /* 0x0000009cff9c723e */ /* 0x000fe400048070ff */
[----:B------:R-:W-:Y:S02]  /*32970*/  F2FP.SATFINITE.E4M3.F32.PACK_AB_MERGE_C R11, RZ, R11, RZ ;  /* 0x0000000bff0b723e */ /* 0x000fe400048070ff */
[----:B------:R-:W1:Y:S01]  /*32980*/  @!P1 LDC.64 R30, c[0x0][0x5c0] ;  /* 0x00017000ff1e9b82 */ /* 0x000e620000000a00 */
[----:B------:R-:W-:-:S02]  /*32990*/  F2FP.SATFINITE.E4M3.F32.PACK_AB_MERGE_C R157, RZ, R157, RZ ;  /* 0x0000009dff9d723e */ /* 0x000fc400048070ff */
[----:B------:R-:W-:Y:S02]  /*329a0*/  F2FP.SATFINITE.E4M3.F32.PACK_AB_MERGE_C R158, RZ, R158, RZ ;  /* 0x0000009eff9e723e */ /* 0x000fe400048070ff */
[----:B------:R-:W-:Y:S02]  /*329b0*/  F2FP.SATFINITE.E4M3.F32.PACK_AB_MERGE_C R159, RZ, R159, RZ ;  /* 0x0000009fff9f723e */ /* 0x000fe400048070ff */
[----:B------:R-:W-:Y:S02]  /*329c0*/  F2FP.SATFINITE.E4M3.F32.PACK_AB_MERGE_C R160, RZ, R160, RZ ;  /* 0x000000a0ffa0723e */ /* 0x000fe400048070ff */
[----:B------:R-:W-:Y:S02]  /*329d0*/  F2FP.SATFINITE.E4M3.F32.PACK_AB_MERGE_C R161, RZ, R161, RZ ;  /* 0x000000a1ffa1723e */ /* 0x000fe400048070ff */
[----:B------:R-:W-:Y:S02]  /*329e0*/  F2FP.SATFINITE.E4M3.F32.PACK_AB_MERGE_C R162, RZ, R162, RZ ;  /* 0x000000a2ffa2723e */ /* 0x000fe400048070ff */
[----:B------:R-:W-:-:S02]  /*329f0*/  F2FP.SATFINITE.E4M3.F32.PACK_AB_MERGE_C R163, RZ, R163, RZ ;  /* 0x000000a3ffa3723e */ /* 0x000fc400048070ff */
[----:B------:R-:W-:Y:S02]  /*32a00*/  F2FP.SATFINITE.E4M3.F32.PACK_AB_MERGE_C R164, RZ, R164, RZ ;  /* 0x000000a4ffa4723e */ /* 0x000fe400048070ff */
[----:B0-----:R-:W-:Y:S02]  /*32a10*/  @!P2 IADD3 R24, P3, P5, R6, R24, R3 ;  /* 0x000000180618a210 */ /* 0x001fe40007d7e003 */
[----:B------:R-:W-:Y:S02]  /*32a20*/  F2FP.SATFINITE.E4M3.F32.PACK_AB_MERGE_C R165, RZ, R165, RZ ;  /* 0x000000a5ffa5723e */ /* 0x000fe400048070ff */
[----:B------:R-:W-:Y:S02]  /*32a30*/  @!P2 IADD3.X R25, R29, R25, R0, P3, P5 ;  /* 0x000000191d19a210 */ /* 0x000fe40001fea400 */
[C---:B------:R-:W-:Y:S02]  /*32a40*/  ISETP.LT.OR P5, PT, R26.reuse, 0x9, !P0 ;  /* 0x000000091a00780c */ /* 0x040fe400047a1670 */
[----:B------:R-:W-:Y:S01]  /*32a50*/  ISETP.LT.OR P3, PT, R26, 0xa, !P0 ;  /* 0x0000000a1a00780c */ /* 0x000fe20004761670 */
[----:B------:R0:W-:Y:S01]  /*32a60*/  @!P2 STG.E.U8 desc[UR14][R24.64+0x1], R12 ;  /* 0x0000010c1800a986 */ /* 0x0001e2000c10110e */
[----:B------:R-:W-:-:S02]  /*32a70*/  F2FP.SATFINITE.E4M3.F32.PACK_AB_MERGE_C R166, RZ, R166, RZ ;  /* 0x000000a6ffa6723e */ /* 0x000fc400048070ff */
[----:B------:R-:W-:Y:S02]  /*32a80*/  F2FP.SATFINITE.E4M3.F32.PACK_AB_MERGE_C R167, RZ, R167, RZ ;  /* 0x000000a7ffa7723e */ /* 0x000fe400048070ff */
[----:B------:R-:W-:Y:S02]  /*32a90*/  F2FP.SATFINITE.E4M3.F32.PACK_AB_MERGE_C R168, RZ, R168, RZ ;  /* 0x000000a8ffa8723e */ /* 0x000fe400048070ff */
[----:B------:R-:W-:Y:S02]  /*32aa0*/  F2FP.SATFINITE.E4M3.F32.PACK_AB_MERGE_C R169, RZ, R169, RZ ;  /* 0x000000a9ffa9723e */ /* 0x000fe400048070ff */
[----:B------:R-:W-:Y:S02]  /*32ab0*/  F2FP.SATFINITE.E4M3.F32.PACK_AB_MERGE_C R170, RZ, R170, RZ ;  /* 0x000000aaffaa723e */ /* 0x000fe400048070ff */
[----:B------:R-:W-:Y:S01]  /*32ac0*/  F2FP.SATFINITE.E4M3.F32.PACK_AB_MERGE_C R171, RZ, R171, RZ ;  /* 0x000000abffab723e */ /* 0x000fe200048070ff */
[----:B0-----:R-:W0:Y:S01]  /*32ad0*/  @!P5 LDC.64 R24, c[0x0][0x5c0] ;  /* 0x00017000ff18db82 */ /* 0x001e220000000a00 */
[----:B-1----:R-:W-:-:S02]  /*32ae0*/  @!P1 IADD3 R12, P2, R6, R30, RZ ;  /* 0x0000001e060c9210 */ /* 0x002fc40007f5e0ff */
[----:B------:R-:W-:Y:S02]  /*32af0*/  @P3 LOP3.LUT R7, R7, 0x80000000, RZ, 0xfc, !PT ;  /* 0x8000000007073812 */ /* 0x000fe400078efcff */
[----:B------:R-:W-:Y:S01]  /*32b00*/  F2FP.SATFINITE.E4M3.F32.PACK_AB_MERGE_C R172, RZ, R172, RZ ;  /* 0x000000acffac723e */ /* 0x000fe200048070ff */
[----:B------:R-:W-:Y:S01]  /*32b10*/  @!P1 IMAD.X R13, R29, 0x1, R31, P2 ;  /* 0x000000011d0d9824 */ /* 0x000fe200010e061f */
[----:B------:R-:W-:Y:S02]  /*32b20*/  F2FP.SATFINITE.E4M3.F32.PACK_AB_MERGE_C R173, RZ, R173, RZ ;  /* 0x000000adffad723e */ /* 0x000fe400048070ff */
[----:B------:R-:W-:Y:S02]  /*32b30*/  F2FP.SATFINITE.E4M3.F32.PACK_AB_MERGE_C R174, RZ, R174, RZ ;  /* 0x000000aeffae723e */ /* 0x000fe400048070ff */
[----:B------:R1:W-:Y:S01]  /*32b40*/  @!P1 STG.E.U8 desc[UR14][R12.64+0x8], R11 ;  /* 0x0000080b0c009986 */ /* 0x0003e2000c10110e */
[----:B------:R-:W-:Y:S02]  /*32b50*/  F2FP.SATFINITE.E4M3.F32.PACK_AB_MERGE_C R175, RZ, R175, RZ ;  /* 0x000000afffaf723e */ /* 0x000fe400048070ff */
[----:B------:R-:W-:-:S02]  /*32b60*/  F2FP.SATFINITE.E4M3.F32.PACK_AB_MERGE_C R176, RZ, R176, RZ ;  /* 0x000000b0ffb0723e */ /* 0x000fc400048070ff */
[----:B------:R-:W-:Y:S02]  /*32b70*/  F2FP.SATFINITE.E4M3.F32.PACK_AB_MERGE_C R177, RZ, R177, RZ ;  /* 0x000000b1ffb1723e */ /* 0x000fe400048070ff */
[----:B------:R-:W-:Y:S02]  /*32b80*/  F2FP.SATFINITE.E4M3.F32.PACK_AB_MERGE_C R178, RZ, R178, RZ ;  /* 0x000000b2ffb2723e */ /* 0x000fe400048070ff */
[----:B------:R-:W-:Y:S02]  /*32b90*/  F2FP.SATFINITE.E4M3.F32.PACK_AB_MERGE_C R179, RZ, R179, RZ ;  /* 0x000000b3ffb3723e */ /* 0x000fe400048070ff */
[----:B------:R-:W-:Y:S01]  /*32ba0*/  F2FP.SATFINITE.E4M3.F32.PACK_AB_MERGE_C R180, RZ, R180, RZ ;  /* 0x000000b4ffb4723e */ /* 0x000fe200048070ff */
[----:B-1----:R-:W1:Y:S01]  /*32bb0*/  @!P3 LDC.64 R12, c[0x0][0x5c0] ;  /* 0x00017000ff0cbb82 */ /* 0x002e620000000a00 */
[----:B0-----:R-:W-:Y:S01]  /*32bc0*/  @!P5 IADD3 R24, P1, P2, R6, R24, R3 ;  /* 0x000000180618d210 */ /* 0x001fe20007a3e003 */
[----:B------:R-:W-:Y:S01]  /*32bd0*/  FMUL R11, R14, UR20 ;  /* 0x000000140e0b7c20 */ /* 0x000fe20008400000 */
[----:B------:R-:W-:-:S02]  /*32be0*/  F2FP.SATFINITE.E4M3.F32.PACK_AB_MERGE_C R181, RZ, R181, RZ ;  /* 0x000000b5ffb5723e */ /* 0x000fc400048070ff */
[----:B------:R-:W-:Y:S02]  /*32bf0*/  @!P5 IADD3.X R25, R29, R25, R0, P1, P2 ;  /* 0x000000191d19d210 */ /* 0x000fe40000fe4400 */
[----:B------:R-:W-:Y:S02]  /*32c00*/  F2FP.SATFINITE.E4M3.F32.PACK_AB_MERGE_C R11, RZ, R11, RZ ;  /* 0x0000000bff0b723e */ /* 0x000fe400048070ff */
[----:B------:R-:W-:Y:S02]  /*32c10*/  F2FP.SATFINITE.E4M3.F32.PACK_AB_MERGE_C R182, RZ, R182, RZ ;  /* 0x000000b6ffb6723e */ /* 0x000fe400048070ff */
[----:B------:R-:W-:Y:S02]  /*32c20*/  F2FP.SATFINITE.E4M3.F32.PACK_AB_MERGE_C R183, RZ, R183, RZ ;  /* 0x000000b7ffb7723e */ /* 0x000fe400048070ff */
[----:B------:R-:W-:Y:S02]  /*32c30*/  F2FP.SATFINITE.E4M3.F32.PACK_AB_MERGE_C R184, RZ, R184, RZ ;  /* 0x000000b8ffb8723e */ /* 0x000fe400048070ff */
[----:B------:R-:W-:-:S02]  /*32c40*/  F2FP.SATFINITE.E4M3.F32.PACK_AB_MERGE_C R185, RZ, R185, RZ ;  /* 0x000000b9ffb9723e */ /* 0x000fc400048070ff */
[----:B------:R-:W-:Y:S02]  /*32c50*/  F2FP.SATFINITE.E4M3.F32.PACK_AB_MERGE_C R186, RZ, R186, RZ ;  /* 0x000000baffba723e */ /* 0x000fe400048070ff */
[----:B------:R-:W-:Y:S02]  /*32c60*/  F2FP.SATFINITE.E4M3.F32.PACK_AB_MERGE_C R187, RZ, R187, RZ ;  /* 0x000000bbffbb723e */ /* 0x000fe400048070ff */
[----:B------:R-:W-:Y:S02]  /*32c70*/  F2FP.SATFINITE.E4M3.F32.PACK_AB_MERGE_C R188, RZ, R188, RZ ;  /* 0x000000bcffbc723e */ /* 0x000fe400048070ff */
[----:B------:R-:W-:Y:S02]  /*32c80*/  F2FP.SATFINITE.E4M3.F32.PACK_AB_MERGE_C R189, RZ, R189, RZ ;  /* 0x000000bdffbd723e */ /* 0x000fe400048070ff */
[----:B-1----:R-:W-:Y:S02]  /*32c90*/  @!P3 IADD3 R30, P1, P2, R6, R12, R3 ;  /* 0x0000000c061eb210 */ /* 0x002fe40007a3e003 */
[----:B------:R-:W-:-:S02]  /*32ca0*/  F2FP.SATFINITE.E4M3.F32.PACK_AB_MERGE_C R190, RZ, R190, RZ ;  /* 0x000000beffbe723e */ /* 0x000fc400048070ff */
[----:B------:R-:W-:Y:S02]  /*32cb0*/  @!P3 IADD3.X R31, R29, R13, R0, P1, P2 ;  /* 0x0000000d1d1fb210 */ /* 0x000fe40000fe4400 */
[C---:B------:R-:W-:Y:S02]  /*32cc0*/  ISETP.LT.OR P1, PT, R26.reuse, 0xa, !P4 ;  /* 0x0000000a1a00780c */ /* 0x040fe40006721670 */
[----:B------:R-:W-:Y:S02]  /*32cd0*/  ISETP.LT.OR P3, PT, R26, 0x19, !P0 ;  /* 0x000000191a00780c */ /* 0x000fe40004761670 */
[----:B------:R-:W-:Y:S02]  /*32ce0*/  F2FP.SATFINITE.E4M3.F32.PACK_AB_MERGE_C R191, RZ, R191, RZ ;  /* 0x000000bfffbf723e */ /* 0x000fe400048070ff */
[----:B------:R-:W-:Y:S02]  /*32cf0*/  F2FP.SATFINITE.E4M3.F32.PACK_AB_MERGE_C R192, RZ, R192, RZ ;  /* 0x000000c0ffc0723e */ /* 0x000fe400048070ff */
[----:B------:R-:W-:-:S02]  /*32d00*/  F2FP.SATFINITE.E4M3.F32.PACK_AB_MERGE_C R193, RZ, R193, RZ ;  /* 0x000000c1ffc1723e */ /* 0x000fc400048070ff */
[----:B------:R-:W-:Y:S02]  /*32d10*/  F2FP.SATFINITE.E4M3.F32.PACK_AB_MERGE_C R194, RZ, R194, RZ ;  /* 0x000000c2ffc2723e */ /* 0x000fe400048070ff */
[----:B------:R-:W-:Y:S01]  /*32d20*/  F2FP.SATFINITE.E4M3.F32.PACK_AB_MERGE_C R195, RZ, R195, RZ ;  /* 0x000000c3ffc3723e */ /* 0x000fe200048070ff */
[----:B------:R-:W0:Y:S01]  /*32d30*/  @!P1 LDC.64 R12, c[0x0][0x5c0] ;  /* 0x00017000ff0c9b82 */ /* 0x000e220000000a00 */
        /* <DEDUP_REMOVED lines=11> */
[----:B------:R-:W-:Y:S02]  /*32df0*/  F2FP.SATFINITE.E4M3.F32.PACK_AB_MERGE_C R207, RZ, R207, RZ ;  /* 0x000000cfffcf723e */ /* 0x000fe400048070ff */
[----:B0-----:R-:W-:Y:S02]  /*32e00*/  @!P1 IADD3 R12, P2, R6, R12, RZ ;  /* 0x0000000c060c9210 */ /* 0x001fe40007f5e0ff */
[----:B------:R-:W-:Y:S02]  /*32e10*/  F2FP.SATFINITE.E4M3.F32.PACK_AB_MERGE_C R208, RZ, R208, RZ ;  /* 0x000000d0ffd0723e */ /* 0x000fe400048070ff */
[----:B------:R-:W-:Y:S01]  /*32e20*/  F2FP.SATFINITE.E4M3.F32.PACK_AB_MERGE_C R209, RZ, R209, RZ ;  /* 0x000000d1ffd1723e */ /* 0x000fe200048070ff */
[----:B------:R-:W-:Y:S01]  /*32e30*/  @!P1 IMAD.X R13, R29, 0x1, R13, P2 ;  /* 0x000000011d0d9824 */ /* 0x000fe200010e060d */
[----:B------:R-:W-:-:S02]  /*32e40*/  ISETP.LT.OR P2, PT, R26, 0x11, !P0 ;  /* 0x000000111a00780c */ /* 0x000fc40004741670 */
[----:B------:R-:W-:Y:S02]  /*32e50*/  F2FP.SATFINITE.E4M3.F32.PACK_AB_MERGE_C R210, RZ, R210, RZ ;  /* 0x000000d2ffd2723e */ /* 0x000fe400048070ff */
[----:B------:R0:W-:Y:S01]  /*32e60*/  @!P1 STG.E.U8 desc[UR14][R12.64+0x9], R11 ;  /* 0x0000090b0c009986 */ /* 0x0001e2000c10110e */
[----:B------:R-:W-:Y:S02]  /*32e70*/  F2FP.SATFINITE.E4M3.F32.PACK_AB_MERGE_C R211, RZ, R211, RZ ;  /* 0x000000d3ffd3723e */ /* 0x000fe400048070ff */
[----:B------:R-:W-:Y:S01]  /*32e80*/  F2FP.SATFINITE.E4M3.F32.PACK_AB_MERGE_C R212, RZ, R212, RZ ;  /* 0x000000d4ffd4723e */ /* 0x000fe200048070ff */
[----:B------:R1:W-:Y:S01]  /*32e90*/  @!P5 STG.E.U8 desc[UR14][R24.64+0x8], R15 ;  /* 0x0000080f1800d986 */ /* 0x0003e2000c10110e */
[----:B------:R-:W-:Y:S02]  /*32ea0*/  F2FP.SATFINITE.E4M3.F32.PACK_AB_MERGE_C R213, RZ, R213, RZ ;  /* 0x000000d5ffd5723e */ /* 0x000fe400048070ff */
[----:B------:R-:W-:Y:S02]  /*32eb0*/  F2FP.SATFINITE.E4M3.F32.PACK_AB_MERGE_C R214, RZ, R214, RZ ;  /* 0x000000d6ffd6723e */ /* 0x000fe400048070ff */
[----:B------:R-:W-:-:S02]  /*32ec0*/  F2FP.SATFINITE.E4M3.F32.PACK_AB_MERGE_C R215, RZ, R215, RZ ;  /* 0x000000d7ffd7723e */ /* 0x000fc400048070ff */
[----:B------:R-:W-:Y:S01]  /*32ed0*/  F2FP.SATFINITE.E4M3.F32.PACK_AB_MERGE_C R216, RZ, R216, RZ ;  /* 0x000000d8ffd8723e */ /* 0x000fe200048070ff */
[----:B0-----:R-:W0:Y:S01]  /*32ee0*/  @!P2 LDC.64 R12, c[0x0][0x5c0] ;  /* 0x00017000ff0cab82 */ /* 0x001e220000000a00 */
[----:B------:R-:W-:Y:S01]  /*32ef0*/  F2FP.SATFINITE.E4M3.F32.PACK_AB_MERGE_C R217, RZ, R217, RZ ;  /* 0x000000d9ffd9723e */ /* 0x000fe200048070ff */
[----:B---3--:R-:W-:Y:S01]  /*32f00*/  FMUL R11, R106, UR20 ;  /* 0x000000146a0b7c20 */ /* 0x008fe20008400000 */
[----:B------:R-:W-:Y:S01]  /*32f10*/  F2FP.SATFINITE.E4M3.F32.PACK_AB_MERGE_C R218, RZ, R218, RZ ;  /* 0x000000daffda723e */ /* 0x000fe200048070ff */
[----:B------:R-:W3:Y:S01]  /*32f20*/  LDL.LU R106, [R1+0x40c] ;  /* 0x00040c00016a7983 */ /* 0x000ee20000300800 */
        /* <DEDUP_REMOVED lines=13> */
[----:B------:R-:W-:Y:S02]  /*33000*/  ISETP.LT.OR P1, PT, R26, 0x12, !P0 ;  /* 0x000000121a00780c */ /* 0x000fe40004721670 */
[----:B------:R-:W-:-:S02]  /*33010*/  F2FP.SATFINITE.E4M3.F32.PACK_AB_MERGE_C R230, RZ, R230, RZ ;  /* 0x000000e6ffe6723e */ /* 0x000fc400048070ff */
[----:B------:R-:W-:Y:S02]  /*33020*/  F2FP.SATFINITE.E4M3.F32.PACK_AB_MERGE_C R231, RZ, R231, RZ ;  /* 0x000000e7ffe7723e */ /* 0x000fe400048070ff */
[----:B------:R-:W-:Y:S02]  /*33030*/  F2FP.SATFINITE.E4M3.F32.PACK_AB_MERGE_C R232, RZ, R232, RZ ;  /* 0x000000e8ffe8723e */ /* 0x000fe400048070ff */
[----:B------:R-:W-:Y:S02]  /*33040*/  F2FP.SATFINITE.E4M3.F32.PACK_AB_MERGE_C R233, RZ, R233, RZ ;  /* 0x000000e9ffe9723e */ /* 0x000fe400048070ff */
[----:B------:R-:W-:Y:S02]  /*33050*/  F2FP.SATFINITE.E4M3.F32.PACK_AB_MERGE_C R234, RZ, R234, RZ ;  /* 0x000000eaffea723e */ /* 0x000fe400048070ff */
[----:B------:R-:W-:Y:S01]  /*33060*/  F2FP.SATFINITE.E4M3.F32.PACK_AB_MERGE_C R235, RZ, R235, RZ ;  /* 0x000000ebffeb723e */ /* 0x000fe200048070ff */
[----:B------:R-:W1:Y:S01]  /*33070*/  @!P1 LDC.64 R12, c[0x0][0x5c0] ;  /* 0x00017000ff0c9b82 */ /* 0x000e620000000a00 */
[----:B------:R-:W-:-:S02]  /*33080*/  F2FP.SATFINITE.E4M3.F32.PACK_AB_MERGE_C R236, RZ, R236, RZ ;  /* 0x000000ecffec723e */ /* 0x000fc400048070ff */
[----:B------:R-:W-:Y:S02]  /*33090*/  F2FP.SATFINITE.E4M3.F32.PACK_AB_MERGE_C R237, RZ, R237, RZ ;  /* 0x000000edffed723e */ /* 0x000fe400048070ff */
[----:B-1----:R-:W-:-:S04]  /*330a0*/  @!P1 IADD3 R24, P5, P6, R6, R12, R3 ;  /* 0x0000000c06189210 */ /* 0x002fc80007ebe003 */
[----:B------:R-:W-:Y:S02]  /*330b0*/  @!P1 IADD3.X R25, R29, R13, R0, P5, P6 ;  /* 0x0000000d1d199210 */ /* 0x000fe40002fec400 */
[----:B------:R-:W0:Y:S02]  /*330c0*/  @!P3 LDC.64 R12, c[0x0][0x5c0] ;  /* 0x00017000ff0cbb82 */ /* 0x000e240000000a00 */
[----:B0-----:R-:W-:-:S04]  /*330d0*/  @!P3 IADD3 R34, P5, P6, R6, R12, R3 ;  /* 0x0000000c0622b210 */ /* 0x001fc80007ebe003 */
[----:B------:R-:W-:Y:S02]  /*330e0*/  @!P3 IADD3.X R35, R29, R13, R0, P5, P6 ;  /* 0x0000000d1d23b210 */ /* 0x000fe40002fec400 */
[C---:B------:R-:W-:Y:S02]  /*330f0*/  LOP3.LUT P3, RZ, R7.reuse, 0x80000000, RZ, 0xc0, !PT ;  /* 0x8000000007ff7812 */ /* 0x040fe4000786c0ff */
[----:B------:R-:W-:Y:S02]  /*33100*/  ISETP.LT.OR P6, PT, R26, 0x1a, !P0 ;  /* 0x0000001a1a00780c */ /* 0x000fe400047c1670 */
[----:B------:R-:W-:-:S09]  /*33110*/  LOP3.LUT R7, R7, 0xdfffffff, RZ, 0xc0, !PT ;  /* 0xdfffffff07077812 */ /* 0x000fd200078ec0ff */
[----:B------:R-:W-:Y:S01]  /*33120*/  @!P3 STG.E.U8 desc[UR14][R30.64+0x9], R16 ;  /* 0x000009101e00b986 */ /* 0x000fe2000c10110e */
[----:B------:R-:W-:-:S13]  /*33130*/  ISETP.LT.OR P3, PT, R26, 0x11, !P4 ;  /* 0x000000111a00780c */ /* 0x000fda0006761670 */
[----:B------:R-:W0:Y:S02]  /*33140*/  @!P3 LDC.64 R12, c[0x0][0x5c0] ;  /* 0x00017000ff0cbb82 */ /* 0x000e240000000a00 */
[----:B0-----:R-:W-:-:S05]  /*33150*/  @!P3 IADD3 R12, P5, R6, R12, RZ ;  /* 0x0000000c060cb210 */ /* 0x001fca0007fbe0ff */
[----:B------:R-:W-:-:S05]  /*33160*/  @!P3 IMAD.X R13, R29, 0x1, R13, P5 ;  /* 0x000000011d0db824 */ /* 0x000fca00028e060d */
[----:B------:R0:W-:Y:S02]  /*33170*/  @!P3 STG.E.U8 desc[UR14][R12.64+0x10], R17 ;  /* 0x000010110c00b986 */ /* 0x0001e4000c10110e */
[----:B0-----:R-:W0:Y:S02]  /*33180*/  @!P6 LDC.64 R12, c[0x0][0x5c0] ;  /* 0x00017000ff0ceb82 */ /* 0x001e240000000a00 */
[----:B0-----:R-:W-:-:S04]  /*33190*/  @!P6 IADD3 R16, P3, P5, R6, R12, R3 ;  /* 0x0000000c0610e210 */ /* 0x001fc80007d7e003 */
[----:B------:R-:W-:Y:S02]  /*331a0*/  @!P6 IADD3.X R17, R29, R13, R0, P3, P5 ;  /* 0x0000000d1d11e210 */ /* 0x000fe40001fea400 */
[----:B------:R-:W-:-:S13]  /*331b0*/  ISETP.LT.OR P3, PT, R26, 0x12, !P4 ;  /* 0x000000121a00780c */ /* 0x000fda0006761670 */
[----:B------:R-:W0:Y:S02]  /*331c0*/  @!P3 LDC.64 R12, c[0x0][0x5c0] ;  /* 0x00017000ff0cbb82 */ /* 0x000e240000000a00 */
[----:B0-----:R-:W-:-:S05]  /*331d0*/  @!P3 IADD3 R12, P5, R6, R12, RZ ;  /* 0x0000000c060cb210 */ /* 0x001fca0007fbe0ff */
[----:B------:R-:W-:Y:S01]  /*331e0*/  @!P3 IMAD.X R13, R29, 0x1, R13, P5 ;  /* 0x000000011d0db824 */ /* 0x000fe200028e060d */
[----:B------:R-:W-:-:S04]  /*331f0*/  ISETP.LT.OR P5, PT, R26, 0x21, !P0 ;  /* 0x000000211a00780c */ /* 0x000fc800047a1670 */
[----:B------:R0:W-:Y:S04]  /*33200*/  @!P3 STG.E.U8 desc[UR14][R12.64+0x11], R18 ;  /* 0x000011120c00b986 */ /* 0x0001e8000c10110e */
[----:B------:R1:W-:Y:S04]  /*33210*/  @!P2 STG.E.U8 desc[UR14][R32.64+0x10], R19 ;  /* 0x000010132000a986 */ /* 0x0003e8000c10110e */
[----:B------:R-:W-:Y:S01]  /*33220*/  @!P1 STG.E.U8 desc[UR14][R24.64+0x11], R20 ;  /* 0x0000111418009986 */ /* 0x000fe2000c10110e */
[----:B------:R-:W-:Y:S01]  /*33230*/  ISETP.LT.OR P1, PT, R26, 0x19, !P4 ;  /* 0x000000191a00780c */ /* 0x000fe20006721670 */
[----:B0-----:R-:W0:Y:S02]  /*33240*/  @!P5 LDC.64 R12, c[0x0][0x5c0] ;  /* 0x00017000ff0cdb82 */ /* 0x001e240000000a00 */
[----:B0-----:R-:W-:-:S04]  /*33250*/  @!P5 IADD3 R30, P3, P6, R6, R12, R3 ;  /* 0x0000000c061ed210 */ /* 0x001fc80007e7e003 */
[----:B------:R-:W-:Y:S02]  /*33260*/  @!P5 IADD3.X R31, R29, R13, R0, P3, P6 ;  /* 0x0000000d1d1fd210 */ /* 0x000fe40001fec400 */
[----:B------:R-:W-:-:S13]  /*33270*/  ISETP.LT.OR P6, PT, R26, 0x22, !P0 ;  /* 0x000000221a00780c */ /* 0x000fda00047c1670 */
[----:B------:R-:W0:Y:S02]  /*33280*/  @!P6 LDC.64 R12, c[0x0][0x5c0] ;  /* 0x00017000ff0ceb82 */ /* 0x000e240000000a00 */
[----:B0-----:R-:W-:-:S04]  /*33290*/  @!P6 IADD3 R18, P2, P3, R6, R12, R3 ;  /* 0x0000000c0612e210 */ /* 0x001fc80007b5e003 */
[----:B-1----:R-:W-:Y:S02]  /*332a0*/  @!P6 IADD3.X R19, R29, R13, R0, P2, P3 ;  /* 0x0000000d1d13e210 */ /* 0x002fe400017e6400 */
[----:B------:R-:W-:-:S13]  /*332b0*/  ISETP.LT.OR P2, PT, R26, 0x29, !P0 ;  /* 0x000000291a00780c */ /* 0x000fda0004741670 */
[----:B------:R-:W0:Y:S01]  /*332c0*/  @!P2 LDC.64 R12, c[0x0][0x5c0] ;  /* 0x00017000ff0cab82 */ /* 0x000e220000000a00 */
[----:B------:R-:W-:-:S04]  /*332d0*/  @P2 LOP3.LUT R7, R7, 0x20000000, RZ, 0xfc, !PT ;  /* 0x2000000007072812 */ /* 0x000fc800078efcff */
[----:B------:R-:W-:Y:S02]  /*332e0*/  LOP3.LUT R7, R7, 0xbfffffff, RZ, 0xc0, !PT ;  /* 0xbfffffff07077812 */ /* 0x000fe400078ec0ff */
[----:B0-----:R-:W-:-:S04]  /*332f0*/  @!P2 IADD3 R36, P3, P6, R6, R12, R3 ;  /* 0x0000000c0624a210 */ /* 0x001fc80007e7e003 */
[----:B------:R-:W-:Y:S02]  /*33300*/  @!P2 IADD3.X R37, R29, R13, R0, P3, P6 ;  /* 0x0000000d1d25a210 */ /* 0x000fe40001fec400 */
[----:B------:R-:W0:Y:S01]  /*33310*/  @!P1 LDC.64 R12, c[0x0][0x5c0] ;  /* 0x00017000ff0c9b82 */ /* 0x000e220000000a00 */
[----:B------:R-:W-:Y:S02]  /*33320*/  ISETP.LT.OR P2, PT, R26, 0x19, !P0 ;  /* 0x000000191a00780c */ /* 0x000fe40004741670 */
[----:B0-----:R-:W-:-:S05]  /*33330*/  @!P1 IADD3 R12, P3, R6, R12, RZ ;  /* 0x0000000c060c9210 */ /* 0x001fca0007f7e0ff */
[----:B------:R-:W-:-:S05]  /*33340*/  @!P1 IMAD.X R13, R29, 0x1, R13, P3 ;  /* 0x000000011d0d9824 */ /* 0x000fca00018e060d */
[----:B------:R0:W-:Y:S01]  /*33350*/  @!P1 STG.E.U8 desc[UR14][R12.64+0x18], R21 ;  /* 0x000018150c009986 */ /* 0x0001e2000c10110e */
[----:B------:R-:W-:-:S13]  /*33360*/  ISETP.LT.OR P1, PT, R26, 0x2a, !P0 ;  /* 0x0000002a1a00780c */ /* 0x000fda0004721670 */
[----:B0-----:R-:W0:Y:S01]  /*33370*/  @!P1 LDC.64 R12, c[0x0][0x5c0] ;  /* 0x00017000ff0c9b82 */ /* 0x001e220000000a00 */
[----:B------:R-:W-:Y:S02]  /*33380*/  @P1 LOP3.LUT R7, R7, 0x40000000, RZ, 0xfc, !PT ;  /* 0x4000000007071812 */ /* 0x000fe400078efcff */
[----:B0-----:R-:W-:-:S04]  /*33390*/  @!P1 IADD3 R20, P3, P6, R6, R12, R3 ;  /* 0x0000000c06149210 */ /* 0x001fc80007e7e003 */
[----:B------:R-:W-:Y:S02]  /*333a0*/  @!P1 IADD3.X R21, R29, R13, R0, P3, P6 ;  /* 0x0000000d1d159210 */ /* 0x000fe40001fec400 */
[C---:B------:R-:W-:Y:S02]  /*333b0*/  ISETP.LT.OR P3, PT, R26.reuse, 0x1a, !P4 ;  /* 0x0000001a1a00780c */ /* 0x040fe40006761670 */
[----:B------:R-:W-:-:S11]  /*333c0*/  ISETP.LT.OR P1, PT, R26, 0x31, !P0 ;  /* 0x000000311a00780c */ /* 0x000fd60004721670 */
[----:B------:R-:W0:Y:S02]  /*333d0*/  @!P3 LDC.64 R12, c[0x0][0x5c0] ;  /* 0x00017000ff0cbb82 */ /* 0x000e240000000a00 */
[----:B0-----:R-:W-:-:S05]  /*333e0*/  @!P3 IADD3 R12, P6, R6, R12, RZ ;  /* 0x0000000c060cb210 */ /* 0x001fca0007fde0ff */
[----:B------:R-:W-:-:S05]  /*333f0*/  @!P3 IMAD.X R13, R29, 0x1, R13, P6 ;  /* 0x000000011d0db824 */ /* 0x000fca00030e060d */
[----:B------:R0:W-:Y:S04]  /*33400*/  @!P3 STG.E.U8 desc[UR14][R12.64+0x19], R22 ;  /* 0x000019160c00b986 */ /* 0x0001e8000c10110e */
[----:B------:R1:W-:Y:S01]  /*33410*/  @!P2 STG.E.U8 desc[UR14][R34.64+0x18], R23 ;  /* 0x000018172200a986 */ /* 0x0003e2000c10110e */
[----:B------:R-:W-:Y:S01]  /*33420*/  ISETP.LT.OR P2, PT, R26, 0x1a, !P0 ;  /* 0x0000001a1a00780c */ /* 0x000fe20004741670 */
[----:B0-----:R-:W0:-:S12]  /*33430*/  @!P1 LDC.64 R12, c[0x0][0x5c0] ;  /* 0x00017000ff0c9b82 */ /* 0x001e180000000a00 */
[----:B------:R-:W-:Y:S01]  /*33440*/  @!P2 STG.E.U8 desc[UR14][R16.64+0x19], R152 ;  /* 0x000019981000a986 */ /* 0x000fe2000c10110e */
[----:B------:R-:W-:Y:S02]  /*33450*/  ISETP.LT.OR P2, PT, R26, 0x22, !P0 ;  /* 0x000000221a00780c */ /* 0x000fe40004741670 */
[----:B0-----:R-:W-:-:S04]  /*33460*/  @!P1 IADD3 R24, P3, P6, R6, R12, R3 ;  /* 0x0000000c06189210 */ /* 0x001fc80007e7e003 */
[----:B------:R-:W-:Y:S02]  /*33470*/  @!P1 IADD3.X R25, R29, R13, R0, P3, P6 ;  /* 0x0000000d1d199210 */ /* 0x000fe40001fec400 */
[----:B------:R-:W-:-:S13]  /*33480*/  ISETP.LT.OR P1, PT, R26, 0x32, !P0 ;  /* 0x000000321a00780c */ /* 0x000fda0004721670 */
[----:B------:R-:W0:Y:S02]  /*33490*/  @!P1 LDC.64 R12, c[0x0][0x5c0] ;  /* 0x00017000ff0c9b82 */ /* 0x000e240000000a00 */
[----:B0-----:R-:W-:-:S04]  /*334a0*/  @!P1 IADD3 R22, P3, P6, R6, R12, R3 ;  /* 0x0000000c06169210 */ /* 0x001fc80007e7e003 */
[----:B-1----:R-:W-:Y:S02]  /*334b0*/  @!P1 IADD3.X R23, R29, R13, R0, P3, P6 ;  /* 0x0000000d1d179210 */ /* 0x002fe40001fec400 */
[----:B------:R-:W-:-:S13]  /*334c0*/  ISETP.LT.OR P1, PT, R26, 0x39, !P0 ;  /* 0x000000391a00780c */ /* 0x000fda0004721670 */
[----:B------:R-:W0:Y:S02]  /*334d0*/  @!P1 LDC.64 R12, c[0x0][0x5c0] ;  /* 0x00017000ff0c9b82 */ /* 0x000e240000000a00 */
[----:B0-----:R-:W-:-:S04]  /*334e0*/  @!P1 IADD3 R40, P3, P6, R6, R12, R3 ;  /* 0x0000000c06289210 */ /* 0x001fc80007e7e003 */
[----:B------:R-:W-:Y:S02]  /*334f0*/  @!P1 IADD3.X R41, R29, R13, R0, P3, P6 ;  /* 0x0000000d1d299210 */ /* 0x000fe40001fec400 */
[C---:B------:R-:W-:Y:S02]  /*33500*/  ISETP.LT.OR P3, PT, R26.reuse, 0x21, !P4 ;  /* 0x000000211a00780c */ /* 0x040fe40006761670 */
[----:B------:R-:W-:-:S11]  /*33510*/  ISETP.LT.OR P1, PT, R26, 0x3a, !P0 ;  /* 0x0000003a1a00780c */ /* 0x000fd60004721670 */
        /* <DEDUP_REMOVED lines=10> */
[----:B------:R-:W-:-:S05]  /*335c0*/  @!P3 IMAD.X R13, R29, 0x1, R13, P6 ;  /* 0x000000011d0db824 */ /* 0x000fca00030e060d */
[----:B------:R0:W-:Y:S01]  /*335d0*/  @!P3 STG.E.U8 desc[UR14][R12.64+0x21], R154 ;  /* 0x0000219a0c00b986 */ /* 0x0001e2000c10110e */
[----:B------:R-:W-:-:S03]  /*335e0*/  ISETP.LT.OR P3, PT, R26, 0x41, !P0 ;  /* 0x000000411a00780c */ /* 0x000fc60004761670 */
[----:B------:R1:W-:Y:S04]  /*335f0*/  @!P5 STG.E.U8 desc[UR14][R30.64+0x20], R155 ;  /* 0x0000209b1e00d986 */ /* 0x0003e8000c10110e */
[----:B------:R-:W-:Y:S01]  /*33600*/  @!P2 STG.E.U8 desc[UR14][R18.64+0x21], R156 ;  /* 0x0000219c1200a986 */ /* 0x000fe2000c10110e */
[----:B------:R-:W-:-:S05]  /*33610*/  ISETP.LT.OR P2, PT, R26, 0x4a, !P0 ;  /* 0x0000004a1a00780c */ /* 0x000fca0004741670 */
[----:B0-----:R-:W0:Y:S02]  /*33620*/  @!P3 LDC.64 R12, c[0x0][0x5c0] ;  /* 0x00017000ff0cbb82 */ /* 0x001e240000000a00 */
[----:B0-----:R-:W-:-:S04]  /*33630*/  @!P3 IADD3 R32, P1, P6, R6, R12, R3 ;  /* 0x0000000c0620b210 */ /* 0x001fc80007e3e003 */
[----:B------:R-:W-:Y:S02]  /*33640*/  @!P3 IADD3.X R33, R29, R13, R0, P1, P6 ;  /* 0x0000000d1d21b210 */ /* 0x000fe40000fec400 */
[----:B------:R-:W-:-:S13]  /*33650*/  ISETP.LT.OR P1, PT, R26, 0x42, !P0 ;  /* 0x000000421a00780c */ /* 0x000fda0004721670 */
[----:B------:R-:W1:Y:S02]  /*33660*/  @!P1 LDC.64 R12, c[0x0][0x5c0] ;  /* 0x00017000ff0c9b82 */ /* 0x000e640000000a00 */
[----:B-1----:R-:W-:-:S04]  /*33670*/  @!P1 IADD3 R30, P5, P6, R6, R12, R3 ;  /* 0x0000000c061e9210 */ /* 0x002fc80007ebe003 */
[----:B------:R-:W-:Y:S02]  /*33680*/  @!P1 IADD3.X R31, R29, R13, R0, P5, P6 ;  /* 0x0000000d1d1f9210 */ /* 0x000fe40002fec400 */
[----:B------:R-:W-:-:S13]  /*33690*/  ISETP.LT.OR P1, PT, R26, 0x49, !P0 ;  /* 0x000000491a00780c */ /* 0x000fda0004721670 */
[----:B------:R-:W0:Y:S02]  /*336a0*/  @!P1 LDC.64 R12, c[0x0][0x5c0] ;  /* 0x00017000ff0c9b82 */ /* 0x000e240000000a00 */
[----:B0-----:R-:W-:-:S04]  /*336b0*/  @!P1 IADD3 R42, P5, P6, R6, R12, R3 ;  /* 0x0000000c062a9210 */ /* 0x001fc80007ebe003 */
[----:B------:R-:W-:Y:S02]  /*336c0*/  @!P1 IADD3.X R43, R29, R13, R0, P5, P6 ;  /* 0x0000000d1d2b9210 */ /* 0x000fe40002fec400 */
[----:B------:R-:W-:Y:S02]  /*336d0*/  ISETP.LT.OR P5, PT, R26, 0x29, !P4 ;  /* 0x000000291a00780c */ /* 0x000fe400067a1670 */
[----:B------:R-:W-:-:S11]  /*336e0*/  LOP3.LUT P1, RZ, R7, 0x40000000, RZ, 0xc0, !PT ;  /* 0x4000000007ff7812 */ /* 0x000fd6000782c0ff */
[----:B------:R-:W0:Y:S02]  /*336f0*/  @!P5 LDC.64 R12, c[0x0][0x5c0] ;  /* 0x00017000ff0cdb82 */ /* 0x000e240000000a00 */
[----:B0-----:R-:W-:-:S05]  /*33700*/  @!P5 IADD3 R12, P6, R6, R12, RZ ;  /* 0x0000000c060cd210 */ /* 0x001fca0007fde0ff */
[----:B------:R-:W-:-:S05]  /*33710*/  @!P5 IMAD.X R13, R29, 0x1, R13, P6 ;  /* 0x000000011d0dd824 */ /* 0x000fca00030e060d */
[----:B------:R0:W-:Y:S02]  /*33720*/  @!P5 STG.E.U8 desc[UR14][R12.64+0x28], R157 ;  /* 0x0000289d0c00d986 */ /* 0x0001e4000c10110e */
[----:B0-----:R-:W0:Y:S02]  /*33730*/  @!P2 LDC.64 R12, c[0x0][0x5c0] ;  /* 0x00017000ff0cab82 */ /* 0x001e240000000a00 */
        /* <DEDUP_REMOVED lines=11> */
[----:B------:R-:W-:Y:S02]  /*337f0*/  ISETP.LT.OR P6, PT, R26, 0x52, !P0 ;  /* 0x000000521a00780c */ /* 0x000fe400047c1670 */
[C---:B------:R-:W-:Y:S02]  /*33800*/  LOP3.LUT P2, RZ, R7.reuse, 0x20000000, RZ, 0xc0, !PT ;  /* 0x2000000007ff7812 */ /* 0x040fe4000784c0ff */
[----:B------:R-:W-:-:S09]  /*33810*/  LOP3.LUT R7, R7, 0xf7ffffff, RZ, 0xc0, !PT ;  /* 0xf7ffffff07077812 */ /* 0x000fd200078ec0ff */
[----:B------:R-:W0:Y:S02]  /*33820*/  @!P6 LDC.64 R12, c[0x0][0x5c0] ;  /* 0x00017000ff0ceb82 */ /* 0x000e240000000a00 */
[----:B------:R-:W-:Y:S04]  /*33830*/  @!P2 STG.E.U8 desc[UR14][R36.64+0x28], R159 ;  /* 0x0000289f2400a986 */ /* 0x000fe8000c10110e */
[----:B------:R-:W-:Y:S01]  /*33840*/  @!P1 STG.E.U8 desc[UR14][R20.64+0x29], R160 ;  /* 0x000029a014009986 */ /* 0x000fe2000c10110e */
[----:B------:R-:W-:Y:S02]  /*33850*/  ISETP.LT.OR P1, PT, R26, 0x31, !P4 ;  /* 0x000000311a00780c */ /* 0x000fe40006721670 */
[----:B0-----:R-:W-:-:S04]  /*33860*/  @!P6 IADD3 R34, P2, P5, R6, R12, R3 ;  /* 0x0000000c0622e210 */ /* 0x001fc80007d5e003 */
[----:B------:R-:W-:Y:S02]  /*33870*/  @!P6 IADD3.X R35, R29, R13, R0, P2, P5 ;  /* 0x0000000d1d23e210 */ /* 0x000fe400017ea400 */
        /* <DEDUP_REMOVED lines=89> */
[----:B------:R-:W1:Y:S01]  /*33e10*/  @!P1 LDC.64 R12, c[0x0][0x5c0] ;  /* 0x00017000ff0c9b82 */ /* 0x000e620000000a00 */
[----:B------:R-:W-:-:S04]  /*33e20*/  @P1 LOP3.LUT R8, R8, 0x4000, RZ, 0xfc, !PT ;  /* 0x0000400008081812 */ /* 0x000fc800078efcff */
[----:B------:R-:W-:Y:S02]  /*33e30*/  LOP3.LUT R8, R8, 0xffff7fff, RZ, 0xc0, !PT ;  /* 0xffff7fff08087812 */ /* 0x000fe400078ec0ff */
[----:B-1----:R-:W-:-:S04]  /*33e40*/  @!P1 IADD3 R32, P3, P6, R6, R12, R3 ;  /* 0x0000000c06209210 */ /* 0x002fc80007e7e003 */
[----:B------:R-:W-:Y:S02]  /*33e50*/  @!P1 IADD3.X R33, R29, R13, R0, P3, P6 ;  /* 0x0000000d1d219210 */ /* 0x000fe40001fec400 */
[----:B------:R-:W-:-:S13]  /*33e60*/  ISETP.LT.OR P1, PT, R26, 0x89, !P0 ;  /* 0x000000891a00780c */ /* 0x000fda0004721670 */
[----:B------:R-:W0:Y:S01]  /*33e70*/  @!P1 LDC.64 R12, c[0x0][0x5c0] ;  /* 0x00017000ff0c9b82 */ /* 0x000e220000000a00 */
[----:B------:R-:W-:-:S04]  /*33e80*/  @P1 LOP3.LUT R8, R8, 0x8000, RZ, 0xfc, !PT ;  /* 0x0000800008081812 */ /* 0x000fc800078efcff */
[----:B------:R-:W-:Y:S02]  /*33e90*/  LOP3.LUT R8, R8, 0xffffffbf, RZ, 0xc0, !PT ;  /* 0xffffffbf08087812 */ /* 0x000fe400078ec0ff */
[----:B0-----:R-:W-:-:S04]  /*33ea0*/  @!P1 IADD3 R58, P3, P6, R6, R12, R3 ;  /* 0x0000000c063a9210 */ /* 0x001fc80007e7e003 */
[----:B------:R-:W-:Y:S02]  /*33eb0*/  @!P1 IADD3.X R59, R29, R13, R0, P3, P6 ;  /* 0x0000000d1d3b9210 */ /* 0x000fe40001fec400 */
[C---:B------:R-:W-:Y:S02]  /*33ec0*/  ISETP.LT.OR P3, PT, R26.reuse, 0x49, !P4 ;  /* 0x000000491a00780c */ /* 0x040fe40006761670 */
[----:B------:R-:W-:-:S11]  /*33ed0*/  ISETP.LT.OR P1, PT, R26, 0x8a, !P0 ;  /* 0x0000008a1a00780c */ /* 0x000fd60004721670 */
[----:B------:R-:W0:Y:S02]  /*33ee0*/  @!P3 LDC.64 R12, c[0x0][0x5c0] ;  /* 0x00017000ff0cbb82 */ /* 0x000e240000000a00 */
[----:B------:R-:W-:-:S04]  /*33ef0*/  @P1 LOP3.LUT R8, R8, 0x40, RZ, 0xfc, !PT ;  /* 0x0000004008081812 */ /* 0x000fc800078efcff */
[----:B------:R-:W-:Y:S02]  /*33f00*/  LOP3.LUT R8, R8, 0xfffeffff, RZ, 0xc0, !PT ;  /* 0xfffeffff08087812 */ /* 0x000fe400078ec0ff */
        /* <DEDUP_REMOVED lines=68> */
[----:B------:R-:W-:-:S04]  /*34350*/  LOP3.LUT R8, R8, 0xfffffdff, RZ, 0xc0, !PT ;  /* 0xfffffdff08087812 */ /* 0x000fc800078ec0ff */
[----:B------:R-:W-:-:S04]  /*34360*/  @P2 LOP3.LUT R8, R8, 0x200, RZ, 0xfc, !PT ;  /* 0x0000020008082812 */ /* 0x000fc800078efcff */
[----:B------:R-:W-:Y:S02]  /*34370*/  LOP3.LUT R8, R8, 0xffefffff, RZ, 0xc0, !PT ;  /* 0xffefffff08087812 */ /* 0x000fe400078ec0ff */
        /* <DEDUP_REMOVED lines=25> */
[----:B------:R-:W0:Y:S01]  /*34510*/  @!P6 LDC.64 R12, c[0x0][0x5c0] ;  /* 0x00017000ff0ceb82 */ /* 0x000e220000000a00 */
[----:B------:R-:W-:Y:S01]  /*34520*/  @P6 LOP3.LUT R8, R8, 0x200000, RZ, 0xfc, !PT ;  /* 0x0020000008086812 */ /* 0x000fe200078efcff */
[----:B------:R0:W-:Y:S03]  /*34530*/  @!P2 STG.E.U8 desc[UR14][R46.64+0x58], R183 ;  /* 0x000058b72e00a986 */ /* 0x0001e6000c10110e */
[----:B------:R-:W-:Y:S01]  /*34540*/  LOP3.LUT R8, R8, 0xffbfffff, RZ, 0xc0, !PT ;  /* 0xffbfffff08087812 */ /* 0x000fe200078ec0ff */
        /* <DEDUP_REMOVED lines=158> */
[----:B------:R-:W-:Y:S02]  /*34f30*/  @P1 LOP3.LUT R8, R8, 0x40000000, RZ, 0xfc, !PT ;  /* 0x4000000008081812 */ /* 0x000fe400078efcff */
[----:B0-----:R-:W-:-:S04]  /*34f40*/  @!P1 IADD3 R84, P2, P6, R6, R12, R3 ;  /* 0x0000000c06549210 */ /* 0x001fc80007e5e003 */
[----:B------:R-:W-:Y:S02]  /*34f50*/  @!P1 IADD3.X R85, R29, R13, R0, P2, P6 ;  /* 0x0000000d1d559210 */ /* 0x000fe400017ec400 */
[----:B------:R-:W-:Y:S02]  /*34f60*/  ISETP.LT.OR P2, PT, R26, 0x81, !P4 ;  /* 0x000000811a00780c */ /* 0x000fe40006741670 */
[C---:B------:R-:W-:Y:S02]  /*34f70*/  LOP3.LUT P1, RZ, R8.reuse, 0x4000, RZ, 0xc0, !PT ;  /* 0x0000400008ff7812 */ /* 0x040fe4000782c0ff */
[----:B------:R-:W-:-:S04]  /*34f80*/  LOP3.LUT R8, R8, 0xdfffffff, RZ, 0xc0, !PT ;  /* 0xdfffffff08087812 */ /* 0x000fc800078ec0ff */
[----:B------:R-:W-:-:S04]  /*34f90*/  @P3 LOP3.LUT R8, R8, 0x20000000, RZ, 0xfc, !PT ;  /* 0x2000000008083812 */ /* 0x000fc800078efcff */
[----:B------:R-:W-:Y:S01]  /*34fa0*/  LOP3.LUT R8, R8, 0xfffffffd, RZ, 0xc0, !PT ;  /* 0xfffffffd08087812 */ /* 0x000fe200078ec0ff */
        /* <DEDUP_REMOVED lines=11> */
[----:B------:R-:W-:-:S04]  /*35060*/  ISETP.GE.AND P2, PT, R27, 0x81, PT ;  /* 0x000000811b00780c */ /* 0x000fc80003f46270 */
[----:B------:R0:W-:Y:S01]  /*35070*/  @!P0 STG.E.U8 desc[UR14][R12.64+0x81], R202 ;  /* 0x000081ca0c008986 */ /* 0x0001e2000c10110e */
[----:B------:R-:W-:-:S03]  /*35080*/  ISETP.LT.OR P0, PT, R26, 0x1, !P2 ;  /* 0x000000011a00780c */ /* 0x000fc60005701670 */
[----:B------:R1:W-:Y:S04]  /*35090*/  @!P5 STG.E.U8 desc[UR14][R48.64+0x80], R203 ;  /* 0x000080cb3000d986 */ /* 0x0003e8000c10110e */
[----:B------:R-:W-:Y:S06]  /*350a0*/  @!P1 STG.E.U8 desc[UR14][R32.64+0x81], R204 ;  /* 0x000081cc20009986 */ /* 0x000fec000c10110e */
[----:B0-----:R-:W0:Y:S01]  /*350b0*/  @!P0 LDC.64 R12, c[0x0][0x5c0] ;  /* 0x00017000ff0c8b82 */ /* 0x001e220000000a00 */
[----:B------:R-:W-:-:S02]  /*350c0*/  @P0 LOP3.LUT R7, R7, 0x1000000, RZ, 0xfc, !PT ;  /* 0x0100000007070812 */ /* 0x000fc400078efcff */
[----:B0-----:R-:W-:-:S04]  /*350d0*/  @!P0 IADD3 R16, P3, P6, R6, R12, R4 ;  /* 0x0000000c06108210 */ /* 0x001fc80007e7e004 */
[----:B------:R-:W-:Y:S02]  /*350e0*/  @!P0 IADD3.X R17, R29, R13, R2, P3, P6 ;  /* 0x0000000d1d118210 */ /* 0x000fe40001fec402 */
[C---:B------:R-:W-:Y:S02]  /*350f0*/  ISETP.LT.OR P3, PT, R26.reuse, 0x2, !P2 ;  /* 0x000000021a00780c */ /* 0x040fe40005761670 */
[----:B------:R-:W-:-:S11]  /*35100*/  ISETP.LT.OR P0, PT, R26, 0x9, !P2 ;  /* 0x000000091a00780c */ /* 0x000fd60005701670 */
[----:B------:R-:W1:Y:S01]  /*35110*/  @!P3 LDC.64 R12, c[0x0][0x5c0] ;  /* 0x00017000ff0cbb82 */ /* 0x000e620000000a00 */
[----:B------:R-:W-:Y:S02]  /*35120*/  @P3 LOP3.LUT R8, R8, 0x2, RZ, 0xfc, !PT ;  /* 0x0000000208083812 */ /* 0x000fe400078efcff */
[----:B-1----:R-:W-:-:S04]  /*35130*/  @!P3 IADD3 R48, P5, P6, R6, R12, R4 ;  /* 0x0000000c0630b210 */ /* 0x002fc80007ebe004 */
[----:B------:R-:W-:Y:S02]  /*35140*/  @!P3 IADD3.X R49, R29, R13, R2, P5, P6 ;  /* 0x0000000d1d31b210 */ /* 0x000fe40002fec402 */
[----:B------:R-:W0:Y:S01]  /*35150*/  @!P0 LDC.64 R12, c[0x0][0x5c0] ;  /* 0x00017000ff0c8b82 */ /* 0x000e220000000a00 */
[C---:B------:R-:W-:Y:S02]  /*35160*/  LOP3.LUT P3, RZ, R8.reuse, 0x8000, RZ, 0xc0, !PT ;  /* 0x0000800008ff7812 */ /* 0x040fe4000786c0ff */
[----:B------:R-:W-:-:S04]  /*35170*/  LOP3.LUT R8, R8, 0x7fffffff, RZ, 0xc0, !PT ;  /* 0x7fffffff08087812 */ /* 0x000fc800078ec0ff */
[----:B------:R-:W-:-:S04]  /*35180*/  @P0 LOP3.LUT R8, R8, 0x80000000, RZ, 0xfc, !PT ;  /* 0x8000000008080812 */ /* 0x000fc800078efcff */
[C---:B------:R-:W-:Y:S02]  /*35190*/  LOP3.LUT P1, RZ, R8.reuse, 0x40, RZ, 0xc0, !PT ;  /* 0x0000004008ff7812 */ /* 0x040fe4000782c0ff */
        /* <DEDUP_REMOVED lines=22> */
[----:B------:R1:W-:Y:S04]  /*35300*/  @!P3 STG.E.U8 desc[UR14][R58.64+0x88], R207 ;  /* 0x000088cf3a00b986 */ /* 0x0003e8000c10110e */
[----:B------:R-:W-:Y:S01]  /*35310*/  @!P1 STG.E.U8 desc[UR14][R30.64+0x89], R208 ;  /* 0x000089d01e009986 */ /* 0x000fe2000c10110e */
[----:B0-----:R-:W0:Y:S02]  /*35320*/  @!P0 LDC.64 R12, c[0x0][0x5c0] ;  /* 0x00017000ff0c8b82 */ /* 0x001e240000000a00 */
[----:B0-----:R-:W-:-:S04]  /*35330*/  @!P0 IADD3 R88, P5, P6, R6, R12, R4 ;  /* 0x0000000c06588210 */ /* 0x001fc80007ebe004 */
[----:B------:R-:W-:Y:S02]  /*35340*/  @!P0 IADD3.X R89, R29, R13, R2, P5, P6 ;  /* 0x0000000d1d598210 */ /* 0x000fe40002fec402 */
[----:B------:R-:W-:-:S13]  /*35350*/  ISETP.LT.OR P0, PT, R26, 0x12, !P2 ;  /* 0x000000121a00780c */ /* 0x000fda0005701670 */
[----:B------:R-:W1:Y:S01]  /*35360*/  @!P0 LDC.64 R12, c[0x0][0x5c0] ;  /* 0x00017000ff0c8b82 */ /* 0x000e620000000a00 */
[----:B------:R-:W-:-:S04]  /*35370*/  @P0 LOP3.LUT R8, R8, 0x8000, RZ, 0xfc, !PT ;  /* 0x0000800008080812 */ /* 0x000fc800078efcff */
[C---:B------:R-:W-:Y:S02]  /*35380*/  LOP3.LUT P3, RZ, R8.reuse, 0x10000, RZ, 0xc0, !PT ;  /* 0x0001000008ff7812 */ /* 0x040fe4000786c0ff */
[C---:B------:R-:W-:Y:S02]  /*35390*/  LOP3.LUT P1, RZ, R8.reuse, 0x80, RZ, 0xc0, !PT ;  /* 0x0000008008ff7812 */ /* 0x040fe4000782c0ff */
        /* <DEDUP_REMOVED lines=149> */
[----:B------:R-:W1:Y:S01]  /*35cf0*/  @!P0 LDC.64 R12, c[0x0][0x5c0] ;  /* 0x00017000ff0c8b82 */ /* 0x000e620000000a00 */
[----:B------:R-:W-:-:S04]  /*35d00*/  @P0 LOP3.LUT R8, R8, 0x80000, RZ, 0xfc, !PT ;  /* 0x0008000008080812 */ /* 0x000fc800078efcff */
[----:B------:R-:W-:Y:S02]  /*35d10*/  LOP3.LUT P3, RZ, R8, 0x100000, RZ, 0xc0, !PT ;  /* 0x0010000008ff7812 */ /* 0x000fe4000786c0ff */
        /* <DEDUP_REMOVED lines=29> */
[----:B------:R-:W-:-:S03]  /*35ef0*/  ISETP.LT.OR P3, PT, R26, 0x62, !P2 ;  /* 0x000000621a00780c */ /* 0x000fc60005761670 */
[----:B------:R-:W-:Y:S01]  /*35f00*/  @!P0 STG.E.U8 desc[UR14][R46.64+0xb1], R228 ;  /* 0x0000b1e42e008986 */ /* 0x000fe2000c10110e */
[----:B------:R-:W-:Y:S01]  /*35f10*/  ISETP.LT.OR P0, PT, R26, 0x6a, !P2 ;  /* 0x0000006a1a00780c */ /* 0x000fe20005701670 */
[----:B0-----:R-:W0:Y:S08]  /*35f20*/  @!P1 LDC.64 R12, c[0x0][0x5c0] ;  /* 0x00017000ff0c9b82 */ /* 0x001e300000000a00 */
[----:B------:R-:W-:-:S04]  /*35f30*/  @P3 LOP3.LUT R8, R8, 0x100000, RZ, 0xfc, !PT ;  /* 0x0010000008083812 */ /* 0x000fc800078efcff */
[----:B------:R-:W-:-:S04]  /*35f40*/  LOP3.LUT R8, R8, 0xffdfffff, RZ, 0xc0, !PT ;  /* 0xffdfffff08087812 */ /* 0x000fc800078ec0ff */
[----:B------:R-:W-:-:S04]  /*35f50*/  @P0 LOP3.LUT R8, R8, 0x200000, RZ, 0xfc, !PT ;  /* 0x0020000008080812 */ /* 0x000fc800078efcff */
[----:B------:R-:W-:Y:S02]  /*35f60*/  LOP3.LUT R8, R8, 0xfffffffe, RZ, 0xc0, !PT ;  /* 0xfffffffe08087812 */ /* 0x000fe400078ec0ff */
[----:B0-----:R-:W-:-:S04]  /*35f70*/  @!P1 IADD3 R112, P5, P6, R6, R12, R4 ;  /* 0x0000000c06709210 */ /* 0x001fc80007ebe004 */
[----:B------:R-:W-:Y:S02]  /*35f80*/  @!P1 IADD3.X R113, R29, R13, R2, P5, P6 ;  /* 0x0000000d1d719210 */ /* 0x000fe40002fec402 */
[----:B------:R-:W1:Y:S01]  /*35f90*/  @!P3 LDC.64 R12, c[0x0][0x5c0] ;  /* 0x00017000ff0cbb82 */ /* 0x000e620000000a00 */
        /* <DEDUP_REMOVED lines=11> */
[----:B------:R-:W-:-:S09]  /*36050*/  LOP3.LUT R7, R7, 0xfffffdff, RZ, 0xc0, !PT ;  /* 0xfffffdff07077812 */ /* 0x000fd200078ec0ff */
        /* <DEDUP_REMOVED lines=34> */
[C---:B------:R-:W-:Y:S02]  /*36280*/  LOP3.LUT P0, RZ, R8.reuse, 0x400, RZ, 0xc0, !PT ;  /* 0x0000040008ff7812 */ /* 0x040fe4000780c0ff */
[----:B------:R-:W-:Y:S02]  /*36290*/  LOP3.LUT R8, R8, 0xffbfffff, RZ, 0xc0, !PT ;  /* 0xffbfffff08087812 */ /* 0x000fe400078ec0ff */
        /* <DEDUP_REMOVED lines=23> */
[----:B------:R-:W-:Y:S02]  /*36410*/  @P1 LOP3.LUT R8, R8, 0x400000, RZ, 0xfc, !PT ;  /* 0x0040000008081812 */ /* 0x000fe400078efcff */
[----:B------:R-:W-:Y:S02]  /*36420*/  F2FP.SATFINITE.E4M3.F32.PACK_AB_MERGE_C R11, RZ, R11, RZ ;  /* 0x0000000bff0b723e */ /* 0x000fe400048070ff */
[C---:B------:R-:W-:Y:S02]  /*36430*/  LOP3.LUT P6, RZ, R8.reuse, 0x800000, RZ, 0xc0, !PT ;  /* 0x0080000008ff7812 */ /* 0x040fe400078cc0ff */
[C---:B------:R-:W-:Y:S02]  /*36440*/  LOP3.LUT P0, RZ, R8.reuse, 0x8, RZ, 0xc0, !PT ;  /* 0x0000000808ff7812 */ /* 0x040fe4000780c0ff */
        /* <DEDUP_REMOVED lines=8> */
[C---:B------:R-:W-:Y:S02]  /*364d0*/  ISETP.LT.OR P3, PT, R26.reuse, 0xc9, !P4 ;  /* 0x000000c91a00780c */ /* 0x040fe40006761670 */
[----:B------:R-:W-:-:S11]  /*364e0*/  ISETP.LT.OR P1, PT, R26, 0x8a, !P2 ;  /* 0x0000008a1a00780c */ /* 0x000fd60005721670 */
[----:B------:R-:W0:Y:S02]  /*364f0*/  @!P3 LDC.64 R12, c[0x0][0x5c0] ;  /* 0x00017000ff0cbb82 */ /* 0x000e240000000a00 */
[----:B------:R-:W-:Y:S02]  /*36500*/  @P1 LOP3.LUT R8, R8, 0x400, RZ, 0xfc, !PT ;  /* 0x0000040008081812 */ /* 0x000fe400078efcff */
        /* <DEDUP_REMOVED lines=10> */
[----:B------:R4:W-:Y:S02]  /*365b0*/  @!P3 STG.E.U8 desc[UR14][R12.64+0xc9], R11 ;  /* 0x0000c90b0c00b986 */ /* 0x0009e4000c10110e */
[----:B----4-:R-:W-:Y:S02]  /*365c0*/  FMUL R11, R107, UR20 ;  /* 0x000000146b0b7c20 */ /* 0x010fe40008400000 */
[----:B------:R-:W4:Y:S03]  /*365d0*/  LDL.LU R107, [R1+0x410] ;  /* 0x00041000016b7983 */ /* 0x000f260000300800 */
[----:B------:R-:W-:Y:S02]  /*365e0*/  F2FP.SATFINITE.E4M3.F32.PACK_AB_MERGE_C R11, RZ, R11, RZ ;  /* 0x0000000bff0b723e */ /* 0x000fe400048070ff */
[----:B------:R-:W-:-:S03]  /*365f0*/  ISETP.LT.OR P1, PT, R26, 0x91, !P2 ;  /* 0x000000911a00780c */ /* 0x000fc60005721670 */
[----:B------:R2:W-:Y:S10]  /*36600*/  @!P6 STG.E.U8 desc[UR14][R70.64+0xc8], R11 ;  /* 0x0000c80b4600e986 */ /* 0x0005f4000c10110e */
[----:B------:R-:W0:Y:S01]  /*36610*/  @!P1 LDC.64 R12, c[0x0][0x5c0] ;  /* 0x00017000ff0c9b82 */ /* 0x000e220000000a00 */
[----:B--2---:R-:W-:-:S02]  /*36620*/  FMUL R11, R110, UR20 ;  /* 0x000000146e0b7c20 */ /* 0x004fc40008400000 */
[----:B------:R-:W2:Y:S01]  /*36630*/  LDL.LU R110, [R1+0x414] ;  /* 0x00041400016e7983 */ /* 0x000ea20000300800 */
[----:B------:R-:W-:-:S04]  /*36640*/  LOP3.LUT R9, R9, 0xfffeffff, RZ, 0xc0, !PT ;  /* 0xfffeffff09097812 */ /* 0x000fc800078ec0ff */
[----:B------:R-:W-:Y:S02]  /*36650*/  @P1 LOP3.LUT R9, R9, 0x10000, RZ, 0xfc, !PT ;  /* 0x0001000009091812 */ /* 0x000fe400078efcff */
[----:B0-----:R-:W-:-:S04]  /*36660*/  @!P1 IADD3 R150, P3, P5, R6, R12, R4 ;  /* 0x0000000c06969210 */ /* 0x001fc80007d7e004 */
[----:B------:R-:W-:Y:S02]  /*36670*/  @!P1 IADD3.X R151, R29, R13, R2, P3, P5 ;  /* 0x0000000d1d979210 */ /* 0x000fe40001fea402 */
[----:B------:R-:W-:-:S13]  /*36680*/  ISETP.LT.OR P1, PT, R26, 0x92, !P2 ;  /* 0x000000921a00780c */ /* 0x000fda0005721670 */
[----:B------:R-:W0:Y:S01]  /*36690*/  @!P1 LDC.64 R12, c[0x0][0x5c0] ;  /* 0x00017000ff0c9b82 */ /* 0x000e220000000a00 */
[----:B------:R-:W-:Y:S02]  /*366a0*/  LOP3.LUT R8, R8, 0xff7fffff, RZ, 0xc0, !PT ;  /* 0xff7fffff08087812 */ /* 0x000fe400078ec0ff */
[----:B------:R-:W-:Y:S02]  /*366b0*/  F2FP.SATFINITE.E4M3.F32.PACK_AB_MERGE_C R11, RZ, R11, RZ ;  /* 0x0000000bff0b723e */ /* 0x000fe400048070ff */
[----:B------:R-:W-:-:S03]  /*366c0*/  @P1 LOP3.LUT R8, R8, 0x800000, RZ, 0xfc, !PT ;  /* 0x0080000008081812 */ /* 0x000fc600078efcff */
[----:B------:R3:W-:Y:S01]  /*366d0*/  @!P0 STG.E.U8 desc[UR14][R24.64+0xc9], R11 ;  /* 0x0000c90b18008986 */ /* 0x0007e2000c10110e */
[----:B0-----:R-:W-:-:S04]  /*366e0*/  @!P1 IADD3 R152, P3, P5, R6, R12, R4 ;  /* 0x0000000c06989210 */ /* 0x001fc80007d7e004 */
[----:B------:R-:W-:Y:S02]  /*366f0*/  @!P1 IADD3.X R153, R29, R13, R2, P3, P5 ;  /* 0x0000000d1d999210 */ /* 0x000fe40001fea402 */
[----:B------:R-:W-:Y:S01]  /*36700*/  ISETP.LT.OR P1, PT, R26, 0x99, !P2 ;  /* 0x000000991a00780c */ /* 0x000fe20005721670 */
[----:B---3--:R-:W-:Y:S02]  /*36710*/  FMUL R11, R106, UR20 ;  /* 0x000000146a0b7c20 */ /* 0x008fe40008400000 */
[----:B------:R-:W3:Y:S10]  /*36720*/  LDL.LU R106, [R1+0x418] ;  /* 0x00041800016a7983 */ /* 0x000ef40000300800 */
[----:B------:R-:W0:Y:S02]  /*36730*/  @!P1 LDC.64 R12, c[0x0][0x5c0] ;  /* 0x00017000ff0c9b82 */ /* 0x000e240000000a00 */
[----:B0-----:R-:W-:-:S04]  /*36740*/  @!P1 IADD3 R160, P3, P5, R6, R12, R4 ;  /* 0x0000000c06a09210 */ /* 0x001fc80007d7e004 */
[----:B------:R-:W-:Y:S02]  /*36750*/  @!P1 IADD3.X R161, R29, R13, R2, P3, P5 ;  /* 0x0000000d1da19210 */ /* 0x000fe40001fea402 */
[----:B------:R-:W-:-:S13]  /*36760*/  ISETP.LT.OR P3, PT, R26, 0xd1, !P4 ;  /* 0x000000d11a00780c */ /* 0x000fda0006761670 */
[----:B------:R-:W0:Y:S01]  /*36770*/  @!P3 LDC.64 R12, c[0x0][0x5c0] ;  /* 0x00017000ff0cbb82 */ /* 0x000e220000000a00 */
[----:B------:R-:W-:Y:S02]  /*36780*/  F2FP.SATFINITE.E4M3.F32.PACK_AB_MERGE_C R11, RZ, R11, RZ ;  /* 0x0000000bff0b723e */ /* 0x000fe400048070ff */
[----:B0-----:R-:W-:-:S05]  /*36790*/  @!P3 IADD3 R12, P5, R6, R12, RZ ;  /* 0x0000000c060cb210 */ /* 0x001fca0007fbe0ff */
[----:B------:R-:W-:-:S05]  /*367a0*/  @!P3 IMAD.X R13, R29, 0x1, R13, P5 ;  /* 0x000000011d0db824 */ /* 0x000fca00028e060d */
[----:B------:R0:W-:Y:S01]  /*367b0*/  @!P3 STG.E.U8 desc[UR14][R12.64+0xd0], R11 ;  /* 0x0000d00b0c00b986 */ /* 0x0001e2000c10110e */
[----:B------:R-:W-:-:S04]  /*367c0*/  LOP3.LUT R9, R9, 0xfffdffff, RZ, 0xc0, !PT ;  /* 0xfffdffff09097812 */ /* 0x000fc800078ec0ff */
[----:B------:R-:W-:Y:S02]  /*367d0*/  @P1 LOP3.LUT R9, R9, 0x20000, RZ, 0xfc, !PT ;  /* 0x0002000009091812 */ /* 0x000fe400078efcff */
[----:B------:R-:W-:-:S13]  /*367e0*/  ISETP.LT.OR P1, PT, R26, 0x9a, !P2 ;  /* 0x0000009a1a00780c */ /* 0x000fda0005721670 */
[----:B0-----:R-:W0:Y:S02]  /*367f0*/  @!P1 LDC.64 R12, c[0x0][0x5c0] ;  /* 0x00017000ff0c9b82 */ /* 0x001e240000000a00 */
[----:B0-----:R-:W-:Y:S01]  /*36800*/  @!P1 IADD3 R158, P3, P5, R6, R12, R4 ;  /* 0x0000000c069e9210 */ /* 0x001fe20007d7e004 */
[----:B----4-:R-:W-:Y:S02]  /*36810*/  FMUL R11, R107, UR20 ;  /* 0x000000146b0b7c20 */ /* 0x010fe40008400000 */
[----:B------:R-:W4:Y:S01]  /*36820*/  LDL.LU R107, [R1+0x41c] ;  /* 0x00041c00016b7983 */ /* 0x000f220000300800 */
[----:B------:R-:W-:Y:S02]  /*36830*/  @!P1 IADD3.X R159, R29, R13, R2, P3, P5 ;  /* 0x0000000d1d9f9210 */ /* 0x000fe40001fea402 */
[----:B------:R-:W-:-:S13]  /*36840*/  ISETP.LT.OR P3, PT, R26, 0xd2, !P4 ;  /* 0x000000d21a00780c */ /* 0x000fda0006761670 */
[----:B------:R-:W0:Y:S01]  /*36850*/  @!P3 LDC.64 R12, c[0x0][0x5c0] ;  /* 0x00017000ff0cbb82 */ /* 0x000e220000000a00 */
[----:B------:R-:W-:Y:S02]  /*36860*/  F2FP.SATFINITE.E4M3.F32.PACK_AB_MERGE_C R11, RZ, R11, RZ ;  /* 0x0000000bff0b723e */ /* 0x000fe400048070ff */
[----:B0-----:R-:W-:-:S05]  /*36870*/  @!P3 IADD3 R12, P5, R6, R12, RZ ;  /* 0x0000000c060cb210 */ /* 0x001fca0007fbe0ff */
[----:B------:R-:W-:-:S05]  /*36880*/  @!P3 IMAD.X R13, R29, 0x1, R13, P5 ;  /* 0x000000011d0db824 */ /* 0x000fca00028e060d */
[----:B------:R2:W-:Y:S02]  /*36890*/  @!P3 STG.E.U8 desc[UR14][R12.64+0xd1], R11 ;  /* 0x0000d10b0c00b986 */ /* 0x0005e4000c10110e */
[----:B--2---:R-:W-:Y:S02]  /*368a0*/  FMUL R11, R110, UR20 ;  /* 0x000000146e0b7c20 */ /* 0x004fe40008400000 */
[----:B------:R-:W2:Y:S01]  /*368b0*/  LDL.LU R110, [R1+0x420] ;  /* 0x00042000016e7983 */ /* 0x000ea20000300800 */
[----:B------:R-:W-:Y:S02]  /*368c0*/  LOP3.LUT P6, RZ, R8, 0x1000000, RZ, 0xc0, !PT ;  /* 0x0100000008ff7812 */ /* 0x000fe400078cc0ff */
[----:B------:R-:W-:-:S11]  /*368d0*/  F2FP.SATFINITE.E4M3.F32.PACK_AB_MERGE_C R11, RZ, R11, RZ ;  /* 0x0000000bff0b723e */ /* 0x000fd600048070ff */
[----:B------:R3:W-:Y:S02]  /*368e0*/  @!P6 STG.E.U8 desc[UR14][R72.64+0xd0], R11 ;  /* 0x0000d00b4800e986 */ /* 0x0007e4000c10110e */
[----:B---3--:R-:W-:Y:S02]  /*368f0*/  FMUL R11, R106, UR20 ;  /* 0x000000146a0b7c20 */ /* 0x008fe40008400000 */
[----:B------:R-:W3:Y:S01]  /*36900*/  LDL.LU R106, [R1+0x424] ;  /* 0x00042400016a7983 */ /* 0x000ee20000300800 */
[----:B------:R-:W-:-:S04]  /*36910*/  LOP3.LUT R9, R9, 0xfffbffff, RZ, 0xc0, !PT ;  /* 0xfffbffff09097812 */ /* 0x000fc800078ec0ff */
[----:B------:R-:W-:Y:S02]  /*36920*/  @P1 LOP3.LUT R9, R9, 0x40000, RZ, 0xfc, !PT ;  /* 0x0004000009091812 */ /* 0x000fe400078efcff */
[----:B------:R-:W-:-:S13]  /*36930*/  ISETP.LT.OR P1, PT, R26, 0xa1, !P2 ;  /* 0x000000a11a00780c */ /* 0x000fda0005721670 */
[----:B------:R-:W0:Y:S01]  /*36940*/  @!P1 LDC.64 R12, c[0x0][0x5c0] ;  /* 0x00017000ff0c9b82 */ /* 0x000e220000000a00 */
[----:B------:R-:W-:Y:S02]  /*36950*/  LOP3.LUT P0, RZ, R8, 0x800, RZ, 0xc0, !PT ;  /* 0x0000080008ff7812 */ /* 0x000fe4000780c0ff */
[----:B------:R-:W-:Y:S02]  /*36960*/  LOP3.LUT R9, R9, 0xfff7ffff, RZ, 0xc0, !PT ;  /* 0xfff7ffff09097812 */ /* 0x000fe400078ec0ff */
[----:B------:R-:W-:Y:S02]  /*36970*/  F2FP.SATFINITE.E4M3.F32.PACK_AB_MERGE_C R11, RZ, R11, RZ ;  /* 0x0000000bff0b723e */ /* 0x000fe400048070ff */
[----:B------:R-:W-:-:S07]  /*36980*/  @P1 LOP3.LUT R9, R9, 0x80000, RZ, 0xfc, !PT ;  /* 0x0008000009091812 */ /* 0x000fce00078efcff */
[----:B------:R4:W-:Y:S01]  /*36990*/  @!P0 STG.E.U8 desc[UR14][R50.64+0xd1], R11 ;  /* 0x0000d10b32008986 */ /* 0x0009e2000c10110e */
[----:B0-----:R-:W-:-:S04]  /*369a0*/  @!P1 IADD3 R164, P3, P5, R6, R12, R4 ;  /* 0x0000000c06a49210 */ /* 0x001fc80007d7e004 */
[----:B------:R-:W-:Y:S02]  /*369b0*/  @!P1 IADD3.X R165, R29, R13, R2, P3, P5 ;  /* 0x0000000d1da59210 */ /* 0x000fe40001fea402 */
[----:B------:R-:W-:-:S13]  /*369c0*/  ISETP.LT.OR P1, PT, R26, 0xa2, !P2 ;  /* 0x000000a21a00780c */ /* 0x000fda0005721670 */
[----:B------:R-:W0:Y:S01]  /*369d0*/  @!P1 LDC.64 R12, c[0x0][0x5c0] ;  /* 0x00017000ff0c9b82 */ /* 0x000e220000000a00 */
[----:B------:R-:W-:-:S04]  /*369e0*/  LOP3.LUT R8, R8, 0xfeffffff, RZ, 0xc0, !PT ;  /* 0xfeffffff08087812 */ /* 0x000fc800078ec0ff */
[----:B------:R-:W-:Y:S02]  /*369f0*/  @P1 LOP3.LUT R8, R8, 0x1000000, RZ, 0xfc, !PT ;  /* 0x0100000008081812 */ /* 0x000fe400078efcff */
[----:B0-----:R-:W-:-:S04]  /*36a00*/  @!P1 IADD3 R166, P3, P5, R6, R12, R4 ;  /* 0x0000000c06a69210 */ /* 0x001fc80007d7e004 */
[----:B------:R-:W-:Y:S02]  /*36a10*/  @!P1 IADD3.X R167, R29, R13, R2, P3, P5 ;  /* 0x0000000d1da79210 */ /* 0x000fe40001fea402 */
[----:B------:R-:W-:-:S13]  /*36a20*/  ISETP.LT.OR P1, PT, R26, 0xa9, !P2 ;  /* 0x000000a91a00780c */ /* 0x000fda0005721670 */
[----:B------:R-:W0:Y:S02]  /*36a30*/  @!P1 LDC.64 R12, c[0x0][0x5c0] ;  /* 0x00017000ff0c9b82 */ /* 0x000e240000000a00 */
[----:B0-----:R-:W-:Y:S01]  /*36a40*/  @!P1 IADD3 R202, P3, P5, R6, R12, R4 ;  /* 0x0000000c06ca9210 */ /* 0x001fe20007d7e004 */
[----:B----4-:R-:W-:Y:S02]  /*36a50*/  FMUL R11, R107, UR20 ;  /* 0x000000146b0b7c20 */ /* 0x010fe40008400000 */
[----:B------:R-:W4:Y:S01]  /*36a60*/  LDL.LU R107, [R1+0x428] ;  /* 0x00042800016b7983 */ /* 0x000f220000300800 */
[----:B------:R-:W-:Y:S02]  /*36a70*/  @!P1 IADD3.X R203, R29, R13, R2, P3, P5 ;  /* 0x0000000d1dcb9210 */ /* 0x000fe40001fea402 */
[----:B------:R-:W-:-:S13]  /*36a80*/  ISETP.LT.OR P3, PT, R26, 0xd9, !P4 ;  /* 0x000000d91a00780c */ /* 0x000fda0006761670 */
[----:B------:R-:W0:Y:S01]  /*36a90*/  @!P3 LDC.64 R12, c[0x0][0x5c0] ;  /* 0x00017000ff0cbb82 */ /* 0x000e220000000a00 */
[----:B------:R-:W-:Y:S02]  /*36aa0*/  LOP3.LUT R9, R9, 0xffdfffff, RZ, 0xc0, !PT ;  /* 0xffdfffff09097812 */ /* 0x000fe400078ec0ff */
[----:B------:R-:W-:Y:S02]  /*36ab0*/  F2FP.SATFINITE.E4M3.F32.PACK_AB_MERGE_C R11, RZ, R11, RZ ;  /* 0x0000000bff0b723e */ /* 0x000fe400048070ff */
[----:B------:R-:W-:Y:S02]  /*36ac0*/  @P1 LOP3.LUT R9, R9, 0x200000, RZ, 0xfc, !PT ;  /* 0x0020000009091812 */ /* 0x000fe400078efcff */
[----:B------:R-:W-:Y:S02]  /*36ad0*/  ISETP.LT.OR P1, PT, R26, 0xaa, !P2 ;  /* 0x000000aa1a00780c */ /* 0x000fe40005721670 */
[----:B0-----:R-:W-:-:S05]  /*36ae0*/  @!P3 IADD3 R12, P5, R6, R12, RZ ;  /* 0x0000000c060cb210 */ /* 0x001fca0007fbe0ff */
[----:B------:R-:W-:-:S05]  /*36af0*/  @!P3 IMAD.X R13, R29, 0x1, R13, P5 ;  /* 0x000000011d0db824 */ /* 0x000fca00028e060d */
[----:B------:R2:W-:Y:S02]  /*36b00*/  @!P3 STG.E.U8 desc[UR14][R12.64+0xd8], R11 ;  /* 0x0000d80b0c00b986 */ /* 0x0005e4000c10110e */
[----:B--2---:R-:W-:Y:S01]  /*36b10*/  FMUL R11, R110, UR20 ;  /* 0x000000146e0b7c20 */ /* 0x004fe20008400000 */
[----:B------:R-:W0:Y:S01]  /*36b20*/  @!P1 LDC.64 R12, c[0x0][0x5c0] ;  /* 0x00017000ff0c9b82 */ /* 0x000e220000000a00 */
[----:B------:R-:W2:Y:S01]  /*36b30*/  LDL.LU R110, [R1+0x42c] ;  /* 0x00042c00016e7983 */ /* 0x000ea20000300800 */
[----:B0-----:R-:W-:-:S04]  /*36b40*/  @!P1 IADD3 R188, P3, P5, R6, R12, R4 ;  /* 0x0000000c06bc9210 */ /* 0x001fc80007d7e004 */
[----:B------:R-:W-:Y:S02]  /*36b50*/  @!P1 IADD3.X R189, R29, R13, R2, P3, P5 ;  /* 0x0000000d1dbd9210 */ /* 0x000fe40001fea402 */
[----:B------:R-:W-:-:S13]  /*36b60*/  ISETP.LT.OR P3, PT, R26, 0xda, !P4 ;  /* 0x000000da1a00780c */ /* 0x000fda0006761670 */
[----:B------:R-:W0:Y:S01]  /*36b70*/  @!P3 LDC.64 R12, c[0x0][0x5c0] ;  /* 0x00017000ff0cbb82 */ /* 0x000e220000000a00 */
[----:B------:R-:W-:Y:S02]  /*36b80*/  F2FP.SATFINITE.E4M3.F32.PACK_AB_MERGE_C R11, RZ, R11, RZ ;  /* 0x0000000bff0b723e */ /* 0x000fe400048070ff */
[----:B0-----:R-:W-:-:S05]  /*36b90*/  @!P3 IADD3 R12, P5, R6, R12, RZ ;  /* 0x0000000c060cb210 */ /* 0x001fca0007fbe0ff */
[----:B------:R-:W-:-:S05]  /*36ba0*/  @!P3 IMAD.X R13, R29, 0x1, R13, P5 ;  /* 0x000000011d0db824 */ /* 0x000fca00028e060d */
[----:B------:R3:W-:Y:S02]  /*36bb0*/  @!P3 STG.E.U8 desc[UR14][R12.64+0xd9], R11 ;  /* 0x0000d90b0c00b986 */ /* 0x0007e4000c10110e */
[----:B---3--:R-:W-:Y:S02]  /*36bc0*/  FMUL R11, R106, UR20 ;  /* 0x000000146a0b7c20 */ /* 0x008fe40008400000 */
[----:B------:R-:W3:Y:S01]  /*36bd0*/  LDL.LU R106, [R1+0x430] ;  /* 0x00043000016a7983 */ /* 0x000ee20000300800 */
[----:B------:R-:W-:Y:S02]  /*36be0*/  LOP3.LUT P6, RZ, R8, 0x2000000, RZ, 0xc0, !PT ;  /* 0x0200000008ff7812 */ /* 0x000fe400078cc0ff */
[----:B------:R-:W-:-:S11]  /*36bf0*/  F2FP.SATFINITE.E4M3.F32.PACK_AB_MERGE_C R11, RZ, R11, RZ ;  /* 0x0000000bff0b723e */ /* 0x000fd600048070ff */
[----:B------:R4:W-:Y:S01]  /*36c00*/  @!P6 STG.E.U8 desc[UR14][R74.64+0xd8], R11 ;  /* 0x0000d80b4a00e986 */ /* 0x0009e2000c10110e */
[----:B------:R-:W-:-:S04]  /*36c10*/  LOP3.LUT R9, R9, 0xffefffff, RZ, 0xc0, !PT ;  /* 0xffefffff09097812 */ /* 0x000fc800078ec0ff */
[----:B------:R-:W-:Y:S02]  /*36c20*/  @P1 LOP3.LUT R9, R9, 0x100000, RZ, 0xfc, !PT ;  /* 0x0010000009091812 */ /* 0x000fe400078efcff */
[----:B------:R-:W-:-:S13]  /*36c30*/  ISETP.LT.OR P1, PT, R26, 0xb1, !P2 ;  /* 0x000000b11a00780c */ /* 0x000fda0005721670 */
[----:B------:R-:W0:Y:S01]  /*36c40*/  @!P1 LDC.64 R12, c[0x0][0x5c0] ;  /* 0x00017000ff0c9b82 */ /* 0x000e220000000a00 */
[----:B------:R-:W-:-:S04]  /*36c50*/  LOP3.LUT R9, R9, 0xffbfffff, RZ, 0xc0, !PT ;  /* 0xffbfffff09097812 */ /* 0x000fc800078ec0ff */
[----:B------:R-:W-:Y:S02]  /*36c60*/  @P1 LOP3.LUT R9, R9, 0x400000, RZ, 0xfc, !PT ;  /* 0x0040000009091812 */ /* 0x000fe400078efcff */
[----:B0-----:R-:W-:-:S04]  /*36c70*/  @!P1 IADD3 R192, P3, P5, R6, R12, R4 ;  /* 0x0000000c06c09210 */ /* 0x001fc80007d7e004 */
[----:B------:R-:W-:Y:S02]  /*36c80*/  @!P1 IADD3.X R193, R29, R13, R2, P3, P5 ;  /* 0x0000000d1dc19210 */ /* 0x000fe40001fea402 */
[----:B------:R-:W-:-:S13]  /*36c90*/  ISETP.LT.OR P1, PT, R26, 0xb2, !P2 ;  /* 0x000000b21a00780c */ /* 0x000fda0005721670 */
[----:B------:R-:W0:Y:S01]  /*36ca0*/  @!P1 LDC.64 R12, c[0x0][0x5c0] ;  /* 0x00017000ff0c9b82 */ /* 0x000e220000000a00 */
[----:B----4-:R-:W-:Y:S02]  /*36cb0*/  FMUL R11, R107, UR20 ;  /* 0x000000146b0b7c20 */ /* 0x010fe40008400000 */
[----:B------:R-:W4:Y:S01]  /*36cc0*/  LDL.LU R107, [R1+0x434] ;  /* 0x00043400016b7983 */ /* 0x000f220000300800 */
[C---:B------:R-:W-:Y:S02]  /*36cd0*/  LOP3.LUT P0, RZ, R8.reuse, 0x10, RZ, 0xc0, !PT ;  /* 0x0000001008ff7812 */ /* 0x040fe4000780c0ff */
[----:B------:R-:W-:Y:S02]  /*36ce0*/  LOP3.LUT R8, R8, 0xfdffffff, RZ, 0xc0, !PT ;  /* 0xfdffffff08087812 */ /* 0x000fe400078ec0ff */
[----:B0-----:R-:W-:Y:S02]  /*36cf0*/  @!P1 IADD3 R184, P3, P5, R6, R12, R4 ;  /* 0x0000000c06b89210 */ /* 0x001fe40007d7e004 */
[----:B------:R-:W-:-:S02]  /*36d00*/  F2FP.SATFINITE.E4M3.F32.PACK_AB_MERGE_C R11, RZ, R11, RZ ;  /* 0x0000000bff0b723e */ /* 0x000fc400048070ff */
[----:B------:R-:W-:Y:S02]  /*36d10*/  @P1 LOP3.LUT R8, R8, 0x2000000, RZ, 0xfc, !PT ;  /* 0x0200000008081812 */ /* 0x000fe400078efcff */
[----:B------:R-:W-:Y:S02]  /*36d20*/  @!P1 IADD3.X R185, R29, R13, R2, P3, P5 ;  /* 0x0000000d1db99210 */ /* 0x000fe40001fea402 */
[----:B------:R-:W-:Y:S01]  /*36d30*/  ISETP.LT.OR P1, PT, R26, 0xb9, !P2 ;  /* 0x000000b91a00780c */ /* 0x000fe20005721670 */
[----:B------:R2:W-:-:S12]  /*36d40*/  @!P0 STG.E.U8 desc[UR14][R22.64+0xd9], R11 ;  /* 0x0000d90b16008986 */ /* 0x0005d8000c10110e */
[----:B------:R-:W0:Y:S01]  /*36d50*/  @!P1 LDC.64 R12, c[0x0][0x5c0] ;  /* 0x00017000ff0c9b82 */ /* 0x000e220000000a00 */
[----:B--2---:R-:W-:Y:S02]  /*36d60*/  FMUL R11, R110, UR20 ;  /* 0x000000146e0b7c20 */ /* 0x004fe40008400000 */
[----:B------:R-:W2:Y:S01]  /*36d70*/  LDL.LU R110, [R1+0x438] ;  /* 0x00043800016e7983 */ /* 0x000ea20000300800 */
[----:B0-----:R-:W-:-:S04]  /*36d80*/  @!P1 IADD3 R200, P3, P5, R6, R12, R4 ;  /* 0x0000000c06c89210 */ /* 0x001fc80007d7e004 */
        /* <DEDUP_REMOVED lines=10> */
[----:B0-----:R-:W0:Y:S01]  /*36e30*/  @!P1 LDC.64 R12, c[0x0][0x5c0] ;  /* 0x00017000ff0c9b82 */ /* 0x001e220000000a00 */
[----:B---3--:R-:W-:Y:S02]  /*36e40*/  FMUL R11, R106, UR20 ;  /* 0x000000146a0b7c20 */ /* 0x008fe40008400000 */
[----:B------:R-:W3:Y:S01]  /*36e50*/  LDL.LU R106, [R1+0x43c] ;  /* 0x00043c00016a7983 */ /* 0x000ee20000300800 */
        /* <DEDUP_REMOVED lines=8> */
[----:B----4-:R-:W-:Y:S02]  /*36ee0*/  FMUL R11, R107, UR20 ;  /* 0x000000146b0b7c20 */ /* 0x010fe40008400000 */
[----:B------:R-:W4:Y:S01]  /*36ef0*/  LDL.LU R107, [R1+0x440] ;  /* 0x00044000016b7983 */ /* 0x000f220000300800 */
[----:B------:R-:W-:Y:S02]  /*36f00*/  LOP3.LUT P6, RZ, R8, 0x4000000, RZ, 0xc0, !PT ;  /* 0x0400000008ff7812 */ /* 0x000fe400078cc0ff */
[----:B------:R-:W-:Y:S02]  /*36f10*/  F2FP.SATFINITE.E4M3.F32.PACK_AB_MERGE_C R11, RZ, R11, RZ ;  /* 0x0000000bff0b723e */ /* 0x000fe400048070ff */
[----:B------:R-:W-:-:S04]  /*36f20*/  LOP3.LUT R10, R10, 0xffffffef, RZ, 0xc0, !PT ;  /* 0xffffffef0a0a7812 */ /* 0x000fc800078ec0ff */
[----:B------:R-:W-:Y:S02]  /*36f30*/  @P1 LOP3.LUT R10, R10, 0x10, RZ, 0xfc, !PT ;  /* 0x000000100a0a1812 */ /* 0x000fe400078efcff */
[----:B------:R-:W-:-:S03]  /*36f40*/  ISETP.LT.OR P1, PT, R26, 0xc1, !P2 ;  /* 0x000000c11a00780c */ /* 0x000fc60005721670 */
[----:B------:R2:W-:Y:S10]  /*36f50*/  @!P6 STG.E.U8 desc[UR14][R76.64+0xe0], R11 ;  /* 0x0000e00b4c00e986 */ /* 0x0005f4000c10110e */
[----:B------:R-:W0:Y:S01]  /*36f60*/  @!P1 LDC.64 R12, c[0x0][0x5c0] ;  /* 0x00017000ff0c9b82 */ /* 0x000e220000000a00 */
[----:B------:R-:W-:Y:S01]  /*36f70*/  LOP3.LUT R10, R10, 0xfffffdff, RZ, 0xc0, !PT ;  /* 0xfffffdff0a0a7812 */ /* 0x000fe200078ec0ff */
[----:B--2---:R-:W-:-:S02]  /*36f80*/  FMUL R11, R110, UR20 ;  /* 0x000000146e0b7c20 */ /* 0x004fc40008400000 */
[----:B------:R-:W2:Y:S01]  /*36f90*/  LDL.LU R110, [R1+0x444] ;  /* 0x00044400016e7983 */ /* 0x000ea20000300800 */
[----:B0-----:R-:W-:Y:S02]  /*36fa0*/  @!P1 IADD3 R186, P3, P5, R6, R12, R4 ;  /* 0x0000000c06ba9210 */ /* 0x001fe40007d7e004 */
[----:B------:R-:W-:Y:S02]  /*36fb0*/  @P1 LOP3.LUT R10, R10, 0x200, RZ, 0xfc, !PT ;  /* 0x000002000a0a1812 */ /* 0x000fe400078efcff */
[----:B------:R-:W-:Y:S02]  /*36fc0*/  @!P1 IADD3.X R187, R29, R13, R2, P3, P5 ;  /* 0x0000000d1dbb9210 */ /* 0x000fe40001fea402 */
[----:B------:R-:W-:-:S13]  /*36fd0*/  ISETP.LT.OR P1, PT, R26, 0xc2, !P2 ;  /* 0x000000c21a00780c */ /* 0x000fda0005721670 */
[----:B------:R-:W0:Y:S01]  /*36fe0*/  @!P1 LDC.64 R12, c[0x0][0x5c0] ;  /* 0x00017000ff0c9b82 */ /* 0x000e220000000a00 */
[C---:B------:R-:W-:Y:S02]  /*36ff0*/  LOP3.LUT P0, RZ, R8.reuse, 0x1000, RZ, 0xc0, !PT ;  /* 0x0000100008ff7812 */ /* 0x040fe4000780c0ff */
        /* <DEDUP_REMOVED lines=21> */
[----:B0-----:R-:W0:Y:S01]  /*37150*/  @!P1 LDC.64 R12, c[0x0][0x5c0] ;  /* 0x00017000ff0c9b82 */ /* 0x001e220000000a00 */
[----:B----4-:R-:W-:Y:S02]  /*37160*/  FMUL R11, R107, UR20 ;  /* 0x000000146b0b7c20 */ /* 0x010fe40008400000 */
[----:B------:R-:W4:Y:S01]  /*37170*/  LDL.LU R107, [R1+0x44c] ;  /* 0x00044c00016b7983 */ /* 0x000f220000300800 */
        /* <DEDUP_REMOVED lines=12> */
[----:B------:R3:W-:Y:S01]  /*37240*/  @!P6 STG.E.U8 desc[UR14][R78.64+0xe8], R11 ;  /* 0x0000e80b4e00e986 */ /* 0x0007e2000c10110e */
[----:B------:R-:W-:-:S04]  /*37250*/  LOP3.LUT R10, R10, 0xffffbfff, RZ, 0xc0, !PT ;  /* 0xffffbfff0a0a7812 */ /* 0x000fc800078ec0ff */
[----:B------:R-:W-:Y:S02]  /*37260*/  @P1 LOP3.LUT R10, R10, 0x4000, RZ, 0xfc, !PT ;  /* 0x000040000a0a1812 */ /* 0x000fe400078efcff */
[----:B------:R-:W-:-:S13]  /*37270*/  ISETP.LT.OR P1, PT, R26, 0xd1, !P2 ;  /* 0x000000d11a00780c */ /* 0x000fda0005721670 */
[----:B------:R-:W0:Y:S01]  /*37280*/  @!P1 LDC.64 R12, c[0x0][0x5c0] ;  /* 0x00017000ff0c9b82 */ /* 0x000e220000000a00 */
[----:B---3--:R-:W-:Y:S02]  /*37290*/  FMUL R11, R106, UR20 ;  /* 0x000000146a0b7c20 */ /* 0x008fe40008400000 */
[----:B------:R-:W3:Y:S01]  /*372a0*/  LDL.LU R106, [R1+0x454] ;  /* 0x00045400016a7983 */ /* 0x000ee20000300800 */
[----:B------:R-:W-:Y:S02]  /*372b0*/  LOP3.LUT P0, RZ, R8, 0x20, RZ, 0xc0, !PT ;  /* 0x0000002008ff7812 */ /* 0x000fe4000780c0ff */
[----:B------:R-:W-:Y:S02]  /*372c0*/  LOP3.LUT R10, R10, 0xffefffff, RZ, 0xc0, !PT ;  /* 0xffefffff0a0a7812 */ /* 0x000fe400078ec0ff */
[----:B0-----:R-:W-:Y:S02]  /*372d0*/  @!P1 IADD3 R176, P3, P5, R6, R12, R4 ;  /* 0x0000000c06b09210 */ /* 0x001fe40007d7e004 */
[----:B------:R-:W-:-:S02]  /*372e0*/  @P1 LOP3.LUT R10, R10, 0x100000, RZ, 0xfc, !PT ;  /* 0x001000000a0a1812 */ /* 0x000fc400078efcff */
[----:B------:R-:W-:Y:S02]  /*372f0*/  @!P1 IADD3.X R177, R29, R13, R2, P3, P5 ;  /* 0x0000000d1db19210 */ /* 0x000fe40001fea402 */
[----:B------:R-:W-:Y:S02]  /*37300*/  F2FP.SATFINITE.E4M3.F32.PACK_AB_MERGE_C R11, RZ, R11, RZ ;  /* 0x0000000bff0b723e */ /* 0x000fe400048070ff */
[----:B------:R-:W-:-:S03]  /*37310*/  ISETP.LT.OR P1, PT, R26, 0xd2, !P2 ;  /* 0x000000d21a00780c */ /* 0x000fc60005721670 */
[----:B------:R4:W-:Y:S10]  /*37320*/  @!P0 STG.E.U8 desc[UR14][R40.64+0xe9], R11 ;  /* 0x0000e90b28008986 */ /* 0x0009f4000c10110e */
        /* <DEDUP_REMOVED lines=40> */
[----:B------:R-:W-:Y:S02]  /*375b0*/  @P1 LOP3.LUT R5, R5, 0x1, RZ, 0xfc, !PT ;  /* 0x0000000105051812 */ /* 0x000fe400078efcff */
[----:B0-----:R-:W-:Y:S01]  /*375c0*/  @!P1 IADD3 R196, P3, P5, R6, R12, R4 ;  /* 0x0000000c06c49210 */ /* 0x001fe20007d7e004 */
[----:B----4-:R-:W-:Y:S02]  /*375d0*/  FMUL R11, R107, UR20 ;  /* 0x000000146b0b7c20 */ /* 0x010fe40008400000 */
[----:B------:R-:W4:Y:S01]  /*375e0*/  LDL.LU R107, [R1+0x464] ;  /* 0x00046400016b7983 */ /* 0x000f220000300800 */
[----:B------:R-:W-:Y:S02]  /*375f0*/  @!P1 IADD3.X R197, R29, R13, R2, P3, P5 ;  /* 0x0000000d1dc59210 */ /* 0x000fe40001fea402 */
        /* <DEDUP_REMOVED lines=11> */
[----:B--2---:R-:W-:Y:S02]  /*376b0*/  FMUL R11, R110, UR20 ;  /* 0x000000146e0b7c20 */ /* 0x004fe40008400000 */
[----:B------:R-:W2:Y:S01]  /*376c0*/  LDL.LU R110, [R1+0x468] ;  /* 0x00046800016e7983 */ /* 0x000ea20000300800 */
[----:B0-----:R-:W-:-:S04]  /*376d0*/  @!P1 IADD3 R210, P3, P5, R6, R12, R4 ;  /* 0x0000000c06d29210 */ /* 0x001fc80007d7e004 */
[----:B------:R-:W-:Y:S02]  /*376e0*/  @!P1 IADD3.X R211, R29, R13, R2, P3, P5 ;  /* 0x0000000d1dd39210 */ /* 0x000fe40001fea402 */
[----:B------:R-:W-:-:S13]  /*376f0*/  ISETP.LT.OR P3, PT, R26, 0xf9, !P4 ;  /* 0x000000f91a00780c */ /* 0x000fda0006761670 */
[----:B------:R-:W0:Y:S01]  /*37700*/  @!P3 LDC.64 R12, c[0x0][0x5c0] ;  /* 0x00017000ff0cbb82 */ /* 0x000e220000000a00 */
[----:B------:R-:W-:Y:S02]  /*37710*/  F2FP.SATFINITE.E4M3.F32.PACK_AB_MERGE_C R11, RZ, R11, RZ ;  /* 0x0000000bff0b723e */ /* 0x000fe400048070ff */
[----:B------:R-:W-:Y:S02]  /*37720*/  ISETP.LT.OR P0, PT, R26, 0xea, !P2 ;  /* 0x000000ea1a00780c */ /* 0x000fe40005701670 */
[----:B0-----:R-:W-:-:S05]  /*37730*/  @!P3 IADD3 R12, P5, R6, R12, RZ ;  /* 0x0000000c060cb210 */ /* 0x001fca0007fbe0ff */
[----:B------:R-:W-:-:S05]  /*37740*/  @!P3 IMAD.X R13, R29, 0x1, R13, P5 ;  /* 0x000000011d0db824 */ /* 0x000fca00028e060d */
[----:B------:R0:W-:Y:S02]  /*37750*/  @!P3 STG.E.U8 desc[UR14][R12.64+0xf8], R11 ;  /* 0x0000f80b0c00b986 */ /* 0x0001e4000c10110e */
[----:B0-----:R-:W0:Y:S01]  /*37760*/  @!P0 LDC.64 R12, c[0x0][0x5c0] ;  /* 0x00017000ff0c8b82 */ /* 0x001e220000000a00 */
[----:B---3--:R-:W-:Y:S02]  /*37770*/  FMUL R11, R106, UR20 ;  /* 0x000000146a0b7c20 */ /* 0x008fe40008400000 */
[----:B------:R-:W3:Y:S01]  /*37780*/  LDL.LU R106, [R1+0x46c] ;  /* 0x00046c00016a7983 */ /* 0x000ee20000300800 */
[----:B------:R-:W-:Y:S02]  /*37790*/  ISETP.LT.OR P4, PT, R26, 0xfa, !P4 ;  /* 0x000000fa1a00780c */ /* 0x000fe40006781670 */
[----:B0-----:R-:W-:-:S04]  /*377a0*/  @!P0 IADD3 R206, P3, P5, R6, R12, R4 ;  /* 0x0000000c06ce8210 */ /* 0x001fc80007d7e004 */
[----:B------:R-:W-:-:S07]  /*377b0*/  @!P0 IADD3.X R207, R29, R13, R2, P3, P5 ;  /* 0x0000000d1dcf8210 */ /* 0x000fce0001fea402 */
[----:B------:R-:W0:Y:S01]  /*377c0*/  @!P4 LDC.64 R12, c[0x0][0x5c0] ;  /* 0x00017000ff0ccb82 */ /* 0x000e220000000a00 */
[----:B------:R-:W-:Y:S02]  /*377d0*/  F2FP.SATFINITE.E4M3.F32.PACK_AB_MERGE_C R11, RZ, R11, RZ ;  /* 0x0000000bff0b723e */ /* 0x000fe400048070ff */
[----:B0-----:R-:W-:-:S05]  /*377e0*/  @!P4 IADD3 R12, P3, R6, R12, RZ ;  /* 0x0000000c060cc210 */ /* 0x001fca0007f7e0ff */
[----:B------:R-:W-:-:S05]  /*377f0*/  @!P4 IMAD.X R13, R29, 0x1, R13, P3 ;  /* 0x000000011d0dc824 */ /* 0x000fca00018e060d */
[----:B------:R4:W-:Y:S02]  /*37800*/  @!P4 STG.E.U8 desc[UR14][R12.64+0xf9], R11 ;  /* 0x0000f90b0c00c986 */ /* 0x0009e4000c10110e */
[----:B----4-:R-:W-:Y:S02]  /*37810*/  FMUL R11, R107, UR20 ;  /* 0x000000146b0b7c20 */ /* 0x010fe40008400000 */
[----:B------:R-:W4:Y:S01]  /*37820*/  LDL.LU R107, [R1+0x470] ;  /* 0x00047000016b7983 */ /* 0x000f220000300800 */
[----:B------:R-:W-:Y:S02]  /*37830*/  ISETP.LT.OR P5, PT, R26, 0xf1, !P2 ;  /* 0x000000f11a00780c */ /* 0x000fe400057a1670 */
[----:B------:R-:W-:Y:S02]  /*37840*/  LOP3.LUT P6, RZ, R8, 0x40000000, RZ, 0xc0, !PT ;  /* 0x4000000008ff7812 */ /* 0x000fe400078cc0ff */
[----:B------:R-:W-:-:S09]  /*37850*/  LOP3.LUT R5, R5, 0xffffffbf, RZ, 0xc0, !PT ;  /* 0xffffffbf05057812 */ /* 0x000fd200078ec0ff */
[----:B------:R-:W0:Y:S01]  /*37860*/  @!P5 LDC.64 R12, c[0x0][0x5c0] ;  /* 0x00017000ff0cdb82 */ /* 0x000e220000000a00 */
[----:B------:R-:W-:Y:S02]  /*37870*/  @P1 LOP3.LUT R5, R5, 0x40, RZ, 0xfc, !PT ;  /* 0x0000004005051812 */ /* 0x000fe400078efcff */
[----:B------:R-:W-:Y:S02]  /*37880*/  F2FP.SATFINITE.E4M3.F32.PACK_AB_MERGE_C R11, RZ, R11, RZ ;  /* 0x0000000bff0b723e */ /* 0x000fe400048070ff */
[----:B------:R-:W-:-:S03]  /*37890*/  LOP3.LUT R5, R5, 0xffffffef, RZ, 0xc0, !PT ;  /* 0xffffffef05057812 */ /* 0x000fc600078ec0ff */
[----:B------:R2:W-:Y:S01]  /*378a0*/  @!P6 STG.E.U8 desc[UR14][R84.64+0xf8], R11 ;  /* 0x0000f80b5400e986 */ /* 0x0005e2000c10110e */
[----:B------:R-:W-:-:S04]  /*378b0*/  @P0 LOP3.LUT R5, R5, 0x10, RZ, 0xfc, !PT ;  /* 0x0000001005050812 */ /* 0x000fc800078efcff */
[----:B------:R-:W-:-:S04]  /*378c0*/  LOP3.LUT R5, R5, 0xfffff7ff, RZ, 0xc0, !PT ;  /* 0xfffff7ff05057812 */ /* 0x000fc800078ec0ff */
[----:B------:R-:W-:Y:S02]  /*378d0*/  @P5 LOP3.LUT R5, R5, 0x800, RZ, 0xfc, !PT ;  /* 0x0000080005055812 */ /* 0x000fe400078efcff */
[----:B0-----:R-:W-:-:S04]  /*378e0*/  @!P5 IADD3 R216, P3, P4, R6, R12, R4 ;  /* 0x0000000c06d8d210 */ /* 0x001fc80007c7e004 */
[----:B------:R-:W-:Y:S02]  /*378f0*/  @!P5 IADD3.X R217, R29, R13, R2, P3, P4 ;  /* 0x0000000d1dd9d210 */ /* 0x000fe40001fe8402 */
[----:B------:R-:W-:-:S13]  /*37900*/  ISETP.LT.OR P5, PT, R26, 0xf2, !P2 ;  /* 0x000000f21a00780c */ /* 0x000fda00057a1670 */
[----:B------:R-:W0:Y:S01]  /*37910*/  @!P5 LDC.64 R12, c[0x0][0x5c0] ;  /* 0x00017000ff0cdb82 */ /* 0x000e220000000a00 */
[----:B--2---:R-:W-:Y:S02]  /*37920*/  FMUL R11, R110, UR20 ;  /* 0x000000146e0b7c20 */ /* 0x004fe40008400000 */
[----:B------:R-:W2:Y:S01]  /*37930*/  LDL.LU R110, [R1+0x474] ;  /* 0x00047400016e7983 */ /* 0x000ea20000300800 */
[----:B------:R-:W-:-:S04]  /*37940*/  LOP3.LUT R5, R5, 0xfffffbff, RZ, 0xc0, !PT ;  /* 0xfffffbff05057812 */ /* 0x000fc800078ec0ff */
[----:B------:R-:W-:Y:S02]  /*37950*/  @P5 LOP3.LUT R5, R5, 0x400, RZ, 0xfc, !PT ;  /* 0x0000040005055812 */ /* 0x000fe400078efcff */
[----:B0-----:R-:W-:-:S04]  /*37960*/  @!P5 IADD3 R214, P3, P4, R6, R12, R4 ;  /* 0x0000000c06d6d210 */ /* 0x001fc80007c7e004 */
[----:B------:R-:W-:Y:S02]  /*37970*/  @!P5 IADD3.X R215, R29, R13, R2, P3, P4 ;  /* 0x0000000d1dd7d210 */ /* 0x000fe40001fe8402 */
[----:B------:R-:W-:Y:S02]  /*37980*/  ISETP.LT.OR P5, PT, R26, 0xf9, !P2 ;  /* 0x000000f91a00780c */ /* 0x000fe400057a1670 */
[----:B------:R-:W-:-:S11]  /*37990*/  LOP3.LUT P1, RZ, R8, 0x20000000, RZ, 0xc0, !PT ;  /* 0x2000000008ff7812 */ /* 0x000fd6000782c0ff */
[----:B------:R-:W0:Y:S01]  /*379a0*/  @!P5 LDC.64 R12, c[0x0][0x5c0] ;  /* 0x00017000ff0cdb82 */ /* 0x000e220000000a00 */
[----:B------:R-:W-:-:S05]  /*379b0*/  F2FP.SATFINITE.E4M3.F32.PACK_AB_MERGE_C R11, RZ, R11, RZ ;  /* 0x0000000bff0b723e */ /* 0x000fca00048070ff */
[----:B------:R3:W-:Y:S01]  /*379c0*/  @!P1 STG.E.U8 desc[UR14][R82.64+0xf9], R11 ;  /* 0x0000f90b52009986 */ /* 0x0007e2000c10110e */
[----:B------:R-:W-:Y:S02]  /*379d0*/  ISETP.LT.OR P1, PT, R26, 0xfa, !P2 ;  /* 0x000000fa1a00780c */ /* 0x000fe40005721670 */
[----:B0-----:R-:W-:-:S04]  /*379e0*/  @!P5 IADD3 R224, P3, P4, R6, R12, R4 ;  /* 0x0000000c06e0d210 */ /* 0x001fc80007c7e004 */
[----:B------:R-:W-:-:S07]  /*379f0*/  @!P5 IADD3.X R225, R29, R13, R2, P3, P4 ;  /* 0x0000000d1de1d210 */ /* 0x000fce0001fe8402 */
[----:B------:R-:W0:Y:S01]  /*37a00*/  @!P1 LDC.64 R12, c[0x0][0x5c0] ;  /* 0x00017000ff0c9b82 */ /* 0x000e220000000a00 */
[----:B---3--:R-:W-:Y:S02]  /*37a10*/  FMUL R11, R106, UR20 ;  /* 0x000000146a0b7c20 */ /* 0x008fe40008400000 */
[----:B------:R-:W3:Y:S01]  /*37a20*/  LDL.LU R106, [R1+0x478] ;  /* 0x00047800016a7983 */ /* 0x000ee20000300800 */
[----:B------:R-:W-:Y:S02]  /*37a30*/  LOP3.LUT R5, R5, 0xfffeffff, RZ, 0xc0, !PT ;  /* 0xfffeffff05057812 */ /* 0x000fe400078ec0ff */
[----:B0-----:R-:W-:Y:S02]  /*37a40*/  @!P1 IADD3 R222, P2, P3, R6, R12, R4 ;  /* 0x0000000c06de9210 */ /* 0x001fe40007b5e004 */
[----:B------:R-:W-:Y:S02]  /*37a50*/  @P5 LOP3.LUT R5, R5, 0x10000, RZ, 0xfc, !PT ;  /* 0x0001000005055812 */ /* 0x000fe400078efcff */
[----:B------:R-:W-:-:S02]  /*37a60*/  @!P1 IADD3.X R223, R29, R13, R2, P2, P3 ;  /* 0x0000000d1ddf9210 */ /* 0x000fc400017e6402 */
[----:B------:R-:W-:Y:S02]  /*37a70*/  LOP3.LUT R5, R5, 0xffff7fff, RZ, 0xc0, !PT ;  /* 0xffff7fff05057812 */ /* 0x000fe400078ec0ff */
[----:B------:R-:W-:Y:S02]  /*37a80*/  ISETP.GE.AND P2, PT, R27, 0x101, PT ;  /* 0x000001011b00780c */ /* 0x000fe40003f46270 */
[----:B------:R-:W-:Y:S02]  /*37a90*/  @P1 LOP3.LUT R5, R5, 0x8000, RZ, 0xfc, !PT ;  /* 0x0000800005051812 */ /* 0x000fe400078efcff */
[----:B------:R-:W-:Y:S02]  /*37aa0*/  ISETP.LT.OR P1, PT, R26, 0x1, !P2 ;  /* 0x000000011a00780c */ /* 0x000fe40005721670 */
[----:B------:R-:W-:-:S11]  /*37ab0*/  LOP3.LUT P0, RZ, R7, 0x1000000, RZ, 0xc0, !PT ;  /* 0x0100000007ff7812 */ /* 0x000fd6000780c0ff */
[----:B------:R-:W0:Y:S01]  /*37ac0*/  @!P1 LDC.64 R12, c[0x0][0x5c0] ;  /* 0x00017000ff0c9b82 */ /* 0x000e220000000a00 */
[----:B------:R-:W-:Y:S01]  /*37ad0*/  F2FP.SATFINITE.E4M3.F32.PACK_AB_MERGE_C R11, RZ, R11, RZ ;  /* 0x0000000bff0b723e */ /* 0x000fe200048070ff */
[----:B------:R-:W-:Y:S02]  /*37ae0*/  USHF.L.U32 UR8, UR6, 0x8, URZ ;  /* 0x0000000806087899 */ /* 0x000fe4000800063f */
[----:B------:R-:W-:Y:S02]  /*37af0*/  USHF.L.U64.HI UR7, UR6, 0x8, UR7 ;  /* 0x0000000806077899 */ /* 0x000fe40008010207 */
[----:B------:R4:W-:Y:S02]  /*37b00*/  @!P0 STG.E.U8 desc[UR14][R16.64], R11 ;  /* 0x0000000b10008986 */ /* 0x0009e4000c10110e */
[----:B0-----:R-:W-:-:S04]  /*37b10*/  @!P1 IADD3 R20, P0, P3, R6, UR8, R12 ;  /* 0x0000000806149c10 */ /* 0x001fc8000fb1e00c */
[----:B------:R-:W-:-:S05]  /*37b20*/  @!P1 IADD3.X R21, R29, UR7, R13, P0, P3 ;  /* 0x000000071d159c10 */ /* 0x000fca00087e640d */
[----:B------:R-:W-:Y:S01]  /*37b30*/  @!P1 STL.64 [R1+0x18], R20 ;  /* 0x0000181401009387 */ /* 0x000fe20000100a00 */
[----:B----4-:R-:W-:-:S03]  /*37b40*/  FMUL R11, R107, UR20 ;  /* 0x000000146b0b7c20 */ /* 0x010fc60008400000 */
[----:B------:R-:W4:Y:S01]  /*37b50*/  LDL.LU R107, [R1+0x47c] ;  /* 0x00047c00016b7983 */ /* 0x000f220000300800 */
[----:B------:R-:W-:Y:S02]  /*37b60*/  LOP3.LUT P6, RZ, R8, 0x2, RZ, 0xc0, !PT ;  /* 0x0000000208ff7812 */ /* 0x000fe400078cc0ff */
[----:B------:R-:W-:-:S04]  /*37b70*/  ISETP.GE.AND P0, PT, R27, 0x89, PT ;  /* 0x000000891b00780c */ /* 0x000fc80003f06270 */
[----:B------:R-:W-:Y:S02]  /*37b80*/  ISETP.LT.OR P3, PT, R26, 0x1, !P0 ;  /* 0x000000011a00780c */ /* 0x000fe40004761670 */
[----:B------:R-:W-:-:S05]  /*37b90*/  F2FP.SATFINITE.E4M3.F32.PACK_AB_MERGE_C R11, RZ, R11, RZ ;  /* 0x0000000bff0b723e */ /* 0x000fca00048070ff */
[----:B------:R2:W-:Y:S06]  /*37ba0*/  @!P6 STG.E.U8 desc[UR14][R48.64+0x1], R11 ;  /* 0x0000010b3000e986 */ /* 0x0005ec000c10110e */
[----:B------:R-:W0:Y:S01]  /*37bb0*/  @!P3 LDC.64 R16, c[0x0][0x5c0] ;  /* 0x00017000ff10bb82 */ /* 0x000e220000000a00 */
[----:B------:R-:W-:Y:S02]  /*37bc0*/  ISETP.LT.OR P1, PT, R26, 0x2, !P2 ;  /* 0x000000021a00780c */ /* 0x000fe40005721670 */
[----:B------:R-:W-:-:S04]  /*37bd0*/  @!P3 IADD3 R12, P4, P5, R4, R6, R3 ;  /* 0x00000006040cb210 */ /* 0x000fc80007d9e003 */
[----:B------:R-:W-:Y:S01]  /*37be0*/  @!P3 IADD3.X R15, R2, R29, R0, P4, P5 ;  /* 0x0000001d020fb210 */ /* 0x000fe200027ea400 */
[----:B--2---:R-:W-:Y:S02]  /*37bf0*/  FMUL R11, R110, UR20 ;  /* 0x000000146e0b7c20 */ /* 0x004fe40008400000 */
[----:B------:R-:W2:Y:S01]  /*37c00*/  LDL.LU R110, [R1+0x480] ;  /* 0x00048000016e7983 */ /* 0x000ea20000300800 */
[----:B0-----:R-:W-:-:S03]  /*37c10*/  @!P3 IADD3 R16, P4, R12, R16, RZ ;  /* 0x000000100c10b210 */ /* 0x001fc60007f9e0ff */
[----:B------:R-:W0:Y:S01]  /*37c20*/  @!P1 LDC.64 R12, c[0x0][0x5c0] ;  /* 0x00017000ff0c9b82 */ /* 0x000e220000000a00 */
[----:B------:R-:W-:Y:S01]  /*37c30*/  F2FP.SATFINITE.E4M3.F32.PACK_AB_MERGE_C R11, RZ, R11, RZ ;  /* 0x0000000bff0b723e */ /* 0x000fe200048070ff */
[----:B------:R-:W-:-:S05]  /*37c40*/  @!P3 IMAD.X R17, R15, 0x1, R17, P4 ;  /* 0x000000010f11b824 */ /* 0x000fca00020e0611 */
[----:B------:R1:W-:Y:S01]  /*37c50*/  @!P3 STG.E.U8 desc[UR14][R16.64], R11 ;  /* 0x0000000b1000b986 */ /* 0x0003e2000c10110e */
[----:B------:R-:W-:Y:S02]  /*37c60*/  ISETP.LT.OR P3, PT, R26, 0x2, !P0 ;  /* 0x000000021a00780c */ /* 0x000fe40004761670 */
[----:B0-----:R-:W-:-:S04]  /*37c70*/  @!P1 IADD3 R228, P5, P6, R6, UR8, R12 ;  /* 0x0000000806e49c10 */ /* 0x001fc8000febe00c */
[----:B------:R-:W-:-:S07]  /*37c80*/  @!P1 IADD3.X R229, R29, UR7, R13, P5, P6 ;  /* 0x000000071de59c10 */ /* 0x000fce000afec40d */
[----:B------:R-:W0:Y:S01]  /*37c90*/  @!P3 LDC.64 R12, c[0x0][0x5c0] ;  /* 0x00017000ff0cbb82 */ /* 0x000e220000000a00 */
[----:B-1----:R-:W-:-:S04]  /*37ca0*/  @!P3 IADD3 R16, P4, P5, R4, R6, R3 ;  /* 0x000000060410b210 */ /* 0x002fc80007d9e003 */
[----:B------:R-:W-:Y:S02]  /*37cb0*/  @!P3 IADD3.X R11, R2, R29, R0, P4, P5 ;  /* 0x0000001d020bb210 */ /* 0x000fe400027ea400 */
[----:B0-----:R-:W-:-:S05]  /*37cc0*/  @!P3 IADD3 R16, P4, R16, R12, RZ ;  /* 0x0000000c1010b210 */ /* 0x001fca0007f9e0ff */
[----:B------:R-:W-:Y:S02]  /*37cd0*/  @!P3 IMAD.X R17, R11, 0x1, R13, P4 ;  /* 0x000000010b11b824 */ /* 0x000fe400020e060d */
[----:B---3--:R-:W-:Y:S02]  /*37ce0*/  FMUL R11, R106, UR20 ;  /* 0x000000146a0b7c20 */ /* 0x008fe40008400000 */
[----:B------:R-:W3:Y:S01]  /*37cf0*/  LDL.LU R106, [R1+0x484] ;  /* 0x00048400016a7983 */ /* 0x000ee20000300800 */
[----:B------:R-:W-:Y:S02]  /*37d00*/  LOP3.LUT P6, RZ, R8, 0x80000000, RZ, 0xc0, !PT ;  /* 0x8000000008ff7812 */ /* 0x000fe400078cc0ff */
[----:B------:R-:W-:Y:S02]  /*37d10*/  LOP3.LUT R7, R7, 0xff7fffff, RZ, 0xc0, !PT ;  /* 0xff7fffff07077812 */ /* 0x000fe400078ec0ff */
[----:B------:R-:W-:-:S05]  /*37d20*/  F2FP.SATFINITE.E4M3.F32.PACK_AB_MERGE_C R11, RZ, R11, RZ ;  /* 0x0000000bff0b723e */ /* 0x000fca00048070ff */
[----:B------:R4:W-:Y:S04]  /*37d30*/  @!P3 STG.E.U8 desc[UR14][R16.64+0x1], R11 ;  /* 0x0000010b1000b986 */ /* 0x0009e8000c10110e */
[----:B------:R-:W-:Y:S02]  /*37d40*/  @P6 LOP3.LUT R7, R7, 0x800000, RZ, 0xfc, !PT ;  /* 0x0080000007076812 */ /* 0x000fe400078efcff */
[----:B------:R-:W-:-:S13]  /*37d50*/  ISETP.LT.OR P6, PT, R26, 0x9, !P2 ;  /* 0x000000091a00780c */ /* 0x000fda00057c1670 */
[----:B------:R-:W0:Y:S02]  /*37d60*/  @!P6 LDC.64 R12, c[0x0][0x5c0] ;  /* 0x00017000ff0ceb82 */ /* 0x000e240000000a00 */
[----:B0-----:R-:W-:-:S04]  /*37d70*/  @!P6 IADD3 R236, P4, P5, R6, UR8, R12 ;  /* 0x0000000806ecec10 */ /* 0x001fc8000fd9e00c */
[----:B------:R-:W-:Y:S02]  /*37d80*/  @!P6 IADD3.X R237, R29, UR7, R13, P4, P5 ;  /* 0x000000071dedec10 */ /* 0x000fe4000a7ea40d */
[----:B------:R-:W-:-:S13]  /*37d90*/  ISETP.LT.OR P5, PT, R26, 0xa, !P2 ;  /* 0x0000000a1a00780c */ /* 0x000fda00057a1670 */
[----:B------:R-:W0:Y:S01]  /*37da0*/  @!P5 LDC.64 R12, c[0x0][0x5c0] ;  /* 0x00017000ff0cdb82 */ /* 0x000e220000000a00 */
[----:B----4-:R-:W-:Y:S02]  /*37db0*/  FMUL R11, R107, UR20 ;  /* 0x000000146b0b7c20 */ /* 0x010fe40008400000 */
[----:B------:R-:W4:Y:S01]  /*37dc0*/  LDL.LU R107, [R1+0x488] ;  /* 0x00048800016b7983 */ /* 0x000f220000300800 */
[----:B0-----:R-:W-:-:S04]  /*37dd0*/  @!P5 IADD3 R226, P3, P4, R6, UR8, R12 ;  /* 0x0000000806e2dc10 */ /* 0x001fc8000fc7e00c */
[----:B------:R-:W-:Y:S02]  /*37de0*/  @!P5 IADD3.X R227, R29, UR7, R13, P3, P4 ;  /* 0x000000071de3dc10 */ /* 0x000fe40009fe840d */
[----:B------:R-:W-:-:S13]  /*37df0*/  ISETP.LT.OR P5, PT, R26, 0x11, !P2 ;  /* 0x000000111a00780c */ /* 0x000fda00057a1670 */
[----:B------:R-:W0:Y:S01]  /*37e00*/  @!P5 LDC.64 R12, c[0x0][0x5c0] ;  /* 0x00017000ff0cdb82 */ /* 0x000e220000000a00 */
[----:B------:R-:W-:Y:S02]  /*37e10*/  LOP3.LUT P6, RZ, R7, 0x800000, RZ, 0xc0, !PT ;  /* 0x0080000007ff7812 */ /* 0x000fe400078cc0ff */
[----:B------:R-:W-:-:S11]  /*37e20*/  F2FP.SATFINITE.E4M3.F32.PACK_AB_MERGE_C R11, RZ, R11, RZ ;  /* 0x0000000bff0b723e */ /* 0x000fd600048070ff */
[----:B------:R2:W-:Y:S01]  /*37e30*/  @!P6 STG.E.U8 desc[UR14][R86.64+0x8], R11 ;  /* 0x0000080b5600e986 */ /* 0x0005e2000c10110e */
[----:B0-----:R-:W-:-:S04]  /*37e40*/  @!P5 IADD3 R16, P3, P4, R6, UR8, R12 ;  /* 0x000000080610dc10 */ /* 0x001fc8000fc7e00c */
[----:B------:R-:W-:-:S05]  /*37e50*/  @!P5 IADD3.X R17, R29, UR7, R13, P3, P4 ;  /* 0x000000071d11dc10 */ /* 0x000fca0009fe840d */
[----:B------:R0:W-:Y:S01]  /*37e60*/  @!P5 STL.64 [R1+0x30], R16 ;  /* 0x000030100100d387 */ /* 0x0001e20000100a00 */
[----:B--2---:R-:W-:-:S03]  /*37e70*/  FMUL R11, R110, UR20 ;  /* 0x000000146e0b7c20 */ /* 0x004fc60008400000 */
[----:B------:R-:W2:Y:S01]  /*37e80*/  LDL.LU R110, [R1+0x48c] ;  /* 0x00048c00016e7983 */ /* 0x000ea20000300800 */
[----:B------:R-:W-:Y:S02]  /*37e90*/  ISETP.LT.OR P3, PT, R26, 0x9, !P0 ;  /* 0x000000091a00780c */ /* 0x000fe40004761670 */
[----:B------:R-:W-:Y:S02]  /*37ea0*/  LOP3.LUT P1, RZ, R8, 0x4000, RZ, 0xc0, !PT ;  /* 0x0000400008ff7812 */ /* 0x000fe4000782c0ff */
[----:B------:R-:W-:-:S09]  /*37eb0*/  F2FP.SATFINITE.E4M3.F32.PACK_AB_MERGE_C R11, RZ, R11, RZ ;  /* 0x0000000bff0b723e */ /* 0x000fd200048070ff */
[----:B0-----:R-:W0:Y:S02]  /*37ec0*/  @!P3 LDC.64 R16, c[0x0][0x5c0] ;  /* 0x00017000ff10bb82 */ /* 0x001e240000000a00 */
[----:B------:R3:W-:Y:S01]  /*37ed0*/  @!P1 STG.E.U8 desc[UR14][R32.64+0x9], R11 ;  /* 0x0000090b20009986 */ /* 0x0007e2000c10110e */
[----:B------:R-:W-:Y:S02]  /*37ee0*/  ISETP.LT.OR P1, PT, R26, 0x12, !P2 ;  /* 0x000000121a00780c */ /* 0x000fe40005721670 */
[----:B------:R-:W-:-:S04]  /*37ef0*/  @!P3 IADD3 R12, P4, P5, R4, R6, R3 ;  /* 0x00000006040cb210 */ /* 0x000fc80007d9e003 */
[----:B------:R-:W-:Y:S02]  /*37f00*/  @!P3 IADD3.X R15, R2, R29, R0, P4, P5 ;  /* 0x0000001d020fb210 */ /* 0x000fe400027ea400 */
[----:B0-----:R-:W-:-:S05]  /*37f10*/  @!P3 IADD3 R16, P4, R12, R16, RZ ;  /* 0x000000100c10b210 */ /* 0x001fca0007f9e0ff */
[----:B------:R-:W0:Y:S01]  /*37f20*/  @!P1 LDC.64 R12, c[0x0][0x5c0] ;  /* 0x00017000ff0c9b82 */ /* 0x000e220000000a00 */
[----:B------:R-:W-:Y:S01]  /*37f30*/  @!P3 IMAD.X R17, R15, 0x1, R17, P4 ;  /* 0x000000010f11b824 */ /* 0x000fe200020e0611 */
[----:B0-----:R-:W-:-:S04]  /*37f40*/  @!P1 IADD3 R20, P5, P6, R6, UR8, R12 ;  /* 0x0000000806149c10 */ /* 0x001fc8000febe00c */
[----:B------:R-:W-:-:S05]  /*37f50*/  @!P1 IADD3.X R21, R29, UR7, R13, P5, P6 ;  /* 0x000000071d159c10 */ /* 0x000fca000afec40d */
[----:B------:R-:W-:Y:S01]  /*37f60*/  @!P1 STL.64 [R1], R20 ;  /* 0x0000001401009387 */ /* 0x000fe20000100a00 */
[----:B---3--:R-:W-:-:S03]  /*37f70*/  FMUL R11, R106, UR20 ;  /* 0x000000146a0b7c20 */ /* 0x008fc60008400000 */
[----:B------:R-:W3:Y:S02]  /*37f80*/  LDL.LU R106, [R1+0x490] ;  /* 0x00049000016a7983 */ /* 0x000ee40000300800 */
[----:B------:R-:W-:-:S05]  /*37f90*/  F2FP.SATFINITE.E4M3.F32.PACK_AB_MERGE_C R11, RZ, R11, RZ ;  /* 0x0000000bff0b723e */ /* 0x000fca00048070ff */
[----:B------:R0:W-:Y:S01]  /*37fa0*/  @!P3 STG.E.U8 desc[UR14][R16.64+0x8], R11 ;  /* 0x0000080b1000b986 */ /* 0x0001e2000c10110e */
[----:B------:R-:W-:Y:S02]  /*37fb0*/  ISETP.LT.OR P3, PT, R26, 0xa, !P0 ;  /* 0x0000000a1a00780c */ /* 0x000fe40004761670 */
[----:B------:R-:W-:-:S11]  /*37fc0*/  LOP3.LUT P6, RZ, R9, 0x1, RZ, 0xc0, !PT ;  /* 0x0000000109ff7812 */ /* 0x000fd600078cc0ff */
[----:B------:R-:W1:Y:S01]  /*37fd0*/  @!P3 LDC.64 R12, c[0x0][0x5c0] ;  /* 0x00017000ff0cbb82 */ /* 0x000e620000000a00 */
[----:B------:R-:W-:-:S04]  /*37fe0*/  LOP3.LUT R7, R7, 0xffbfffff, RZ, 0xc0, !PT ;  /* 0xffbfffff07077812 */ /* 0x000fc800078ec0ff */
[----:B------:R-:W-:Y:S02]  /*37ff0*/  @P6 LOP3.LUT R7, R7, 0x400000, RZ, 0xfc, !PT ;  /* 0x0040000007076812 */ /* 0x000fe400078efcff */
[----:B------:R-:W-:Y:S02]  /*38000*/  ISETP.LT.OR P6, PT, R26, 0x19, !P2 ;  /* 0x000000191a00780c */ /* 0x000fe400057c1670 */
[----:B0-----:R-:W-:-:S04]  /*38010*/  @!P3 IADD3 R16, P4, P5, R4, R6, R3 ;  /* 0x000000060410b210 */ /* 0x001fc80007d9e003 */
[----:B------:R-:W-:Y:S02]  /*38020*/  @!P3 IADD3.X R11, R2, R29, R0, P4, P5 ;  /* 0x0000001d020bb210 */ /* 0x000fe400027ea400 */
[----:B-1----:R-:W-:-:S05]  /*38030*/  @!P3 IADD3 R16, P4, R16, R12, RZ ;  /* 0x0000000c1010b210 */ /* 0x002fca0007f9e0ff */
[----:B------:R-:W-:Y:S02]  /*38040*/  @!P3 IMAD.X R17, R11, 0x1, R13, P4 ;  /* 0x000000010b11b824 */ /* 0x000fe400020e060d */
[----:B------:R-:W0:Y:S02]  /*38050*/  @!P6 LDC.64 R12, c[0x0][0x5c0] ;  /* 0x00017000ff0ceb82 */ /* 0x000e240000000a00 */
[----:B0-----:R-:W-:-:S04]  /*38060*/  @!P6 IADD3 R20, P4, P5, R6, UR8, R12 ;  /* 0x000000080614ec10 */ /* 0x001fc8000fd9e00c */
[----:B------:R-:W-:-:S05]  /*38070*/  @!P6 IADD3.X R21, R29, UR7, R13, P4, P5 ;  /* 0x000000071d15ec10 */ /* 0x000fca000a7ea40d */
[----:B------:R-:W-:Y:S01]  /*38080*/  @!P6 STL.64 [R1+0x10], R20 ;  /* 0x000010140100e387 */ /* 0x000fe20000100a00 */
[----:B----4-:R-:W-:-:S03]  /*38090*/  FMUL R11, R107, UR20 ;  /* 0x000000146b0b7c20 */ /* 0x010fc60008400000 */
[----:B------:R-:W4:Y:S02]  /*380a0*/  LDL.LU R107, [R1+0x494] ;  /* 0x00049400016b7983 */ /* 0x000f240000300800 */
[----:B------:R-:W-:Y:S02]  /*380b0*/  F2FP.SATFINITE.E4M3.F32.PACK_AB_MERGE_C R11, RZ, R11, RZ ;  /* 0x0000000bff0b723e */ /* 0x000fe400048070ff */
[----:B------:R-:W-:-:S03]  /*380c0*/  ISETP.LT.OR P5, PT, R26, 0x1a, !P2 ;  /* 0x0000001a1a00780c */ /* 0x000fc600057a1670 */
[----:B------:R2:W-:Y:S10]  /*380d0*/  @!P3 STG.E.U8 desc[UR14][R16.64+0x9], R11 ;  /* 0x0000090b1000b986 */ /* 0x0005f4000c10110e */
[----:B------:R-:W0:Y:S01]  /*380e0*/  @!P5 LDC.64 R12, c[0x0][0x5c0] ;  /* 0x00017000ff0cdb82 */ /* 0x000e220000000a00 */
[----:B--2---:R-:W-:-:S02]  /*380f0*/  FMUL R11, R110, UR20 ;  /* 0x000000146e0b7c20 */ /* 0x004fc40008400000 */
[----:B------:R-:W2:Y:S01]  /*38100*/  LDL.LU R110, [R1+0x498] ;  /* 0x00049800016e7983 */ /* 0x000ea20000300800 */
[----:B0-----:R-:W-:-:S04]  /*38110*/  @!P5 IADD3 R234, P3, P4, R6, UR8, R12 ;  /* 0x0000000806eadc10 */ /* 0x001fc8000fc7e00c */
[----:B------:R-:W-:Y:S02]  /*38120*/  @!P5 IADD3.X R235, R29, UR7, R13, P3, P4 ;  /* 0x000000071debdc10 */ /* 0x000fe40009fe840d */
[----:B------:R-:W-:-:S13]  /*38130*/  ISETP.LT.OR P5, PT, R26, 0x21, !P2 ;  /* 0x000000211a00780c */ /* 0x000fda00057a1670 */
[----:B------:R-:W0:Y:S01]  /*38140*/  @!P5 LDC.64 R12, c[0x0][0x5c0] ;  /* 0x00017000ff0cdb82 */ /* 0x000e220000000a00 */
[----:B------:R-:W-:Y:S02]  /*38150*/  LOP3.LUT P6, RZ, R7, 0x400000, RZ, 0xc0, !PT ;  /* 0x0040000007ff7812 */ /* 0x000fe400078cc0ff */
[----:B------:R-:W-:-:S11]  /*38160*/  F2FP.SATFINITE.E4M3.F32.PACK_AB_MERGE_C R11, RZ, R11, RZ ;  /* 0x0000000bff0b723e */ /* 0x000fd600048070ff */
[----:B------:R-:W-:Y:S01]  /*38170*/  @!P6 STG.E.U8 desc[UR14][R88.64+0x10], R11 ;  /* 0x0000100b5800e986 */ /* 0x000fe2000c10110e */
[----:B0-----:R-:W-:-:S04]  /*38180*/  @!P5 IADD3 R16, P3, P4, R6, UR8, R12 ;  /* 0x000000080610dc10 */ /* 0x001fc8000fc7e00c */
[----:B------:R-:W-:-:S05]  /*38190*/  @!P5 IADD3.X R17, R29, UR7, R13, P3, P4 ;  /* 0x000000071d11dc10 */ /* 0x000fca0009fe840d */
[----:B------:R0:W-:Y:S01]  /*381a0*/  @!P5 STL.64 [R1+0x48], R16 ;  /* 0x000048100100d387 */ /* 0x0001e20000100a00 */
[----:B------:R-:W-:Y:S02]  /*381b0*/  ISETP.LT.OR P3, PT, R26, 0x11, !P0 ;  /* 0x000000111a00780c */ /* 0x000fe40004761670 */
[----:B------:R-:W-:-:S11]  /*381c0*/  LOP3.LUT P1, RZ, R8, 0x8000, RZ, 0xc0, !PT ;  /* 0x0000800008ff7812 */ /* 0x000fd6000782c0ff */
[----:B0-----:R-:W0:Y:S01]  /*381d0*/  @!P3 LDC.64 R16, c[0x0][0x5c0] ;  /* 0x00017000ff10bb82 */ /* 0x001e220000000a00 */
[----:B---3--:R-:W-:Y:S02]  /*381e0*/  FMUL R11, R106, UR20 ;  /* 0x000000146a0b7c20 */ /* 0x008fe40008400000 */
[----:B------:R-:W3:Y:S03]  /*381f0*/  LDL.LU R106, [R1+0x49c] ;  /* 0x00049c00016a7983 */ /* 0x000ee60000300800 */
[----:B------:R-:W-:-:S05]  /*38200*/  F2FP.SATFINITE.E4M3.F32.PACK_AB_MERGE_C R11, RZ, R11, RZ ;  /* 0x0000000bff0b723e */ /* 0x000fca00048070ff */
[----:B------:R4:W-:Y:S01]  /*38210*/  @!P1 STG.E.U8 desc[UR14][R58.64+0x11], R11 ;  /* 0x0000110b3a009986 */ /* 0x0009e2000c10110e */
[----:B------:R-:W-:Y:S02]  /*38220*/  ISETP.LT.OR P1, PT, R26, 0x22, !P2 ;  /* 0x000000221a00780c */ /* 0x000fe40005721670 */
[----:B------:R-:W-:-:S04]  /*38230*/  @!P3 IADD3 R12, P4, P5, R4, R6, R3 ;  /* 0x00000006040cb210 */ /* 0x000fc80007d9e003 */
[----:B------:R-:W-:Y:S02]  /*38240*/  @!P3 IADD3.X R15, R2, R29, R0, P4, P5 ;  /* 0x0000001d020fb210 */ /* 0x000fe400027ea400 */
[----:B0-----:R-:W-:-:S05]  /*38250*/  @!P3 IADD3 R16, P4, R12, R16, RZ ;  /* 0x000000100c10b210 */ /* 0x001fca0007f9e0ff */
[----:B------:R-:W0:Y:S02]  /*38260*/  @!P1 LDC.64 R12, c[0x0][0x5c0] ;  /* 0x00017000ff0c9b82 */ /* 0x000e240000000a00 */
[----:B0-----:R-:W-:-:S04]  /*38270*/  @!P1 IADD3 R20, P5, P6, R6, UR8, R12 ;  /* 0x0000000806149c10 */ /* 0x001fc8000febe00c */
[----:B------:R-:W-:-:S05]  /*38280*/  @!P1 IADD3.X R21, R29, UR7, R13, P5, P6 ;  /* 0x000000071d159c10 */ /* 0x000fca000afec40d */
[----:B------:R-:W-:Y:S01]  /*38290*/  @!P1 STL.64 [R1+0x20], R20 ;  /* 0x0000201401009387 */ /* 0x000fe20000100a00 */
[----:B------:R-:W-:Y:S01]  /*382a0*/  @!P3 IMAD.X R17, R15, 0x1, R17, P4 ;  /* 0x000000010f11b824 */ /* 0x000fe200020e0611 */
[----:B------:R-:W-:Y:S02]  /*382b0*/  LOP3.LUT P6, RZ, R9, 0x2, RZ, 0xc0, !PT ;  /* 0x0000000209ff7812 */ /* 0x000fe400078cc0ff */
[----:B------:R-:W-:Y:S01]  /*382c0*/  LOP3.LUT R7, R7, 0xffdfffff, RZ, 0xc0, !PT ;  /* 0xffdfffff07077812 */ /* 0x000fe200078ec0ff */
[----:B----4-:R-:W-:Y:S02]  /*382d0*/  FMUL R11, R107, UR20 ;  /* 0x000000146b0b7c20 */ /* 0x010fe40008400000 */
[----:B------:R-:W4:Y:S03]  /*382e0*/  LDL.LU R107, [R1+0x4a0] ;  /* 0x0004a000016b7983 */ /* 0x000f260000300800 */
[----:B------:R-:W-:-:S05]  /*382f0*/  F2FP.SATFINITE.E4M3.F32.PACK_AB_MERGE_C R11, RZ, R11, RZ ;  /* 0x0000000bff0b723e */ /* 0x000fca00048070ff */
[----:B------:R0:W-:Y:S01]  /*38300*/  @!P3 STG.E.U8 desc[UR14][R16.64+0x10], R11 ;  /* 0x0000100b1000b986 */ /* 0x0001e2000c10110e */
[----:B------:R-:W-:-:S13]  /*38310*/  ISETP.LT.OR P3, PT, R26, 0x12, !P0 ;  /* 0x000000121a00780c */ /* 0x000fda0004761670 */
[----:B------:R-:W1:Y:S01]  /*38320*/  @!P3 LDC.64 R12, c[0x0][0x5c0] ;  /* 0x00017000ff0cbb82 */ /* 0x000e620000000a00 */
[----:B------:R-:W-:Y:S02]  /*38330*/  @P6 LOP3.LUT R7, R7, 0x200000, RZ, 0xfc, !PT ;  /* 0x0020000007076812 */ /* 0x000fe400078efcff */
[----:B------:R-:W-:Y:S02]  /*38340*/  ISETP.LT.OR P6, PT, R26, 0x29, !P2 ;  /* 0x000000291a00780c */ /* 0x000fe400057c1670 */
[----:B0-----:R-:W-:-:S04]  /*38350*/  @!P3 IADD3 R16, P4, P5, R4, R6, R3 ;  /* 0x000000060410b210 */ /* 0x001fc80007d9e003 */
[----:B------:R-:W-:Y:S02]  /*38360*/  @!P3 IADD3.X R11, R2, R29, R0, P4, P5 ;  /* 0x0000001d020bb210 */ /* 0x000fe400027ea400 */
[----:B-1----:R-:W-:-:S05]  /*38370*/  @!P3 IADD3 R16, P4, R16, R12, RZ ;  /* 0x0000000c1010b210 */ /* 0x002fca0007f9e0ff */
[----:B------:R-:W-:Y:S02]  /*38380*/  @!P3 IMAD.X R17, R11, 0x1, R13, P4 ;  /* 0x000000010b11b824 */ /* 0x000fe400020e060d */
[----:B------:R-:W0:Y:S01]  /*38390*/  @!P6 LDC.64 R12, c[0x0][0x5c0] ;  /* 0x00017000ff0ceb82 */ /* 0x000e220000000a00 */
[----:B--2---:R-:W-:Y:S01]  /*383a0*/  FMUL R11, R110, UR20 ;  /* 0x000000146e0b7c20 */ /* 0x004fe20008400000 */
[----:B0-----:R-:W-:-:S04]  /*383b0*/  @!P6 IADD3 R20, P4, P5, R6, UR8, R12 ;  /* 0x000000080614ec10 */ /* 0x001fc8000fd9e00c */
[----:B------:R-:W-:-:S05]  /*383c0*/  @!P6 IADD3.X R21, R29, UR7, R13, P4, P5 ;  /* 0x000000071d15ec10 */ /* 0x000fca000a7ea40d */
[----:B------:R0:W-:Y:S04]  /*383d0*/  @!P6 STL.64 [R1+0x28], R20 ;  /* 0x000028140100e387 */ /* 0x0001e80000100a00 */
[----:B------:R-:W2:Y:S01]  /*383e0*/  LDL.LU R110, [R1+0x4a4] ;  /* 0x0004a400016e7983 */ /* 0x000ea20000300800 */
[----:B------:R-:W-:-:S13]  /*383f0*/  ISETP.LT.OR P5, PT, R26, 0x2a, !P2 ;  /* 0x0000002a1a00780c */ /* 0x000fda00057a1670 */
[----:B------:R-:W0:Y:S01]  /*38400*/  @!P5 LDC.64 R12, c[0x0][0x5c0] ;  /* 0x00017000ff0cdb82 */ /* 0x000e220000000a00 */
[----:B------:R-:W-:-:S05]  /*38410*/  F2FP.SATFINITE.E4M3.F32.PACK_AB_MERGE_C R11, RZ, R11, RZ ;  /* 0x0000000bff0b723e */ /* 0x000fca00048070ff */
[----:B------:R3:W-:Y:S01]  /*38420*/  @!P3 STG.E.U8 desc[UR14][R16.64+0x11], R11 ;  /* 0x0000110b1000b986 */ /* 0x0007e2000c10110e */
[----:B0-----:R-:W-:-:S04]  /*38430*/  @!P5 IADD3 R20, P3, P4, R6, UR8, R12 ;  /* 0x000000080614dc10 */ /* 0x001fc8000fc7e00c */
[----:B------:R-:W-:-:S05]  /*38440*/  @!P5 IADD3.X R21, R29, UR7, R13, P3, P4 ;  /* 0x000000071d15dc10 */ /* 0x000fca0009fe840d */
[----:B------:R-:W-:Y:S01]  /*38450*/  @!P5 STL.64 [R1+0x8], R20 ;  /* 0x000008140100d387 */ /* 0x000fe20000100a00 */
[----:B---3--:R-:W-:-:S03]  /*38460*/  FMUL R11, R106, UR20 ;  /* 0x000000146a0b7c20 */ /* 0x008fc60008400000 */
[----:B------:R-:W3:Y:S01]  /*38470*/  LDL.LU R106, [R1+0x4a8] ;  /* 0x0004a800016a7983 */ /* 0x000ee20000300800 */
        /* <DEDUP_REMOVED lines=11> */
[----:B----4-:R-:W-:Y:S02]  /*38530*/  FMUL R11, R107, UR20 ;  /* 0x000000146b0b7c20 */ /* 0x010fe40008400000 */
[----:B------:R-:W4:Y:S03]  /*38540*/  LDL.LU R107, [R1+0x4ac] ;  /* 0x0004ac00016b7983 */ /* 0x000f260000300800 */
[----:B------:R-:W-:-:S05]  /*38550*/  F2FP.SATFINITE.E4M3.F32.PACK_AB_MERGE_C R11, RZ, R11, RZ ;  /* 0x0000000bff0b723e */ /* 0x000fca00048070ff */
[----:B------:R2:W-:Y:S01]  /*38560*/  @!P1 STG.E.U8 desc[UR14][R30.64+0x19], R11 ;  /* 0x0000190b1e009986 */ /* 0x0005e2000c10110e */
[----:B------:R-:W-:Y:S02]  /*38570*/  ISETP.LT.OR P1, PT, R26, 0x32, !P2 ;  /* 0x000000321a00780c */ /* 0x000fe40005721670 */
[----:B------:R-:W-:-:S04]  /*38580*/  @!P3 IADD3 R12, P4, P5, R4, R6, R3 ;  /* 0x00000006040cb210 */ /* 0x000fc80007d9e003 */
[----:B------:R-:W-:Y:S02]  /*38590*/  @!P3 IADD3.X R15, R2, R29, R0, P4, P5 ;  /* 0x0000001d020fb210 */ /* 0x000fe400027ea400 */
[----:B0-----:R-:W-:-:S05]  /*385a0*/  @!P3 IADD3 R16, P4, R12, R16, RZ ;  /* 0x000000100c10b210 */ /* 0x001fca0007f9e0ff */
[----:B------:R-:W0:Y:S01]  /*385b0*/  @!P1 LDC.64 R12, c[0x0][0x5c0] ;  /* 0x00017000ff0c9b82 */ /* 0x000e220000000a00 */
[----:B------:R-:W-:Y:S01]  /*385c0*/  @!P3 IMAD.X R17, R15, 0x1, R17, P4 ;  /* 0x000000010f11b824 */ /* 0x000fe200020e0611 */
[----:B------:R-:W-:Y:S02]  /*385d0*/  LOP3.LUT R7, R7, 0xffefffff, RZ, 0xc0, !PT ;  /* 0xffefffff07077812 */ /* 0x000fe400078ec0ff */
[----:B0-----:R-:W-:-:S04]  /*385e0*/  @!P1 IADD3 R20, P5, P6, R6, UR8, R12 ;  /* 0x0000000806149c10 */ /* 0x001fc8000febe00c */
[----:B------:R-:W-:Y:S02]  /*385f0*/  @!P1 IADD3.X R21, R29, UR7, R13, P5, P6 ;  /* 0x000000071d159c10 */ /* 0x000fe4000afec40d */
[----:B------:R-:W-:Y:S01]  /*38600*/  LOP3.LUT P6, RZ, R9, 0x4, RZ, 0xc0, !PT ;  /* 0x0000000409ff7812 */ /* 0x000fe200078cc0ff */
[----:B--2---:R-:W-:-:S05]  /*38610*/  FMUL R11, R110, UR20 ;  /* 0x000000146e0b7c20 */ /* 0x004fca0008400000 */
        /* <DEDUP_REMOVED lines=11> */
[----:B------:R0:W-:Y:S04]  /*386d0*/  @!P1 STL.64 [R1+0x38], R20 ;  /* 0x0000381401009387 */ /* 0x0001e80000100a00 */
[----:B------:R-:W2:Y:S01]  /*386e0*/  LDL.LU R110, [R1+0x4b0] ;  /* 0x0004b000016e7983 */ /* 0x000ea20000300800 */
[----:B---3--:R-:W-:Y:S01]  /*386f0*/  FMUL R11, R106, UR20 ;  /* 0x000000146a0b7c20 */ /* 0x008fe20008400000 */
[----:B0-----:R-:W-:-:S04]  /*38700*/  @!P6 IADD3 R20, P4, P5, R6, UR8, R12 ;  /* 0x000000080614ec10 */ /* 0x001fc8000fd9e00c */
[----:B------:R-:W-:-:S05]  /*38710*/  @!P6 IADD3.X R21, R29, UR7, R13, P4, P5 ;  /* 0x000000071d15ec10 */ /* 0x000fca000a7ea40d */
[----:B------:R-:W-:Y:S04]  /*38720*/  @!P6 STL.64 [R1+0x40], R20 ;  /* 0x000040140100e387 */ /* 0x000fe80000100a00 */
[----:B------:R-:W3:Y:S01]  /*38730*/  LDL.LU R106, [R1+0x4b4] ;  /* 0x0004b400016a7983 */ /* 0x000ee20000300800 */
[----:B------:R-:W-:-:S05]  /*38740*/  F2FP.SATFINITE.E4M3.F32.PACK_AB_MERGE_C R11, RZ, R11, RZ ;  /* 0x0000000bff0b723e */ /* 0x000fca00048070ff */
[----:B------:R4:W-:Y:S02]  /*38750*/  @!P3 STG.E.U8 desc[UR14][R16.64+0x19], R11 ;  /* 0x0000190b1000b986 */ /* 0x0009e4000c10110e */
[----:B----4-:R-:W-:Y:S02]  /*38760*/  FMUL R11, R107, UR20 ;  /* 0x000000146b0b7c20 */ /* 0x010fe40008400000 */
[----:B------:R-:W4:Y:S01]  /*38770*/  LDL.LU R107, [R1+0x4b8] ;  /* 0x0004b800016b7983 */ /* 0x000f220000300800 */
[----:B------:R-:W-:-:S13]  /*38780*/  ISETP.LT.OR P5, PT, R26, 0x3a, !P2 ;  /* 0x0000003a1a00780c */ /* 0x000fda00057a1670 */
[----:B------:R-:W0:Y:S02]  /*38790*/  @!P5 LDC.64 R12, c[0x0][0x5c0] ;  /* 0x00017000ff0cdb82 */ /* 0x000e240000000a00 */
[----:B0-----:R-:W-:-:S04]  /*387a0*/  @!P5 IADD3 R232, P3, P4, R6, UR8, R12 ;  /* 0x0000000806e8dc10 */ /* 0x001fc8000fc7e00c */
[----:B------:R-:W-:Y:S02]  /*387b0*/  @!P5 IADD3.X R233, R29, UR7, R13, P3, P4 ;  /* 0x000000071de9dc10 */ /* 0x000fe40009fe840d */
[----:B------:R-:W-:-:S13]  /*387c0*/  ISETP.LT.OR P5, PT, R26, 0x41, !P2 ;  /* 0x000000411a00780c */ /* 0x000fda00057a1670 */
[----:B------:R-:W0:Y:S01]  /*387d0*/  @!P5 LDC.64 R12, c[0x0][0x5c0] ;  /* 0x00017000ff0cdb82 */ /* 0x000e220000000a00 */
[----:B------:R-:W-:Y:S02]  /*387e0*/  LOP3.LUT P6, RZ, R7, 0x100000, RZ, 0xc0, !PT ;  /* 0x0010000007ff7812 */ /* 0x000fe400078cc0ff */
[----:B------:R-:W-:Y:S02]  /*387f0*/  F2FP.SATFINITE.E4M3.F32.PACK_AB_MERGE_C R11, RZ, R11, RZ ;  /* 0x0000000bff0b723e */ /* 0x000fe400048070ff */
[----:B------:R-:W-:-:S09]  /*38800*/  LOP3.LUT P1, RZ, R8, 0x10000, RZ, 0xc0, !PT ;  /* 0x0001000008ff7812 */ /* 0x000fd2000782c0ff */
[----:B------:R2:W-:Y:S01]  /*38810*/  @!P6 STG.E.U8 desc[UR14][R92.64+0x20], R11 ;  /* 0x0000200b5c00e986 */ /* 0x0005e2000c10110e */
[----:B0-----:R-:W-:-:S04]  /*38820*/  @!P5 IADD3 R230, P3, P4, R6, UR8, R12 ;  /* 0x0000000806e6dc10 */ /* 0x001fc8000fc7e00c */
[----:B------:R-:W-:Y:S02]  /*38830*/  @!P5 IADD3.X R231, R29, UR7, R13, P3, P4 ;  /* 0x000000071de7dc10 */ /* 0x000fe40009fe840d */
[----:B------:R-:W-:-:S13]  /*38840*/  ISETP.LT.OR P3, PT, R26, 0x21, !P0 ;  /* 0x000000211a00780c */ /* 0x000fda0004761670 */
[----:B------:R-:W0:Y:S01]  /*38850*/  @!P3 LDC.64 R16, c[0x0][0x5c0] ;  /* 0x00017000ff10bb82 */ /* 0x000e220000000a00 */
[----:B------:R-:W-:-:S04]  /*38860*/  @!P3 IADD3 R12, P4, P5, R4, R6, R3 ;  /* 0x00000006040cb210 */ /* 0x000fc80007d9e003 */
[----:B------:R-:W-:Y:S01]  /*38870*/  @!P3 IADD3.X R15, R2, R29, R0, P4, P5 ;  /* 0x0000001d020fb210 */ /* 0x000fe200027ea400 */
[----:B--2---:R-:W-:Y:S02]  /*38880*/  FMUL R11, R110, UR20 ;  /* 0x000000146e0b7c20 */ /* 0x004fe40008400000 */
[----:B------:R-:W2:Y:S03]  /*38890*/  LDL.LU R110, [R1+0x4bc] ;  /* 0x0004bc00016e7983 */ /* 0x000ea60000300800 */
[----:B------:R-:W-:-:S05]  /*388a0*/  F2FP.SATFINITE.E4M3.F32.PACK_AB_MERGE_C R11, RZ, R11, RZ ;  /* 0x0000000bff0b723e */ /* 0x000fca00048070ff */
[----:B------:R3:W-:Y:S01]  /*388b0*/  @!P1 STG.E.U8 desc[UR14][R52.64+0x21], R11 ;  /* 0x0000210b34009986 */ /* 0x0007e2000c10110e */
[----:B------:R-:W-:Y:S01]  /*388c0*/  ISETP.LT.OR P1, PT, R26, 0x42, !P2 ;  /* 0x000000421a00780c */ /* 0x000fe20005721670 */
[----:B---3--:R-:W-:Y:S02]  /*388d0*/  FMUL R11, R106, UR20 ;  /* 0x000000146a0b7c20 */ /* 0x008fe40008400000 */
[----:B------:R-:W3:Y:S01]  /*388e0*/  LDL.LU R106, [R1+0x4c0] ;  /* 0x0004c000016a7983 */ /* 0x000ee20000300800 */
[----:B0-----:R-:W-:-:S09]  /*388f0*/  @!P3 IADD3 R16, P4, R12, R16, RZ ;  /* 0x000000100c10b210 */ /* 0x001fd20007f9e0ff */
        /* <DEDUP_REMOVED lines=12> */
[----:B----4-:R-:W-:Y:S02]  /*389c0*/  FMUL R11, R107, UR20 ;  /* 0x000000146b0b7c20 */ /* 0x010fe40008400000 */
[----:B------:R-:W4:Y:S01]  /*389d0*/  LDL.LU R107, [R1+0x4c4] ;  /* 0x0004c400016b7983 */ /* 0x000f220000300800 */
[----:B------:R-:W-:Y:S02]  /*389e0*/  LOP3.LUT P6, RZ, R9, 0x8, RZ, 0xc0, !PT ;  /* 0x0000000809ff7812 */ /* 0x000fe400078cc0ff */
[----:B------:R-:W-:-:S11]  /*389f0*/  LOP3.LUT R7, R7, 0xfff7ffff, RZ, 0xc0, !PT ;  /* 0xfff7ffff07077812 */ /* 0x000fd600078ec0ff */
[----:B------:R-:W-:Y:S02]  /*38a00*/  @P6 LOP3.LUT R7, R7, 0x80000, RZ, 0xfc, !PT ;  /* 0x0008000007076812 */ /* 0x000fe400078efcff */
[----:B------:R-:W-:-:S13]  /*38a10*/  ISETP.LT.OR P6, PT, R26, 0x49, !P2 ;  /* 0x000000491a00780c */ /* 0x000fda00057c1670 */
[----:B------:R-:W0:Y:S02]  /*38a20*/  @!P6 LDC.64 R12, c[0x0][0x5c0] ;  /* 0x00017000ff0ceb82 */ /* 0x000e240000000a00 */
[----:B0-----:R-:W-:-:S04]  /*38a30*/  @!P6 IADD3 R218, P4, P5, R6, UR8, R12 ;  /* 0x0000000806daec10 */ /* 0x001fc8000fd9e00c */
[----:B------:R-:W-:Y:S02]  /*38a40*/  @!P6 IADD3.X R219, R29, UR7, R13, P4, P5 ;  /* 0x000000071ddbec10 */ /* 0x000fe4000a7ea40d */
[----:B------:R-:W-:-:S13]  /*38a50*/  ISETP.LT.OR P5, PT, R26, 0x4a, !P2 ;  /* 0x0000004a1a00780c */ /* 0x000fda00057a1670 */
[----:B------:R-:W0:Y:S01]  /*38a60*/  @!P5 LDC.64 R12, c[0x0][0x5c0] ;  /* 0x00017000ff0cdb82 */ /* 0x000e220000000a00 */
[----:B------:R-:W-:-:S05]  /*38a70*/  F2FP.SATFINITE.E4M3.F32.PACK_AB_MERGE_C R11, RZ, R11, RZ ;  /* 0x0000000bff0b723e */ /* 0x000fca00048070ff */
[----:B------:R2:W-:Y:S01]  /*38a80*/  @!P3 STG.E.U8 desc[UR14][R16.64+0x21], R11 ;  /* 0x0000210b1000b986 */ /* 0x0005e2000c10110e */
[----:B0-----:R-:W-:-:S04]  /*38a90*/  @!P5 IADD3 R212, P3, P4, R6, UR8, R12 ;  /* 0x0000000806d4dc10 */ /* 0x001fc8000fc7e00c */
[----:B------:R-:W-:Y:S02]  /*38aa0*/  @!P5 IADD3.X R213, R29, UR7, R13, P3, P4 ;  /* 0x000000071dd5dc10 */ /* 0x000fe40009fe840d */
[----:B------:R-:W-:-:S13]  /*38ab0*/  ISETP.LT.OR P5, PT, R26, 0x51, !P2 ;  /* 0x000000511a00780c */ /* 0x000fda00057a1670 */
[----:B------:R-:W0:Y:S01]  /*38ac0*/  @!P5 LDC.64 R12, c[0x0][0x5c0] ;  /* 0x00017000ff0cdb82 */ /* 0x000e220000000a00 */
[----:B------:R-:W-:Y:S02]  /*38ad0*/  LOP3.LUT P6, RZ, R7, 0x80000, RZ, 0xc0, !PT ;  /* 0x0008000007ff7812 */ /* 0x000fe400078cc0ff */
[----:B0-----:R-:W-:Y:S01]  /*38ae0*/  @!P5 IADD3 R208, P3, P4, R6, UR8, R12 ;  /* 0x0000000806d0dc10 */ /* 0x001fe2000fc7e00c */
[----:B--2---:R-:W-:-:S03]  /*38af0*/  FMUL R11, R110, UR20 ;  /* 0x000000146e0b7c20 */ /* 0x004fc60008400000 */
[----:B------:R-:W-:Y:S02]  /*38b00*/  @!P5 IADD3.X R209, R29, UR7, R13, P3, P4 ;  /* 0x000000071dd1dc10 */ /* 0x000fe40009fe840d */
[----:B------:R-:W-:Y:S01]  /*38b10*/  F2FP.SATFINITE.E4M3.F32.PACK_AB_MERGE_C R11, RZ, R11, RZ ;  /* 0x0000000bff0b723e */ /* 0x000fe200048070ff */
[----:B------:R-:W-:Y:S04]  /*38b20*/  STL [R1+0x904], R208 ;  /* 0x000904d001007387 */ /* 0x000fe80000100800 */
[----:B------:R3:W-:Y:S04]  /*38b30*/  @!P6 STG.E.U8 desc[UR14][R94.64+0x28], R11 ;  /* 0x0000280b5e00e986 */ /* 0x0007e8000c10110e */
[----:B------:R-:W-:Y:S01]  /*38b40*/  STL [R1+0x900], R209 ;  /* 0x000900d101007387 */ /* 0x000fe20000100800 */
[----:B------:R-:W-:-:S02]  /*38b50*/  ISETP.LT.OR P3, PT, R26, 0x29, !P0 ;  /* 0x000000291a00780c */ /* 0x000fc40004761670 */
[----:B------:R-:W-:-:S11]  /*38b60*/  LOP3.LUT P1, RZ, R8, 0x80, RZ, 0xc0, !PT ;  /* 0x0000008008ff7812 */ /* 0x000fd6000782c0ff */
[----:B------:R-:W0:Y:S01]  /*38b70*/  @!P3 LDC.64 R16, c[0x0][0x5c0] ;  /* 0x00017000ff10bb82 */ /* 0x000e220000000a00 */
[----:B---3--:R-:W-:Y:S02]  /*38b80*/  FMUL R11, R106, UR20 ;  /* 0x000000146a0b7c20 */ /* 0x008fe40008400000 */
[----:B------:R-:W2:Y:S03]  /*38b90*/  LDL.LU R106, [R1+0x4c8] ;  /* 0x0004c800016a7983 */ /* 0x000ea60000300800 */
[----:B------:R-:W-:Y:S01]  /*38ba0*/  F2FP.SATFINITE.E4M3.F32.PACK_AB_MERGE_C R11, RZ, R11, RZ ;  /* 0x0000000bff0b723e */ /* 0x000fe200048070ff */
[----:B------:R-:W3:Y:S04]  /*38bb0*/  LDL.LU R110, [R1+0x4cc] ;  /* 0x0004cc00016e7983 */ /* 0x000ee80000300800 */
[----:B------:R4:W-:Y:S01]  /*38bc0*/  @!P1 STG.E.U8 desc[UR14][R42.64+0x29], R11 ;  /* 0x0000290b2a009986 */ /* 0x0009e2000c10110e */
[----:B------:R-:W-:-:S02]  /*38bd0*/  ISETP.LT.OR P1, PT, R26, 0x52, !P2 ;  /* 0x000000521a00780c */ /* 0x000fc40005721670 */
[----:B------:R-:W-:-:S04]  /*38be0*/  @!P3 IADD3 R12, P4, P5, R4, R6, R3 ;  /* 0x00000006040cb210 */ /* 0x000fc80007d9e003 */
[----:B------:R-:W-:Y:S02]  /*38bf0*/  @!P3 IADD3.X R15, R2, R29, R0, P4, P5 ;  /* 0x0000001d020fb210 */ /* 0x000fe400027ea400 */
[----:B0-----:R-:W-:-:S05]  /*38c00*/  @!P3 IADD3 R16, P4, R12, R16, RZ ;  /* 0x000000100c10b210 */ /* 0x001fca0007f9e0ff */
[----:B------:R-:W0:Y:S02]  /*38c10*/  @!P1 LDC.64 R12, c[0x0][0x5c0] ;  /* 0x00017000ff0c9b82 */ /* 0x000e240000000a00 */
[----:B0-----:R-:W-:-:S04]  /*38c20*/  @!P1 IADD3 R204, P5, P6, R6, UR8, R12 ;  /* 0x0000000806cc9c10 */ /* 0x001fc8000febe00c */
[----:B------:R-:W-:Y:S01]  /*38c30*/  @!P1 IADD3.X R205, R29, UR7, R13, P5, P6 ;  /* 0x000000071dcd9c10 */ /* 0x000fe2000afec40d */
[----:B------:R-:W-:Y:S04]  /*38c40*/  STL [R1+0x908], R204 ;  /* 0x000908cc01007387 */ /* 0x000fe80000100800 */
[----:B------:R-:W-:Y:S01]  /*38c50*/  STL [R1+0x8fc], R205 ;  /* 0x0008fccd01007387 */ /* 0x000fe20000100800 */
[----:B----4-:R-:W-:-:S03]  /*38c60*/  FMUL R11, R107, UR20 ;  /* 0x000000146b0b7c20 */ /* 0x010fc60008400000 */
[----:B------:R-:W4:Y:S01]  /*38c70*/  LDL.LU R107, [R1+0x4d0] ;  /* 0x0004d000016b7983 */ /* 0x000f220000300800 */
[----:B------:R-:W-:Y:S01]  /*38c80*/  @!P3 IMAD.X R17, R15, 0x1, R17, P4 ;  /* 0x000000010f11b824 */ /* 0x000fe200020e0611 */
        /* <DEDUP_REMOVED lines=14> */
[----:B------:R-:W-:Y:S01]  /*38d70*/  @!P6 IADD3.X R181, R29, UR7, R13, P4, P5 ;  /* 0x000000071db5ec10 */ /* 0x000fe2000a7ea40d */
[----:B------:R-:W-:Y:S01]  /*38d80*/  STL [R1+0x8f4], R180 ;  /* 0x0008f4b401007387 */ /* 0x000fe20000100800 */
[----:B------:R-:W-:-:S03]  /*38d90*/  ISETP.LT.OR P5, PT, R26, 0x5a, !P2 ;  /* 0x0000005a1a00780c */ /* 0x000fc600057a1670 */
[----:B------:R-:W-:Y:S10]  /*38da0*/  STL [R1+0x8f0], R181 ;  /* 0x0008f0b501007387 */ /* 0x000ff40000100800 */
[----:B------:R-:W0:Y:S01]  /*38db0*/  @!P5 LDC.64 R12, c[0x0][0x5c0] ;  /* 0x00017000ff0cdb82 */ /* 0x000e220000000a00 */
[----:B------:R-:W-:Y:S01]  /*38dc0*/  LOP3.LUT P6, RZ, R7, 0x40000, RZ, 0xc0, !PT ;  /* 0x0004000007ff7812 */ /* 0x000fe200078cc0ff */
[----:B--2---:R-:W-:-:S02]  /*38dd0*/  FMUL R11, R106, UR20 ;  /* 0x000000146a0b7c20 */ /* 0x004fc40008400000 */
[----:B------:R-:W2:Y:S03]  /*38de0*/  LDL.LU R106, [R1+0x4d4] ;  /* 0x0004d400016a7983 */ /* 0x000ea60000300800 */
[----:B------:R-:W-:-:S05]  /*38df0*/  F2FP.SATFINITE.E4M3.F32.PACK_AB_MERGE_C R11, RZ, R11, RZ ;  /* 0x0000000bff0b723e */ /* 0x000fca00048070ff */
[----:B------:R3:W-:Y:S01]  /*38e00*/  @!P3 STG.E.U8 desc[UR14][R16.64+0x29], R11 ;  /* 0x0000290b1000b986 */ /* 0x0007e2000c10110e */
[----:B0-----:R-:W-:-:S04]  /*38e10*/  @!P5 IADD3 R168, P3, P4, R6, UR8, R12 ;  /* 0x0000000806a8dc10 */ /* 0x001fc8000fc7e00c */
[----:B------:R-:W-:Y:S02]  /*38e20*/  @!P5 IADD3.X R169, R29, UR7, R13, P3, P4 ;  /* 0x000000071da9dc10 */ /* 0x000fe40009fe840d */
[----:B------:R-:W-:-:S13]  /*38e30*/  ISETP.LT.OR P5, PT, R26, 0x61, !P2 ;  /* 0x000000611a00780c */ /* 0x000fda00057a1670 */
[----:B------:R-:W0:Y:S01]  /*38e40*/  @!P5 LDC.64 R12, c[0x0][0x5c0] ;  /* 0x00017000ff0cdb82 */ /* 0x000e220000000a00 */
[----:B---3--:R-:W-:Y:S01]  /*38e50*/  FMUL R11, R110, UR20 ;  /* 0x000000146e0b7c20 */ /* 0x008fe20008400000 */
[----:B------:R-:W-:Y:S04]  /*38e60*/  STL [R1+0x8f8], R168 ;  /* 0x0008f8a801007387 */ /* 0x000fe80000100800 */
[----:B------:R-:W-:Y:S01]  /*38e70*/  F2FP.SATFINITE.E4M3.F32.PACK_AB_MERGE_C R11, RZ, R11, RZ ;  /* 0x0000000bff0b723e */ /* 0x000fe200048070ff */
[----:B------:R-:W-:Y:S04]  /*38e80*/  STL [R1+0x8ec], R169 ;  /* 0x0008eca901007387 */ /* 0x000fe80000100800 */
[----:B------:R4:W-:Y:S01]  /*38e90*/  @!P6 STG.E.U8 desc[UR14][R96.64+0x30], R11 ;  /* 0x0000300b6000e986 */ /* 0x0009e2000c10110e */
[----:B0-----:R-:W-:-:S04]  /*38ea0*/  @!P5 IADD3 R162, P3, P4, R6, UR8, R12 ;  /* 0x0000000806a2dc10 */ /* 0x001fc8000fc7e00c */
[----:B------:R-:W-:Y:S01]  /*38eb0*/  @!P5 IADD3.X R163, R29, UR7, R13, P3, P4 ;  /* 0x000000071da3dc10 */ /* 0x000fe20009fe840d */
[----:B------:R-:W-:Y:S04]  /*38ec0*/  STL [R1+0x8e4], R162 ;  /* 0x0008e4a201007387 */ /* 0x000fe80000100800 */
[----:B------:R-:W-:Y:S01]  /*38ed0*/  STL [R1+0x8e0], R163 ;  /* 0x0008e0a301007387 */ /* 0x000fe20000100800 */
[----:B----4-:R-:W-:-:S03]  /*38ee0*/  FMUL R11, R107, UR20 ;  /* 0x000000146b0b7c20 */ /* 0x010fc60008400000 */
[----:B------:R-:W3:Y:S01]  /*38ef0*/  LDL.LU R107, [R1+0x4d8] ;  /* 0x0004d800016b7983 */ /* 0x000ee20000300800 */
[----:B------:R-:W-:Y:S02]  /*38f00*/  ISETP.LT.OR P3, PT, R26, 0x31, !P0 ;  /* 0x000000311a00780c */ /* 0x000fe40004761670 */
[----:B------:R-:W-:Y:S01]  /*38f10*/  LOP3.LUT P1, RZ, R8, 0x20000, RZ, 0xc0, !PT ;  /* 0x0002000008ff7812 */ /* 0x000fe2000782c0ff */
[----:B------:R-:W4:Y:S01]  /*38f20*/  LDL.LU R110, [R1+0x4dc] ;  /* 0x0004dc00016e7983 */ /* 0x000f220000300800 */
[----:B------:R-:W-:-:S09]  /*38f30*/  F2FP.SATFINITE.E4M3.F32.PACK_AB_MERGE_C R11, RZ, R11, RZ ;  /* 0x0000000bff0b723e */ /* 0x000fd200048070ff */
[----:B------:R-:W0:Y:S02]  /*38f40*/  @!P3 LDC.64 R16, c[0x0][0x5c0] ;  /* 0x00017000ff10bb82 */ /* 0x000e240000000a00 */
        /* <DEDUP_REMOVED lines=8> */
[----:B------:R-:W-:Y:S01]  /*38fd0*/  @!P1 IADD3.X R157, R29, UR7, R13, P5, P6 ;  /* 0x000000071d9d9c10 */ /* 0x000fe2000afec40d */
[----:B------:R-:W-:Y:S04]  /*38fe0*/  STL [R1+0x8e8], R156 ;  /* 0x0008e89c01007387 */ /* 0x000fe80000100800 */
[----:B------:R-:W-:Y:S01]  /*38ff0*/  STL [R1+0x8dc], R157 ;  /* 0x0008dc9d01007387 */ /* 0x000fe20000100800 */
[----:B------:R-:W-:Y:S02]  /*39000*/  LOP3.LUT P6, RZ, R9, 0x20, RZ, 0xc0, !PT ;  /* 0x0000002009ff7812 */ /* 0x000fe400078cc0ff */
[----:B------:R-:W-:-:S11]  /*39010*/  LOP3.LUT R7, R7, 0xfffdffff, RZ, 0xc0, !PT ;  /* 0xfffdffff07077812 */ /* 0x000fd600078ec0ff */
[----:B------:R-:W-:Y:S02]  /*39020*/  @P6 LOP3.LUT R7, R7, 0x20000, RZ, 0xfc, !PT ;  /* 0x0002000007076812 */ /* 0x000fe400078efcff */
[----:B------:R-:W-:Y:S01]  /*39030*/  ISETP.LT.OR P6, PT, R26, 0x69, !P2 ;  /* 0x000000691a00780c */ /* 0x000fe200057c1670 */
[----:B--2---:R-:W-:Y:S02]  /*39040*/  FMUL R11, R106, UR20 ;  /* 0x000000146a0b7c20 */ /* 0x004fe40008400000 */
[----:B------:R-:W2:Y:S03]  /*39050*/  LDL.LU R106, [R1+0x4e0] ;  /* 0x0004e000016a7983 */ /* 0x000ea60000300800 */
[----:B------:R-:W-:-:S05]  /*39060*/  F2FP.SATFINITE.E4M3.F32.PACK_AB_MERGE_C R11, RZ, R11, RZ ;  /* 0x0000000bff0b723e */ /* 0x000fca00048070ff */
[----:B------:R0:W-:Y:S01]  /*39070*/  @!P3 STG.E.U8 desc[UR14][R16.64+0x30], R11 ;  /* 0x0000300b1000b986 */ /* 0x0001e2000c10110e */
[----:B------:R-:W-:-:S13]  /*39080*/  ISETP.LT.OR P3, PT, R26, 0x32, !P0 ;  /* 0x000000321a00780c */ /* 0x000fda0004761670 */
[----:B------:R-:W1:Y:S01]  /*39090*/  @!P3 LDC.64 R12, c[0x0][0x5c0] ;  /* 0x00017000ff0cbb82 */ /* 0x000e620000000a00 */
[----:B0-----:R-:W-:-:S04]  /*390a0*/  @!P3 IADD3 R16, P4, P5, R4, R6, R3 ;  /* 0x000000060410b210 */ /* 0x001fc80007d9e003 */
[----:B------:R-:W-:Y:S02]  /*390b0*/  @!P3 IADD3.X R11, R2, R29, R0, P4, P5 ;  /* 0x0000001d020bb210 */ /* 0x000fe400027ea400 */
[----:B-1----:R-:W-:-:S05]  /*390c0*/  @!P3 IADD3 R16, P4, R16, R12, RZ ;  /* 0x0000000c1010b210 */ /* 0x002fca0007f9e0ff */
[----:B------:R-:W-:Y:S02]  /*390d0*/  @!P3 IMAD.X R17, R11, 0x1, R13, P4 ;  /* 0x000000010b11b824 */ /* 0x000fe400020e060d */
[----:B------:R-:W0:Y:S02]  /*390e0*/  @!P6 LDC.64 R12, c[0x0][0x5c0] ;  /* 0x00017000ff0ceb82 */ /* 0x000e240000000a00 */
[----:B0-----:R-:W-:-:S04]  /*390f0*/  @!P6 IADD3 R154, P4, P5, R6, UR8, R12 ;  /* 0x00000008069aec10 */ /* 0x001fc8000fd9e00c */
[----:B------:R-:W-:Y:S01]  /*39100*/  @!P6 IADD3.X R155, R29, UR7, R13, P4, P5 ;  /* 0x000000071d9bec10 */ /* 0x000fe2000a7ea40d */
[----:B------:R-:W-:Y:S04]  /*39110*/  STL [R1+0x8d4], R154 ;  /* 0x0008d49a01007387 */ /* 0x000fe80000100800 */
[----:B------:R-:W-:Y:S01]  /*39120*/  STL [R1+0x8d0], R155 ;  /* 0x0008d09b01007387 */ /* 0x000fe20000100800 */
[----:B---3--:R-:W-:-:S03]  /*39130*/  FMUL R11, R107, UR20 ;  /* 0x000000146b0b7c20 */ /* 0x008fc60008400000 */
[----:B------:R-:W3:Y:S01]  /*39140*/  LDL.LU R107, [R1+0x4e4] ;  /* 0x0004e400016b7983 */ /* 0x000ee20000300800 */
        /* <DEDUP_REMOVED lines=8> */
[----:B------:R-:W-:Y:S01]  /*391d0*/  LOP3.LUT P6, RZ, R7, 0x20000, RZ, 0xc0, !PT ;  /* 0x0002000007ff7812 */ /* 0x000fe200078cc0ff */
[----:B----4-:R-:W-:Y:S01]  /*391e0*/  FMUL R11, R110, UR20 ;  /* 0x000000146e0b7c20 */ /* 0x010fe20008400000 */
[----:B------:R-:W-:Y:S04]  /*391f0*/  STL [R1+0x8d8], R148 ;  /* 0x0008d89401007387 */ /* 0x000fe80000100800 */
[----:B------:R-:W-:Y:S01]  /*39200*/  F2FP.SATFINITE.E4M3.F32.PACK_AB_MERGE_C R11, RZ, R11, RZ ;  /* 0x0000000bff0b723e */ /* 0x000fe200048070ff */
[----:B------:R-:W-:Y:S06]  /*39210*/  STL [R1+0x8cc], R149 ;  /* 0x0008cc9501007387 */ /* 0x000fec0000100800 */
[----:B------:R2:W-:Y:S01]  /*39220*/  @!P6 STG.E.U8 desc[UR14][R98.64+0x38], R11 ;  /* 0x0000380b6200e986 */ /* 0x0005e2000c10110e */
[----:B0-----:R-:W-:-:S04]  /*39230*/  @!P5 IADD3 R144, P3, P4, R6, UR8, R12 ;  /* 0x000000080690dc10 */ /* 0x001fc8000fc7e00c */
[----:B------:R-:W-:Y:S01]  /*39240*/  @!P5 IADD3.X R145, R29, UR7, R13, P3, P4 ;  /* 0x000000071d91dc10 */ /* 0x000fe20009fe840d */
[----:B------:R-:W-:Y:S04]  /*39250*/  STL [R1+0x8c4], R144 ;  /* 0x0008c49001007387 */ /* 0x000fe80000100800 */
[----:B------:R-:W-:Y:S01]  /*39260*/  STL [R1+0x8c0], R145 ;  /* 0x0008c09101007387 */ /* 0x000fe20000100800 */
[----:B------:R-:W-:Y:S02]  /*39270*/  ISETP.LT.OR P3, PT, R26, 0x39, !P0 ;  /* 0x000000391a00780c */ /* 0x000fe40004761670 */
[----:B------:R-:W-:-:S11]  /*39280*/  LOP3.LUT P1, RZ, R8, 0x4, RZ, 0xc0, !PT ;  /* 0x0000000408ff7812 */ /* 0x000fd6000782c0ff */
[----:B------:R-:W0:Y:S01]  /*39290*/  @!P3 LDC.64 R16, c[0x0][0x5c0] ;  /* 0x00017000ff10bb82 */ /* 0x000e220000000a00 */
[----:B------:R-:W-:-:S04]  /*392a0*/  @!P3 IADD3 R12, P4, P5, R4, R6, R3 ;  /* 0x00000006040cb210 */ /* 0x000fc80007d9e003 */
[----:B------:R-:W-:Y:S01]  /*392b0*/  @!P3 IADD3.X R15, R2, R29, R0, P4, P5 ;  /* 0x0000001d020fb210 */ /* 0x000fe200027ea400 */
[----:B--2---:R-:W-:Y:S02]  /*392c0*/  FMUL R11, R106, UR20 ;  /* 0x000000146a0b7c20 */ /* 0x004fe40008400000 */
[----:B------:R-:W2:Y:S03]  /*392d0*/  LDL.LU R106, [R1+0x4e8] ;  /* 0x0004e800016a7983 */ /* 0x000ea60000300800 */
[----:B------:R-:W-:Y:S01]  /*392e0*/  F2FP.SATFINITE.E4M3.F32.PACK_AB_MERGE_C R11, RZ, R11, RZ ;  /* 0x0000000bff0b723e */ /* 0x000fe200048070ff */
[----:B------:R-:W4:Y:S04]  /*392f0*/  LDL.LU R110, [R1+0x4ec] ;  /* 0x0004ec00016e7983 */ /* 0x000f280000300800 */
[----:B------:R3:W-:Y:S01]  /*39300*/  @!P1 STG.E.U8 desc[UR14][R18.64+0x39], R11 ;  /* 0x0000390b12009986 */ /* 0x0007e2000c10110e */
[----:B------:R-:W-:-:S02]  /*39310*/  ISETP.LT.OR P1, PT, R26, 0x72, !P2 ;  /* 0x000000721a00780c */ /* 0x000fc40005721670 */
[----:B0-----:R-:W-:-:S11]  /*39320*/  @!P3 IADD3 R16, P4, R12, R16, RZ ;  /* 0x000000100c10b210 */ /* 0x001fd60007f9e0ff */
[----:B------:R-:W0:Y:S02]  /*39330*/  @!P1 LDC.64 R12, c[0x0][0x5c0] ;  /* 0x00017000ff0c9b82 */ /* 0x000e240000000a00 */
[----:B0-----:R-:W-:-:S04]  /*39340*/  @!P1 IADD3 R138, P5, P6, R6, UR8, R12 ;  /* 0x00000008068a9c10 */ /* 0x001fc8000febe00c */
[----:B------:R-:W-:Y:S01]  /*39350*/  @!P1 IADD3.X R139, R29, UR7, R13, P5, P6 ;  /* 0x000000071d8b9c10 */ /* 0x000fe2000afec40d */
[----:B------:R-:W-:Y:S04]  /*39360*/  STL [R1+0x8c8], R138 ;  /* 0x0008c88a01007387 */ /* 0x000fe80000100800 */
[----:B------:R-:W-:Y:S01]  /*39370*/  STL [R1+0x8bc], R139 ;  /* 0x0008bc8b01007387 */ /* 0x000fe20000100800 */
[----:B---3--:R-:W-:-:S03]  /*39380*/  FMUL R11, R107, UR20 ;  /* 0x000000146b0b7c20 */ /* 0x008fc60008400000 */
[----:B------:R-:W3:Y:S01]  /*39390*/  LDL.LU R107, [R1+0x4f0] ;  /* 0x0004f000016b7983 */ /* 0x000ee20000300800 */
        /* <DEDUP_REMOVED lines=29> */
[----:B----4-:R-:W-:Y:S01]  /*39570*/  FMUL R11, R110, UR20 ;  /* 0x000000146e0b7c20 */ /* 0x010fe20008400000 */
[----:B------:R-:W-:Y:S04]  /*39580*/  STL [R1+0x8b0], R129 ;  /* 0x0008b08101007387 */ /* 0x000fe80000100800 */
[----:B------:R-:W-:-:S05]  /*39590*/  F2FP.SATFINITE.E4M3.F32.PACK_AB_MERGE_C R11, RZ, R11, RZ ;  /* 0x0000000bff0b723e */ /* 0x000fca00048070ff */
[----:B------:R3:W-:Y:S01]  /*395a0*/  @!P6 STG.E.U8 desc[UR14][R100.64+0x40], R11 ;  /* 0x0000400b6400e986 */ /* 0x0007e2000c10110e */
[----:B0-----:R-:W-:-:S04]  /*395b0*/  @!P5 IADD3 R126, P3, P4, R6, UR8, R12 ;  /* 0x00000008067edc10 */ /* 0x001fc8000fc7e00c */
[----:B------:R-:W-:Y:S01]  /*395c0*/  @!P5 IADD3.X R127, R29, UR7, R13, P3, P4 ;  /* 0x000000071d7fdc10 */ /* 0x000fe20009fe840d */
[----:B------:R-:W-:Y:S04]  /*395d0*/  STL [R1+0x8a8], R126 ;  /* 0x0008a87e01007387 */ /* 0x000fe80000100800 */
[----:B------:R-:W-:Y:S01]  /*395e0*/  STL [R1+0x8a4], R127 ;  /* 0x0008a47f01007387 */ /* 0x000fe20000100800 */
[----:B---3--:R-:W-:-:S03]  /*395f0*/  FMUL R11, R107, UR20 ;  /* 0x000000146b0b7c20 */ /* 0x008fc60008400000 */
        /* <DEDUP_REMOVED lines=16> */
[----:B------:R-:W-:-:S13]  /*39700*/  LOP3.LUT P6, RZ, R9, 0x80, RZ, 0xc0, !PT ;  /* 0x0000008009ff7812 */ /* 0x000fda00078cc0ff */
[----:B------:R-:W-:Y:S02]  /*39710*/  @P6 LOP3.LUT R7, R7, 0x8000, RZ, 0xfc, !PT ;  /* 0x0000800007076812 */ /* 0x000fe400078efcff */
[----:B------:R-:W-:Y:S01]  /*39720*/  ISETP.LT.OR P6, PT, R26, 0x89, !P2 ;  /* 0x000000891a00780c */ /* 0x000fe200057c1670 */
[----:B------:R-:W-:Y:S04]  /*39730*/  STL [R1+0x8ac], R124 ;  /* 0x0008ac7c01007387 */ /* 0x000fe80000100800 */
[----:B------:R-:W-:Y:S01]  /*39740*/  STL [R1+0x8a0], R125 ;  /* 0x0008a07d01007387 */ /* 0x000fe20000100800 */
[----:B--2---:R-:W-:-:S03]  /*39750*/  FMUL R11, R106, UR20 ;  /* 0x000000146a0b7c20 */ /* 0x004fc60008400000 */
[----:B------:R-:W2:Y:S02]  /*39760*/  LDL.LU R106, [R1+0x500] ;  /* 0x00050000016a7983 */ /* 0x000ea40000300800 */
        /* <DEDUP_REMOVED lines=24> */
[----:B------:R-:W-:Y:S01]  /*398f0*/  STL [R1+0x89c], R120 ;  /* 0x00089c7801007387 */ /* 0x000fe20000100800 */
[----:B------:R-:W-:Y:S01]  /*39900*/  LOP3.LUT P1, RZ, R8, 0x100, RZ, 0xc0, !PT ;  /* 0x0000010008ff7812 */ /* 0x000fe2000782c0ff */
[----:B----4-:R-:W-:Y:S02]  /*39910*/  FMUL R11, R110, UR20 ;  /* 0x000000146e0b7c20 */ /* 0x010fe40008400000 */
[----:B------:R-:W-:Y:S01]  /*39920*/  STL [R1+0x890], R121 ;  /* 0x0008907901007387 */ /* 0x000fe20000100800 */
[----:B0-----:R-:W-:-:S04]  /*39930*/  @!P5 IADD3 R118, P3, P4, R6, UR8, R12 ;  /* 0x000000080676dc10 */ /* 0x001fc8000fc7e00c */
[----:B------:R-:W-:Y:S02]  /*39940*/  @!P5 IADD3.X R119, R29, UR7, R13, P3, P4 ;  /* 0x000000071d77dc10 */ /* 0x000fe40009fe840d */
[----:B------:R-:W-:Y:S02]  /*39950*/  ISETP.LT.OR P3, PT, R26, 0x49, !P0 ;  /* 0x000000491a00780c */ /* 0x000fe40004761670 */
[----:B------:R-:W-:-:S05]  /*39960*/  F2FP.SATFINITE.E4M3.F32.PACK_AB_MERGE_C R11, RZ, R11, RZ ;  /* 0x0000000bff0b723e */ /* 0x000fca00048070ff */
[----:B------:R0:W-:Y:S06]  /*39970*/  @!P6 STG.E.U8 desc[UR14][R102.64+0x48], R11 ;  /* 0x0000480b6600e986 */ /* 0x0001ec000c10110e */
[----:B------:R-:W1:Y:S01]  /*39980*/  @!P3 LDC.64 R16, c[0x0][0x5c0] ;  /* 0x00017000ff10bb82 */ /* 0x000e620000000a00 */
[----:B0-----:R-:W-:-:S04]  /*39990*/  @!P3 IADD3 R11, P4, P5, R4, R6, R3 ;  /* 0x00000006040bb210 */ /* 0x001fc80007d9e003 */
[----:B------:R-:W-:Y:S02]  /*399a0*/  @!P3 IADD3.X R15, R2, R29, R0, P4, P5 ;  /* 0x0000001d020fb210 */ /* 0x000fe400027ea400 */
[----:B-1----:R-:W-:-:S05]  /*399b0*/  @!P3 IADD3 R16, P4, R11, R16, RZ ;  /* 0x000000100b10b210 */ /* 0x002fca0007f9e0ff */
[----:B------:R-:W-:Y:S02]  /*399c0*/  @!P3 IMAD.X R17, R15, 0x1, R17, P4 ;  /* 0x000000010f11b824 */ /* 0x000fe400020e0611 */
[----:B--2---:R-:W-:Y:S02]  /*399d0*/  FMUL R12, R106, UR20 ;  /* 0x000000146a0c7c20 */ /* 0x004fe40008400000 */
[----:B------:R-:W2:Y:S03]  /*399e0*/  LDL.LU R106, [R1+0x508] ;  /* 0x00050800016a7983 */ /* 0x000ea60000300800 */
[----:B------:R-:W-:Y:S01]  /*399f0*/  F2FP.SATFINITE.E4M3.F32.PACK_AB_MERGE_C R12, RZ, R12, RZ ;  /* 0x0000000cff0c723e */ /* 0x000fe200048070ff */
[----:B------:R-:W4:Y:S04]  /*39a00*/  LDL.LU R20, [R1+0x50c] ;  /* 0x00050c0001147983 */ /* 0x000f280000300800 */
[----:B------:R0:W-:Y:S01]  /*39a10*/  @!P1 STG.E.U8 desc[UR14][R38.64+0x49], R12 ;  /* 0x0000490c26009986 */ /* 0x0001e2000c10110e */
[----:B------:R-:W-:-:S03]  /*39a20*/  ISETP.LT.OR P1, PT, R26, 0x92, !P2 ;  /* 0x000000921a00780c */ /* 0x000fc60005721670 */
[----:B------:R-:W4:Y:S10]  /*39a30*/  LDL.LU R21, [R1+0x510] ;  /* 0x0005100001157983 */ /* 0x000f340000300800 */
[----:B0-----:R-:W0:Y:S01]  /*39a40*/  @!P1 LDC.64 R12, c[0x0][0x5c0] ;  /* 0x00017000ff0c9b82 */ /* 0x001e220000000a00 */
[----:B------:R-:W-:-:S02]  /*39a50*/  LOP3.LUT R7, R7, 0xffffbfff, RZ, 0xc0, !PT ;  /* 0xffffbfff07077812 */ /* 0x000fc400078ec0ff */
[----:B0-----:R-:W-:-:S04]  /*39a60*/  @!P1 IADD3 R114, P5, P6, R6, UR8, R12 ;  /* 0x0000000806729c10 */ /* 0x001fc8000febe00c */
[----:B------:R-:W-:Y:S02]  /*39a70*/  @!P1 IADD3.X R115, R29, UR7, R13, P5, P6 ;  /* 0x000000071d739c10 */ /* 0x000fe4000afec40d */
[----:B------:R-:W-:-:S13]  /*39a80*/  LOP3.LUT P6, RZ, R9, 0x100, RZ, 0xc0, !PT ;  /* 0x0000010009ff7812 */ /* 0x000fda00078cc0ff */
[----:B------:R-:W-:Y:S02]  /*39a90*/  @P6 LOP3.LUT R7, R7, 0x4000, RZ, 0xfc, !PT ;  /* 0x0000400007076812 */ /* 0x000fe400078efcff */
[----:B------:R-:W-:Y:S01]  /*39aa0*/  ISETP.LT.OR P6, PT, R26, 0x99, !P2 ;  /* 0x000000991a00780c */ /* 0x000fe200057c1670 */
[----:B---3--:R-:W-:-:S05]  /*39ab0*/  FMUL R11, R107, UR20 ;  /* 0x000000146b0b7c20 */ /* 0x008fca0008400000 */
        /* <DEDUP_REMOVED lines=10> */
[----:B------:R-:W-:-:S05]  /*39b60*/  @!P6 IADD3.X R111, R29, UR7, R13, P4, P5 ;  /* 0x000000071d6fec10 */ /* 0x000fca000a7ea40d */
[----:B------:R-:W-:Y:S04]  /*39b70*/  STL [R1+0x88c], R111 ;  /* 0x00088c6f01007387 */ /* 0x000fe80000100800 */
[----:B------:R-:W3:Y:S01]  /*39b80*/  LDL.LU R28, [R1+0x514] ;  /* 0x00051400011c7983 */ /* 0x000ee20000300800 */
[----:B------:R-:W-:-:S13]  /*39b90*/  ISETP.LT.OR P5, PT, R26, 0x9a, !P2 ;  /* 0x0000009a1a00780c */ /* 0x000fda00057a1670 */
[----:B------:R-:W0:Y:S01]  /*39ba0*/  @!P5 LDC.64 R12, c[0x0][0x5c0] ;  /* 0x00017000ff0cdb82 */ /* 0x000e220000000a00 */
[----:B------:R-:W-:Y:S01]  /*39bb0*/  LOP3.LUT P6, RZ, R7, 0x4000, RZ, 0xc0, !PT ;  /* 0x0000400007ff7812 */ /* 0x000fe200078cc0ff */
[----:B--2---:R-:W-:-:S05]  /*39bc0*/  FMUL R11, R106, UR20 ;  /* 0x000000146a0b7c20 */ /* 0x004fca0008400000 */
[----:B------:R-:W-:-:S05]  /*39bd0*/  F2FP.SATFINITE.E4M3.F32.PACK_AB_MERGE_C R11, RZ, R11, RZ ;  /* 0x0000000bff0b723e */ /* 0x000fca00048070ff */
[----:B------:R4:W-:Y:S01]  /*39be0*/  @!P3 STG.E.U8 desc[UR14][R16.64+0x49], R11 ;  /* 0x0000490b1000b986 */ /* 0x0009e2000c10110e */
[----:B0-----:R-:W-:Y:S01]  /*39bf0*/  @!P5 IADD3 R106, P3, P4, R6, UR8, R12 ;  /* 0x00000008066adc10 */ /* 0x001fe2000fc7e00c */
[----:B----4-:R-:W-:Y:S02]  /*39c00*/  FMUL R11, R20, UR20 ;  /* 0x00000014140b7c20 */ /* 0x010fe40008400000 */
[----:B------:R-:W2:Y:S01]  /*39c10*/  LDL.LU R20, [R1+0x518] ;  /* 0x0005180001147983 */ /* 0x000ea20000300800 */
[----:B------:R-:W-:Y:S02]  /*39c20*/  @!P5 IADD3.X R107, R29, UR7, R13, P3, P4 ;  /* 0x000000071d6bdc10 */ /* 0x000fe40009fe840d */
[----:B------:R-:W-:-:S13]  /*39c30*/  ISETP.LT.OR P5, PT, R26, 0xa1, !P2 ;  /* 0x000000a11a00780c */ /* 0x000fda00057a1670 */
[----:B------:R-:W0:Y:S01]  /*39c40*/  @!P5 LDC.64 R12, c[0x0][0x5c0] ;  /* 0x00017000ff0cdb82 */ /* 0x000e220000000a00 */
[----:B------:R-:W-:-:S05]  /*39c50*/  F2FP.SATFINITE.E4M3.F32.PACK_AB_MERGE_C R11, RZ, R11, RZ ;  /* 0x0000000bff0b723e */ /* 0x000fca00048070ff */
[----:B------:R0:W-:Y:S02]  /*39c60*/  @!P6 STG.E.U8 desc[UR14][R104.64+0x50], R11 ;  /* 0x0000500b6800e986 */ /* 0x0001e4000c10110e */
[----:B0-----:R-:W-:-:S04]  /*39c70*/  @!P5 IADD3 R104, P3, P4, R6, UR8, R12 ;  /* 0x000000080668dc10 */ /* 0x001fc8000fc7e00c */
[----:B------:R-:W-:Y:S01]  /*39c80*/  @!P5 IADD3.X R105, R29, UR7, R13, P3, P4 ;  /* 0x000000071d69dc10 */ /* 0x000fe20009fe840d */
[----:B------:R-:W-:Y:S02]  /*39c90*/  FMUL R13, R21, UR20 ;  /* 0x00000014150d7c20 */ /* 0x000fe40008400000 */
[----:B------:R-:W4:Y:S01]  /*39ca0*/  LDL.LU R21, [R1+0x51c] ;  /* 0x00051c0001157983 */ /* 0x000f220000300800 */
[----:B------:R-:W-:-:S13]  /*39cb0*/  ISETP.LT.OR P3, PT, R26, 0x51, !P0 ;  /* 0x000000511a00780c */ /* 0x000fda0004761670 */
[----:B------:R-:W0:Y:S01]  /*39cc0*/  @!P3 LDC.64 R16, c[0x0][0x5c0] ;  /* 0x00017000ff10bb82 */ /* 0x000e220000000a00 */
[----:B------:R-:W-:-:S04]  /*39cd0*/  @!P3 IADD3 R12, P4, P5, R4, R6, R3 ;  /* 0x00000006040cb210 */ /* 0x000fc80007d9e003 */
[----:B------:R-:W-:Y:S02]  /*39ce0*/  @!P3 IADD3.X R11, R2, R29, R0, P4, P5 ;  /* 0x0000001d020bb210 */ /* 0x000fe400027ea400 */
[----:B0-----:R-:W-:-:S05]  /*39cf0*/  @!P3 IADD3 R16, P4, R12, R16, RZ ;  /* 0x000000100c10b210 */ /* 0x001fca0007f9e0ff */
[----:B------:R-:W-:Y:S02]  /*39d00*/  @!P3 IMAD.X R17, R11, 0x1, R17, P4 ;  /* 0x000000010b11b824 */ /* 0x000fe400020e0611 */
[----:B---3--:R-:W-:Y:S02]  /*39d10*/  FMUL R11, R28, UR20 ;  /* 0x000000141c0b7c20 */ /* 0x008fe40008400000 */
[----:B------:R-:W3:Y:S01]  /*39d20*/  LDL.LU R28, [R1+0x520] ;  /* 0x00052000011c7983 */ /* 0x000ee20000300800 */
[----:B------:R-:W-:Y:S02]  /*39d30*/  LOP3.LUT P1, RZ, R8, 0x80000, RZ, 0xc0, !PT ;  /* 0x0008000008ff7812 */ /* 0x000fe4000782c0ff */
[----:B------:R-:W-:-:S11]  /*39d40*/  F2FP.SATFINITE.E4M3.F32.PACK_AB_MERGE_C R13, RZ, R13, RZ ;  /* 0x0000000dff0d723e */ /* 0x000fd600048070ff */
[----:B------:R0:W-:Y:S01]  /*39d50*/  @!P1 STG.E.U8 desc[UR14][R64.64+0x51], R13 ;  /* 0x0000510d40009986 */ /* 0x0001e2000c10110e */
[----:B------:R-:W-:Y:S02]  /*39d60*/  ISETP.LT.OR P1, PT, R26, 0xa2, !P2 ;  /* 0x000000a21a00780c */ /* 0x000fe40005721670 */
[----:B------:R-:W-:-:S11]  /*39d70*/  F2FP.SATFINITE.E4M3.F32.PACK_AB_MERGE_C R11, RZ, R11, RZ ;  /* 0x0000000bff0b723e */ /* 0x000fd600048070ff */
[----:B0-----:R-:W0:Y:S01]  /*39d80*/  @!P1 LDC.64 R12, c[0x0][0x5c0] ;  /* 0x00017000ff0c9b82 */ /* 0x001e220000000a00 */
[----:B------:R1:W-:Y:S01]  /*39d90*/  @!P3 STG.E.U8 desc[UR14][R16.64+0x50], R11 ;  /* 0x0000500b1000b986 */ /* 0x0003e2000c10110e */
[----:B------:R-:W-:Y:S02]  /*39da0*/  ISETP.LT.OR P3, PT, R26, 0x52, !P0 ;  /* 0x000000521a00780c */ /* 0x000fe40004761670 */
[----:B------:R-:W-:Y:S02]  /*39db0*/  LOP3.LUT R7, R7, 0xffffdfff, RZ, 0xc0, !PT ;  /* 0xffffdfff07077812 */ /* 0x000fe400078ec0ff */
[----:B0-----:R-:W-:-:S04]  /*39dc0*/  @!P1 IADD3 R100, P5, P6, R6, UR8, R12 ;  /* 0x0000000806649c10 */ /* 0x001fc8000febe00c */
[----:B------:R-:W-:-:S05]  /*39dd0*/  @!P1 IADD3.X R101, R29, UR7, R13, P5, P6 ;  /* 0x000000071d659c10 */ /* 0x000fca000afec40d */
[----:B------:R-:W0:Y:S01]  /*39de0*/  @!P3 LDC.64 R12, c[0x0][0x5c0] ;  /* 0x00017000ff0cbb82 */ /* 0x000e220000000a00 */
[----:B------:R-:W-:Y:S02]  /*39df0*/  LOP3.LUT P6, RZ, R9, 0x200, RZ, 0xc0, !PT ;  /* 0x0000020009ff7812 */ /* 0x000fe400078cc0ff */
[----:B-1----:R-:W-:-:S04]  /*39e00*/  @!P3 IADD3 R16, P4, P5, R4, R6, R3 ;  /* 0x000000060410b210 */ /* 0x002fc80007d9e003 */
[----:B------:R-:W-:-:S07]  /*39e10*/  @!P3 IADD3.X R11, R2, R29, R0, P4, P5 ;  /* 0x0000001d020bb210 */ /* 0x000fce00027ea400 */
[----:B------:R-:W-:Y:S02]  /*39e20*/  @P6 LOP3.LUT R7, R7, 0x2000, RZ, 0xfc, !PT ;  /* 0x0000200007076812 */ /* 0x000fe400078efcff */
[----:B------:R-:W-:Y:S02]  /*39e30*/  ISETP.LT.OR P6, PT, R26, 0xa9, !P2 ;  /* 0x000000a91a00780c */ /* 0x000fe400057c1670 */
[----:B0-----:R-:W-:-:S05]  /*39e40*/  @!P3 IADD3 R16, P4, R16, R12, RZ ;  /* 0x0000000c1010b210 */ /* 0x001fca0007f9e0ff */
[----:B------:R-:W-:-:S06]  /*39e50*/  @!P3 IMAD.X R17, R11, 0x1, R13, P4 ;  /* 0x000000010b11b824 */ /* 0x000fcc00020e060d */
[----:B------:R-:W0:Y:S01]  /*39e60*/  @!P6 LDC.64 R12, c[0x0][0x5c0] ;  /* 0x00017000ff0ceb82 */ /* 0x000e220000000a00 */
[----:B--2---:R-:W-:Y:S02]  /*39e70*/  FMUL R11, R20, UR20 ;  /* 0x00000014140b7c20 */ /* 0x004fe40008400000 */
[----:B------:R-:W2:Y:S01]  /*39e80*/  LDL.LU R20, [R1+0x524] ;  /* 0x0005240001147983 */ /* 0x000ea20000300800 */
[----:B0-----:R-:W-:-:S04]  /*39e90*/  @!P6 IADD3 R96, P4, P5, R6, UR8, R12 ;  /* 0x000000080660ec10 */ /* 0x001fc8000fd9e00c */
[----:B------:R-:W-:Y:S02]  /*39ea0*/  @!P6 IADD3.X R97, R29, UR7, R13, P4, P5 ;  /* 0x000000071d61ec10 */ /* 0x000fe4000a7ea40d */
[----:B------:R-:W-:Y:S02]  /*39eb0*/  ISETP.LT.OR P5, PT, R26, 0xaa, !P2 ;  /* 0x000000aa1a00780c */ /* 0x000fe400057a1670 */
[----:B------:R-:W-:-:S11]  /*39ec0*/  F2FP.SATFINITE.E4M3.F32.PACK_AB_MERGE_C R11, RZ, R11, RZ ;  /* 0x0000000bff0b723e */ /* 0x000fd600048070ff */
[----:B------:R-:W0:Y:S01]  /*39ed0*/  @!P5 LDC.64 R12, c[0x0][0x5c0] ;  /* 0x00017000ff0cdb82 */ /* 0x000e220000000a00 */
[----:B------:R4:W-:Y:S02]  /*39ee0*/  @!P3 STG.E.U8 desc[UR14][R16.64+0x51], R11 ;  /* 0x0000510b1000b986 */ /* 0x0009e4000c10110e */
[----:B----4-:R-:W-:Y:S02]  /*39ef0*/  FMUL R11, R21, UR20 ;  /* 0x00000014150b7c20 */ /* 0x010fe40008400000 */
[----:B------:R-:W4:Y:S01]  /*39f00*/  LDL.LU R21, [R1+0x528] ;  /* 0x0005280001157983 */ /* 0x000f220000300800 */
[----:B0-----:R-:W-:-:S04]  /*39f10*/  @!P5 IADD3 R94, P3, P4, R6, UR8, R12 ;  /* 0x00000008065edc10 */ /* 0x001fc8000fc7e00c */
[----:B------:R-:W-:Y:S02]  /*39f20*/  @!P5 IADD3.X R95, R29, UR7, R13, P3, P4 ;  /* 0x000000071d5fdc10 */ /* 0x000fe40009fe840d */
[----:B------:R-:W-:-:S13]  /*39f30*/  ISETP.LT.OR P5, PT, R26, 0xb1, !P2 ;  /* 0x000000b11a00780c */ /* 0x000fda00057a1670 */
[----:B------:R-:W0:Y:S02]  /*39f40*/  @!P5 LDC.64 R12, c[0x0][0x5c0] ;  /* 0x00017000ff0cdb82 */ /* 0x000e240000000a00 */
[----:B0-----:R-:W-:-:S04]  /*39f50*/  @!P5 IADD3 R90, P3, P4, R6, UR8, R12 ;  /* 0x00000008065adc10 */ /* 0x001fc8000fc7e00c */
[----:B------:R-:W-:Y:S01]  /*39f60*/  @!P5 IADD3.X R91, R29, UR7, R13, P3, P4 ;  /* 0x000000071d5bdc10 */ /* 0x000fe20009fe840d */
[----:B---3--:R-:W-:Y:S02]  /*39f70*/  FMUL R13, R28, UR20 ;  /* 0x000000141c0d7c20 */ /* 0x008fe40008400000 */
[----:B------:R-:W3:Y:S01]  /*39f80*/  LDL.LU R28, [R1+0x52c] ;  /* 0x00052c00011c7983 */ /* 0x000ee20000300800 */
[----:B------:R-:W-:Y:S02]  /*39f90*/  ISETP.LT.OR P3, PT, R26, 0x59, !P0 ;  /* 0x000000591a00780c */ /* 0x000fe40004761670 */
[----:B------:R-:W-:Y:S02]  /*39fa0*/  LOP3.LUT P6, RZ, R7, 0x2000, RZ, 0xc0, !PT ;  /* 0x0000200007ff7812 */ /* 0x000fe400078cc0ff */
[----:B------:R-:W-:Y:S02]  /*39fb0*/  LOP3.LUT P1, RZ, R8, 0x200, RZ, 0xc0, !PT ;  /* 0x0000020008ff7812 */ /* 0x000fe4000782c0ff */
[----:B------:R-:W-:-:S07]  /*39fc0*/  F2FP.SATFINITE.E4M3.F32.PACK_AB_MERGE_C R11, RZ, R11, RZ ;  /* 0x0000000bff0b723e */ /* 0x000fce00048070ff */
[----:B------:R-:W0:Y:S01]  /*39fd0*/  @!P3 LDC.64 R16, c[0x0][0x5c0] ;  /* 0x00017000ff10bb82 */ /* 0x000e220000000a00 */
[----:B------:R-:W-:Y:S01]  /*39fe0*/  F2FP.SATFINITE.E4M3.F32.PACK_AB_MERGE_C R13, RZ, R13, RZ ;  /* 0x0000000dff0d723e */ /* 0x000fe200048070ff */
[----:B------:R1:W-:Y:S04]  /*39ff0*/  @!P6 STG.E.U8 desc[UR14][R108.64+0x58], R11 ;  /* 0x0000580b6c00e986 */ /* 0x0003e8000c10110e */
[----:B------:R0:W-:Y:S01]  /*3a000*/  @!P1 STG.E.U8 desc[UR14][R34.64+0x59], R13 ;  /* 0x0000590d22009986 */ /* 0x0001e2000c10110e */
[----:B------:R-:W-:Y:S02]  /*3a010*/  ISETP.LT.OR P1, PT, R26, 0xb2, !P2 ;  /* 0x000000b21a00780c */ /* 0x000fe40005721670 */
[----:B------:R-:W-:-:S04]  /*3a020*/  @!P3 IADD3 R12, P4, P5, R4, R6, R3 ;  /* 0x00000006040cb210 */ /* 0x000fc80007d9e003 */
[----:B-1----:R-:W-:Y:S02]  /*3a030*/  @!P3 IADD3.X R11, R2, R29, R0, P4, P5 ;  /* 0x0000001d020bb210 */ /* 0x002fe400027ea400 */
[----:B0-----:R-:W-:-:S05]  /*3a040*/  @!P3 IADD3 R16, P4, R12, R16, RZ ;  /* 0x000000100c10b210 */ /* 0x001fca0007f9e0ff */
[----:B------:R-:W0:Y:S01]  /*3a050*/  @!P1 LDC.64 R12, c[0x0][0x5c0] ;  /* 0x00017000ff0c9b82 */ /* 0x000e220000000a00 */
[----:B------:R-:W-:Y:S01]  /*3a060*/  @!P3 IMAD.X R17, R11, 0x1, R17, P4 ;  /* 0x000000010b11b824 */ /* 0x000fe200020e0611 */
[----:B0-----:R-:W-:-:S04]  /*3a070*/  @!P1 IADD3 R88, P5, P6, R6, UR8, R12 ;  /* 0x0000000806589c10 */ /* 0x001fc8000febe00c */
[----:B------:R-:W-:Y:S01]  /*3a080*/  @!P1 IADD3.X R89, R29, UR7, R13, P5, P6 ;  /* 0x000000071d599c10 */ /* 0x000fe2000afec40d */
        /* <DEDUP_REMOVED lines=10> */
[----:B----4-:R-:W-:Y:S02]  /*3a130*/  FMUL R11, R21, UR20 ;  /* 0x00000014150b7c20 */ /* 0x010fe40008400000 */
[----:B------:R-:W4:Y:S03]  /*3a140*/  LDL.LU R21, [R1+0x534] ;  /* 0x0005340001157983 */ /* 0x000f260000300800 */
[----:B------:R-:W-:-:S05]  /*3a150*/  F2FP.SATFINITE.E4M3.F32.PACK_AB_MERGE_C R11, RZ, R11, RZ ;  /* 0x0000000bff0b723e */ /* 0x000fca00048070ff */
[----:B------:R3:W-:Y:S01]  /*3a160*/  @!P3 STG.E.U8 desc[UR14][R16.64+0x59], R11 ;  /* 0x0000590b1000b986 */ /* 0x0007e2000c10110e */
[----:B------:R-:W-:Y:S02]  /*3a170*/  LOP3.LUT P6, RZ, R9, 0x400, RZ, 0xc0, !PT ;  /* 0x0000040009ff7812 */ /* 0x000fe400078cc0ff */
[----:B------:R-:W-:-:S11]  /*3a180*/  LOP3.LUT R7, R7, 0xffffefff, RZ, 0xc0, !PT ;  /* 0xffffefff07077812 */ /* 0x000fd600078ec0ff */
[----:B------:R-:W-:Y:S02]  /*3a190*/  @P6 LOP3.LUT R7, R7, 0x1000, RZ, 0xfc, !PT ;  /* 0x0000100007076812 */ /* 0x000fe400078efcff */
[----:B------:R-:W-:-:S13]  /*3a1a0*/  ISETP.LT.OR P6, PT, R26, 0xb9, !P2 ;  /* 0x000000b91a00780c */ /* 0x000fda00057c1670 */
[----:B------:R-:W0:Y:S01]  /*3a1b0*/  @!P6 LDC.64 R12, c[0x0][0x5c0] ;  /* 0x00017000ff0ceb82 */ /* 0x000e220000000a00 */
[----:B---3--:R-:W-:Y:S02]  /*3a1c0*/  FMUL R11, R28, UR20 ;  /* 0x000000141c0b7c20 */ /* 0x008fe40008400000 */
[----:B------:R-:W3:Y:S01]  /*3a1d0*/  LDL.LU R28, [R1+0x538] ;  /* 0x00053800011c7983 */ /* 0x000ee20000300800 */
[----:B0-----:R-:W-:-:S04]  /*3a1e0*/  @!P6 IADD3 R78, P4, P5, R6, UR8, R12 ;  /* 0x00000008064eec10 */ /* 0x001fc8000fd9e00c */
[----:B------:R-:W-:Y:S02]  /*3a1f0*/  @!P6 IADD3.X R79, R29, UR7, R13, P4, P5 ;  /* 0x000000071d4fec10 */ /* 0x000fe4000a7ea40d */
[----:B------:R-:W-:-:S13]  /*3a200*/  ISETP.LT.OR P5, PT, R26, 0xba, !P2 ;  /* 0x000000ba1a00780c */ /* 0x000fda00057a1670 */
[----:B------:R-:W0:Y:S02]  /*3a210*/  @!P5 LDC.64 R12, c[0x0][0x5c0] ;  /* 0x00017000ff0cdb82 */ /* 0x000e240000000a00 */
[----:B0-----:R-:W-:-:S04]  /*3a220*/  @!P5 IADD3 R72, P3, P4, R6, UR8, R12 ;  /* 0x000000080648dc10 */ /* 0x001fc8000fc7e00c */
[----:B------:R-:W-:Y:S02]  /*3a230*/  @!P5 IADD3.X R73, R29, UR7, R13, P3, P4 ;  /* 0x000000071d49dc10 */ /* 0x000fe40009fe840d */
[----:B------:R-:W-:-:S13]  /*3a240*/  ISETP.LT.OR P5, PT, R26, 0xc1, !P2 ;  /* 0x000000c11a00780c */ /* 0x000fda00057a1670 */
[----:B------:R-:W0:Y:S01]  /*3a250*/  @!P5 LDC.64 R12, c[0x0][0x5c0] ;  /* 0x00017000ff0cdb82 */ /* 0x000e220000000a00 */
[----:B------:R-:W-:Y:S02]  /*3a260*/  LOP3.LUT P6, RZ, R7, 0x1000, RZ, 0xc0, !PT ;  /* 0x0000100007ff7812 */ /* 0x000fe400078cc0ff */
[----:B------:R-:W-:Y:S02]  /*3a270*/  LOP3.LUT P1, RZ, R8, 0x100000, RZ, 0xc0, !PT ;  /* 0x0010000008ff7812 */ /* 0x000fe4000782c0ff */
[----:B0-----:R-:W-:-:S04]  /*3a280*/  @!P5 IADD3 R56, P3, P4, R6, UR8, R12 ;  /* 0x000000080638dc10 */ /* 0x001fc8000fc7e00c */
[----:B------:R-:W-:Y:S02]  /*3a290*/  @!P5 IADD3.X R57, R29, UR7, R13, P3, P4 ;  /* 0x000000071d39dc10 */ /* 0x000fe40009fe840d */
[----:B------:R-:W-:Y:S02]  /*3a2a0*/  ISETP.LT.OR P3, PT, R26, 0x61, !P0 ;  /* 0x000000611a00780c */ /* 0x000fe40004761670 */
[----:B------:R-:W-:-:S11]  /*3a2b0*/  F2FP.SATFINITE.E4M3.F32.PACK_AB_MERGE_C R11, RZ, R11, RZ ;  /* 0x0000000bff0b723e */ /* 0x000fd600048070ff */
[----:B------:R-:W0:Y:S01]  /*3a2c0*/  @!P3 LDC.64 R16, c[0x0][0x5c0] ;  /* 0x00017000ff10bb82 */ /* 0x000e220000000a00 */
[----:B--2---:R-:W-:Y:S01]  /*3a2d0*/  FMUL R13, R20, UR20 ;  /* 0x00000014140d7c20 */ /* 0x004fe20008400000 */
[----:B------:R1:W-:Y:S04]  /*3a2e0*/  @!P6 STG.E.U8 desc[UR14][R112.64+0x60], R11 ;  /* 0x0000600b7000e986 */ /* 0x0003e8000c10110e */
[----:B------:R-:W-:Y:S01]  /*3a2f0*/  F2FP.SATFINITE.E4M3.F32.PACK_AB_MERGE_C R13, RZ, R13, RZ ;  /* 0x0000000dff0d723e */ /* 0x000fe200048070ff */
[----:B------:R-:W2:Y:S04]  /*3a300*/  LDL.LU R20, [R1+0x53c] ;  /* 0x00053c0001147983 */ /* 0x000ea80000300800 */
[----:B------:R0:W-:Y:S01]  /*3a310*/  @!P1 STG.E.U8 desc[UR14][R60.64+0x61], R13 ;  /* 0x0000610d3c009986 */ /* 0x0001e2000c10110e */
[----:B------:R-:W-:-:S02]  /*3a320*/  ISETP.LT.OR P1, PT, R26, 0xc2, !P2 ;  /* 0x000000c21a00780c */ /* 0x000fc40005721670 */
[----:B------:R-:W-:-:S04]  /*3a330*/  @!P3 IADD3 R12, P4, P5, R4, R6, R3 ;  /* 0x00000006040cb210 */ /* 0x000fc80007d9e003 */
[----:B-1----:R-:W-:Y:S02]  /*3a340*/  @!P3 IADD3.X R11, R2, R29, R0, P4, P5 ;  /* 0x0000001d020bb210 */ /* 0x002fe400027ea400 */
[----:B0-----:R-:W-:-:S05]  /*3a350*/  @!P3 IADD3 R16, P4, R12, R16, RZ ;  /* 0x000000100c10b210 */ /* 0x001fca0007f9e0ff */
[----:B------:R-:W0:Y:S01]  /*3a360*/  @!P1 LDC.64 R12, c[0x0][0x5c0] ;  /* 0x00017000ff0c9b82 */ /* 0x000e220000000a00 */
[----:B------:R-:W-:Y:S02]  /*3a370*/  @!P3 IMAD.X R17, R11, 0x1, R17, P4 ;  /* 0x000000010b11b824 */ /* 0x000fe400020e0611 */
[----:B----4-:R-:W-:Y:S01]  /*3a380*/  FMUL R11, R21, UR20 ;  /* 0x00000014150b7c20 */ /* 0x010fe20008400000 */
[----:B0-----:R-:W-:Y:S01]  /*3a390*/  @!P1 IADD3 R48, P5, P6, R6, UR8, R12 ;  /* 0x0000000806309c10 */ /* 0x001fe2000febe00c */
[----:B------:R-:W4:Y:S03]  /*3a3a0*/  LDL.LU R21, [R1+0x540] ;  /* 0x0005400001157983 */ /* 0x000f260000300800 */
[----:B------:R-:W-:-:S05]  /*3a3b0*/  F2FP.SATFINITE.E4M3.F32.PACK_AB_MERGE_C R11, RZ, R11, RZ ;  /* 0x0000000bff0b723e */ /* 0x000fca00048070ff */
[----:B------:R0:W-:Y:S01]  /*3a3c0*/  @!P3 STG.E.U8 desc[UR14][R16.64+0x60], R11 ;  /* 0x0000600b1000b986 */ /* 0x0001e2000c10110e */
[----:B------:R-:W-:Y:S02]  /*3a3d0*/  ISETP.LT.OR P3, PT, R26, 0x62, !P0 ;  /* 0x000000621a00780c */ /* 0x000fe40004761670 */
[----:B------:R-:W-:-:S11]  /*3a3e0*/  @!P1 IADD3.X R49, R29, UR7, R13, P5, P6 ;  /* 0x000000071d319c10 */ /* 0x000fd6000afec40d */
[----:B------:R-:W1:Y:S01]  /*3a3f0*/  @!P3 LDC.64 R12, c[0x0][0x5c0] ;  /* 0x00017000ff0cbb82 */ /* 0x000e620000000a00 */
[----:B0-----:R-:W-:-:S04]  /*3a400*/  @!P3 IADD3 R16, P4, P5, R4, R6, R3 ;  /* 0x000000060410b210 */ /* 0x001fc80007d9e003 */
[----:B------:R-:W-:Y:S02]  /*3a410*/  @!P3 IADD3.X R11, R2, R29, R0, P4, P5 ;  /* 0x0000001d020bb210 */ /* 0x000fe400027ea400 */
[----:B-1----:R-:W-:-:S05]  /*3a420*/  @!P3 IADD3 R16, P4, R16, R12, RZ ;  /* 0x0000000c1010b210 */ /* 0x002fca0007f9e0ff */
[----:B------:R-:W-:Y:S02]  /*3a430*/  @!P3 IMAD.X R17, R11, 0x1, R13, P4 ;  /* 0x000000010b11b824 */ /* 0x000fe400020e060d */
[----:B---3--:R-:W-:Y:S02]  /*3a440*/  FMUL R11, R28, UR20 ;  /* 0x000000141c0b7c20 */ /* 0x008fe40008400000 */
[----:B------:R-:W3:Y:S01]  /*3a450*/  LDL.LU R28, [R1+0x544] ;  /* 0x00054400011c7983 */ /* 0x000ee20000300800 */
[----:B------:R-:W-:Y:S02]  /*3a460*/  LOP3.LUT P6, RZ, R9, 0x800, RZ, 0xc0, !PT ;  /* 0x0000080009ff7812 */ /* 0x000fe400078cc0ff */
[----:B------:R-:W-:Y:S01]  /*3a470*/  LOP3.LUT R7, R7, 0xfffff7ff, RZ, 0xc0, !PT ;  /* 0xfffff7ff07077812 */ /* 0x000fe200078ec0ff */
[----:B------:R-:W3:Y:S10]  /*3a480*/  LDL.LU R71, [R1+0x548] ;  /* 0x0005480001477983 */ /* 0x000ef40000300800 */
[----:B------:R-:W-:-:S02]  /*3a490*/  @P6 LOP3.LUT R7, R7, 0x800, RZ, 0xfc, !PT ;  /* 0x0000080007076812 */ /* 0x000fc400078efcff */
        /* <DEDUP_REMOVED lines=10> */
[----:B------:R-:W-:Y:S01]  /*3a540*/  ISETP.LT.OR P5, PT, R26, 0xd1, !P2 ;  /* 0x000000d11a00780c */ /* 0x000fe200057a1670 */
[----:B--2---:R-:W-:-:S12]  /*3a550*/  FMUL R11, R20, UR20 ;  /* 0x00000014140b7c20 */ /* 0x004fd80008400000 */
[----:B------:R-:W0:Y:S01]  /*3a560*/  @!P5 LDC.64 R12, c[0x0][0x5c0] ;  /* 0x00017000ff0cdb82 */ /* 0x000e220000000a00 */
[----:B------:R-:W2:Y:S01]  /*3a570*/  LDL.LU R20, [R1+0x54c] ;  /* 0x00054c0001147983 */ /* 0x000ea20000300800 */
[----:B0-----:R-:W-:-:S04]  /*3a580*/  @!P5 IADD3 R40, P3, P4, R6, UR8, R12 ;  /* 0x000000080628dc10 */ /* 0x001fc8000fc7e00c */
[----:B------:R-:W-:Y:S02]  /*3a590*/  @!P5 IADD3.X R41, R29, UR7, R13, P3, P4 ;  /* 0x000000071d29dc10 */ /* 0x000fe40009fe840d */
[----:B------:R-:W-:Y:S02]  /*3a5a0*/  ISETP.LT.OR P3, PT, R26, 0x69, !P0 ;  /* 0x000000691a00780c */ /* 0x000fe40004761670 */
[----:B------:R-:W-:-:S11]  /*3a5b0*/  LOP3.LUT P6, RZ, R7, 0x800, RZ, 0xc0, !PT ;  /* 0x0000080007ff7812 */ /* 0x000fd600078cc0ff */
[----:B------:R-:W0:Y:S01]  /*3a5c0*/  @!P3 LDC.64 R16, c[0x0][0x5c0] ;  /* 0x00017000ff10bb82 */ /* 0x000e220000000a00 */
[----:B----4-:R-:W-:Y:S02]  /*3a5d0*/  FMUL R13, R21, UR20 ;  /* 0x00000014150d7c20 */ /* 0x010fe40008400000 */
[----:B------:R-:W4:Y:S01]  /*3a5e0*/  LDL.LU R21, [R1+0x550] ;  /* 0x0005500001157983 */ /* 0x000f220000300800 */
[----:B------:R-:W-:Y:S02]  /*3a5f0*/  F2FP.SATFINITE.E4M3.F32.PACK_AB_MERGE_C R11, RZ, R11, RZ ;  /* 0x0000000bff0b723e */ /* 0x000fe400048070ff */
[----:B------:R-:W-:-:S03]  /*3a600*/  @!P3 IADD3 R12, P4, P5, R4, R6, R3 ;  /* 0x00000006040cb210 */ /* 0x000fc60007d9e003 */
[----:B------:R1:W-:Y:S02]  /*3a610*/  @!P6 STG.E.U8 desc[UR14][R116.64+0x68], R11 ;  /* 0x0000680b7400e986 */ /* 0x0003e4000c10110e */
[----:B-1----:R-:W-:Y:S02]  /*3a620*/  @!P3 IADD3.X R11, R2, R29, R0, P4, P5 ;  /* 0x0000001d020bb210 */ /* 0x002fe400027ea400 */
[----:B0-----:R-:W-:-:S05]  /*3a630*/  @!P3 IADD3 R16, P4, R12, R16, RZ ;  /* 0x000000100c10b210 */ /* 0x001fca0007f9e0ff */
[----:B------:R-:W-:Y:S01]  /*3a640*/  @!P3 IMAD.X R17, R11, 0x1, R17, P4 ;  /* 0x000000010b11b824 */ /* 0x000fe200020e0611 */
[----:B------:R-:W-:Y:S02]  /*3a650*/  LOP3.LUT P1, RZ, R8, 0x200000, RZ, 0xc0, !PT ;  /* 0x0020000008ff7812 */ /* 0x000fe4000782c0ff */
[----:B------:R-:W-:-:S11]  /*3a660*/  F2FP.SATFINITE.E4M3.F32.PACK_AB_MERGE_C R13, RZ, R13, RZ ;  /* 0x0000000dff0d723e */ /* 0x000fd600048070ff */
[----:B------:R0:W-:Y:S01]  /*3a670*/  @!P1 STG.E.U8 desc[UR14][R46.64+0x69], R13 ;  /* 0x0000690d2e009986 */ /* 0x0001e2000c10110e */
[----:B------:R-:W-:-:S13]  /*3a680*/  ISETP.LT.OR P1, PT, R26, 0xd2, !P2 ;  /* 0x000000d21a00780c */ /* 0x000fda0005721670 */
[----:B0-----:R-:W0:Y:S01]  /*3a690*/  @!P1 LDC.64 R12, c[0x0][0x5c0] ;  /* 0x00017000ff0c9b82 */ /* 0x001e220000000a00 */
[----:B---3--:R-:W-:Y:S02]  /*3a6a0*/  FMUL R11, R28, UR20 ;  /* 0x000000141c0b7c20 */ /* 0x008fe40008400000 */
[----:B------:R-:W3:Y:S03]  /*3a6b0*/  LDL.LU R28, [R1+0x554] ;  /* 0x00055400011c7983 */ /* 0x000ee60000300800 */
[----:B------:R-:W-:-:S05]  /*3a6c0*/  F2FP.SATFINITE.E4M3.F32.PACK_AB_MERGE_C R11, RZ, R11, RZ ;  /* 0x0000000bff0b723e */ /* 0x000fca00048070ff */
[----:B------:R1:W-:Y:S01]  /*3a6d0*/  @!P3 STG.E.U8 desc[UR14][R16.64+0x68], R11 ;  /* 0x0000680b1000b986 */ /* 0x0003e2000c10110e */
[----:B------:R-:W-:Y:S02]  /*3a6e0*/  ISETP.LT.OR P3, PT, R26, 0x6a, !P0 ;  /* 0x0000006a1a00780c */ /* 0x000fe40004761670 */
[----:B0-----:R-:W-:-:S04]  /*3a6f0*/  @!P1 IADD3 R38, P5, P6, R6, UR8, R12 ;  /* 0x0000000806269c10 */ /* 0x001fc8000febe00c */
[----:B------:R-:W-:Y:S02]  /*3a700*/  @!P1 IADD3.X R39, R29, UR7, R13, P5, P6 ;  /* 0x000000071d279c10 */ /* 0x000fe4000afec40d */
[----:B------:R-:W-:-:S05]  /*3a710*/  LOP3.LUT P6, RZ, R9, 0x1000, RZ, 0xc0, !PT ;  /* 0x0000100009ff7812 */ /* 0x000fca00078cc0ff */
[----:B------:R-:W0:Y:S01]  /*3a720*/  @!P3 LDC.64 R12, c[0x0][0x5c0] ;  /* 0x00017000ff0cbb82 */ /* 0x000e220000000a00 */
[----:B------:R-:W-:Y:S02]  /*3a730*/  LOP3.LUT R7, R7, 0xfffffbff, RZ, 0xc0, !PT ;  /* 0xfffffbff07077812 */ /* 0x000fe400078ec0ff */
[----:B-1----:R-:W-:-:S05]  /*3a740*/  @!P3 IADD3 R16, P4, P5, R4, R6, R3 ;  /* 0x000000060410b210 */ /* 0x002fca0007d9e003 */
[----:B------:R-:W-:Y:S02]  /*3a750*/  @P6 LOP3.LUT R7, R7, 0x400, RZ, 0xfc, !PT ;  /* 0x0000040007076812 */ /* 0x000fe400078efcff */
[----:B------:R-:W-:Y:S02]  /*3a760*/  ISETP.LT.OR P6, PT, R26, 0xd9, !P2 ;  /* 0x000000d91a00780c */ /* 0x000fe400057c1670 */
[----:B------:R-:W-:Y:S02]  /*3a770*/  @!P3 IADD3.X R11, R2, R29, R0, P4, P5 ;  /* 0x0000001d020bb210 */ /* 0x000fe400027ea400 */
[----:B0-----:R-:W-:-:S05]  /*3a780*/  @!P3 IADD3 R16, P4, R16, R12, RZ ;  /* 0x0000000c1010b210 */ /* 0x001fca0007f9e0ff */
[----:B------:R-:W-:-:S04]  /*3a790*/  @!P3 IMAD.X R17, R11, 0x1, R13, P4 ;  /* 0x000000010b11b824 */ /* 0x000fc800020e060d */
[----:B------:R-:W0:Y:S02]  /*3a7a0*/  @!P6 LDC.64 R12, c[0x0][0x5c0] ;  /* 0x00017000ff0ceb82 */ /* 0x000e240000000a00 */
[----:B0-----:R-:W-:-:S04]  /*3a7b0*/  @!P6 IADD3 R36, P4, P5, R6, UR8, R12 ;  /* 0x000000080624ec10 */ /* 0x001fc8000fd9e00c */
[----:B------:R-:W-:Y:S02]  /*3a7c0*/  @!P6 IADD3.X R37, R29, UR7, R13, P4, P5 ;  /* 0x000000071d25ec10 */ /* 0x000fe4000a7ea40d */
[----:B------:R-:W-:-:S13]  /*3a7d0*/  ISETP.LT.OR P5, PT, R26, 0xda, !P2 ;  /* 0x000000da1a00780c */ /* 0x000fda00057a1670 */
[----:B------:R-:W0:Y:S01]  /*3a7e0*/  @!P5 LDC.64 R12, c[0x0][0x5c0] ;  /* 0x00017000ff0cdb82 */ /* 0x000e220000000a00 */
[----:B------:R-:W-:-:S05]  /*3a7f0*/  FMUL R11, R71, UR20 ;  /* 0x00000014470b7c20 */ /* 0x000fca0008400000 */
[----:B------:R-:W-:-:S05]  /*3a800*/  F2FP.SATFINITE.E4M3.F32.PACK_AB_MERGE_C R11, RZ, R11, RZ ;  /* 0x0000000bff0b723e */ /* 0x000fca00048070ff */
[----:B------:R2:W-:Y:S01]  /*3a810*/  @!P3 STG.E.U8 desc[UR14][R16.64+0x69], R11 ;  /* 0x0000690b1000b986 */ /* 0x0005e2000c10110e */
[----:B0-----:R-:W-:-:S04]  /*3a820*/  @!P5 IADD3 R34, P3, P4, R6, UR8, R12 ;  /* 0x000000080622dc10 */ /* 0x001fc8000fc7e00c */
[----:B------:R-:W-:Y:S02]  /*3a830*/  @!P5 IADD3.X R35, R29, UR7, R13, P3, P4 ;  /* 0x000000071d23dc10 */ /* 0x000fe40009fe840d */
[----:B------:R-:W-:Y:S01]  /*3a840*/  ISETP.LT.OR P5, PT, R26, 0xe1, !P2 ;  /* 0x000000e11a00780c */ /* 0x000fe200057a1670 */
[----:B--2---:R-:W-:Y:S02]  /*3a850*/  FMUL R11, R20, UR20 ;  /* 0x00000014140b7c20 */ /* 0x004fe40008400000 */
[----:B------:R-:W2:Y:S10]  /*3a860*/  LDL.LU R20, [R1+0x558] ;  /* 0x0005580001147983 */ /* 0x000eb40000300800 */
[----:B------:R-:W0:Y:S02]  /*3a870*/  @!P5 LDC.64 R12, c[0x0][0x5c0] ;  /* 0x00017000ff0cdb82 */ /* 0x000e240000000a00 */
        /* <DEDUP_REMOVED lines=13> */
[----:B------:R-:W-:Y:S01]  /*3a950*/  LOP3.LUT P1, RZ, R8, 0x1, RZ, 0xc0, !PT ;  /* 0x0000000108ff7812 */ /* 0x000fe2000782c0ff */
[----:B---3--:R-:W-:Y:S02]  /*3a960*/  FMUL R11, R28, UR20 ;  /* 0x000000141c0b7c20 */ /* 0x008fe40008400000 */
[----:B------:R-:W3:Y:S04]  /*3a970*/  LDL.LU R28, [R1+0x560] ;  /* 0x00056000011c7983 */ /* 0x000ee80000300800 */
[----:B------:R-:W3:Y:S01]  /*3a980*/  LDL.LU R71, [R1+0x564] ;  /* 0x0005640001477983 */ /* 0x000ee20000300800 */
[----:B------:R-:W-:-:S03]  /*3a990*/  F2FP.SATFINITE.E4M3.F32.PACK_AB_MERGE_C R13, RZ, R13, RZ ;  /* 0x0000000dff0d723e */ /* 0x000fc600048070ff */
[----:B------:R-:W3:Y:S04]  /*3a9a0*/  LDL.LU R70, [R1+0x568] ;  /* 0x0005680001467983 */ /* 0x000ee80000300800 */
[----:B------:R0:W-:Y:S01]  /*3a9b0*/  @!P1 STG.E.U8 desc[UR14][R66.64+0x71], R13 ;  /* 0x0000710d42009986 */ /* 0x0001e2000c10110e */
[----:B------:R-:W-:Y:S02]  /*3a9c0*/  ISETP.LT.OR P1, PT, R26, 0xe2, !P2 ;  /* 0x000000e21a00780c */ /* 0x000fe40005721670 */
[----:B------:R-:W-:-:S11]  /*3a9d0*/  F2FP.SATFINITE.E4M3.F32.PACK_AB_MERGE_C R11, RZ, R11, RZ ;  /* 0x0000000bff0b723e */ /* 0x000fd600048070ff */
[----:B0-----:R-:W0:Y:S01]  /*3a9e0*/  @!P1 LDC.64 R12, c[0x0][0x5c0] ;  /* 0x00017000ff0c9b82 */ /* 0x001e220000000a00 */
[----:B------:R1:W-:Y:S01]  /*3a9f0*/  @!P3 STG.E.U8 desc[UR14][R16.64+0x70], R11 ;  /* 0x0000700b1000b986 */ /* 0x0003e2000c10110e */
[----:B------:R-:W-:Y:S02]  /*3aa00*/  ISETP.LT.OR P3, PT, R26, 0x72, !P0 ;  /* 0x000000721a00780c */ /* 0x000fe40004761670 */
[----:B0-----:R-:W-:-:S04]  /*3aa10*/  @!P1 IADD3 R30, P5, P6, R6, UR8, R12 ;  /* 0x00000008061e9c10 */ /* 0x001fc8000febe00c */
[----:B------:R-:W-:-:S07]  /*3aa20*/  @!P1 IADD3.X R31, R29, UR7, R13, P5, P6 ;  /* 0x000000071d1f9c10 */ /* 0x000fce000afec40d */
[----:B------:R-:W0:Y:S01]  /*3aa30*/  @!P3 LDC.64 R12, c[0x0][0x5c0] ;  /* 0x00017000ff0cbb82 */ /* 0x000e220000000a00 */
[----:B------:R-:W-:Y:S02]  /*3aa40*/  ISETP.LT.OR P1, PT, R26, 0xe9, !P2 ;  /* 0x000000e91a00780c */ /* 0x000fe40005721670 */
[----:B-1----:R-:W-:-:S04]  /*3aa50*/  @!P3 IADD3 R16, P4, P5, R4, R6, R3 ;  /* 0x000000060410b210 */ /* 0x002fc80007d9e003 */
[----:B------:R-:W-:Y:S02]  /*3aa60*/  @!P3 IADD3.X R11, R2, R29, R0, P4, P5 ;  /* 0x0000001d020bb210 */ /* 0x000fe400027ea400 */
[----:B0-----:R-:W-:-:S05]  /*3aa70*/  @!P3 IADD3 R16, P4, R16, R12, RZ ;  /* 0x0000000c1010b210 */ /* 0x001fca0007f9e0ff */
[----:B------:R-:W-:Y:S02]  /*3aa80*/  @!P3 IMAD.X R17, R11, 0x1, R13, P4 ;  /* 0x000000010b11b824 */ /* 0x000fe400020e060d */
[----:B------:R-:W0:Y:S02]  /*3aa90*/  @!P1 LDC.64 R12, c[0x0][0x5c0] ;  /* 0x00017000ff0c9b82 */ /* 0x000e240000000a00 */
[----:B0-----:R-:W-:-:S04]  /*3aaa0*/  @!P1 IADD3 R24, P4, P5, R6, UR8, R12 ;  /* 0x0000000806189c10 */ /* 0x001fc8000fd9e00c */
[----:B------:R-:W-:Y:S02]  /*3aab0*/  @!P1 IADD3.X R25, R29, UR7, R13, P4, P5 ;  /* 0x000000071d199c10 */ /* 0x000fe4000a7ea40d */
[----:B------:R-:W-:-:S13]  /*3aac0*/  ISETP.LT.OR P5, PT, R26, 0xea, !P2 ;  /* 0x000000ea1a00780c */ /* 0x000fda00057a1670 */
[----:B------:R-:W0:Y:S01]  /*3aad0*/  @!P5 LDC.64 R12, c[0x0][0x5c0] ;  /* 0x00017000ff0cdb82 */ /* 0x000e220000000a00 */
[----:B--2---:R-:W-:-:S05]  /*3aae0*/  FMUL R11, R20, UR20 ;  /* 0x00000014140b7c20 */ /* 0x004fca0008400000 */
[----:B------:R-:W-:-:S05]  /*3aaf0*/  F2FP.SATFINITE.E4M3.F32.PACK_AB_MERGE_C R11, RZ, R11, RZ ;  /* 0x0000000bff0b723e */ /* 0x000fca00048070ff */
[----:B------:R4:W-:Y:S01]  /*3ab00*/  @!P3 STG.E.U8 desc[UR14][R16.64+0x71], R11 ;  /* 0x0000710b1000b986 */ /* 0x0009e2000c10110e */
[----:B0-----:R-:W-:-:S04]  /*3ab10*/  @!P5 IADD3 R22, P3, P4, R6, UR8, R12 ;  /* 0x000000080616dc10 */ /* 0x001fc8000fc7e00c */
[----:B------:R-:W-:Y:S02]  /*3ab20*/  @!P5 IADD3.X R23, R29, UR7, R13, P3, P4 ;  /* 0x000000071d17dc10 */ /* 0x000fe40009fe840d */
[----:B------:R-:W-:-:S13]  /*3ab30*/  ISETP.LT.OR P5, PT, R26, 0xf1, !P2 ;  /* 0x000000f11a00780c */ /* 0x000fda00057a1670 */
[----:B------:R-:W0:Y:S01]  /*3ab40*/  @!P5 LDC.64 R12, c[0x0][0x5c0] ;  /* 0x00017000ff0cdb82 */ /* 0x000e220000000a00 */
[----:B----4-:R-:W-:Y:S01]  /*3ab50*/  FMUL R11, R21, UR20 ;  /* 0x00000014150b7c20 */ /* 0x010fe20008400000 */
[----:B0-----:R-:W-:-:S04]  /*3ab60*/  @!P5 IADD3 R20, P3, P4, R6, UR8, R12 ;  /* 0x000000080614dc10 */ /* 0x001fc8000fc7e00c */
[----:B------:R-:W-:Y:S02]  /*3ab70*/  @!P5 IADD3.X R21, R29, UR7, R13, P3, P4 ;  /* 0x000000071d15dc10 */ /* 0x000fe40009fe840d */
[----:B------:R-:W-:Y:S02]  /*3ab80*/  ISETP.LT.OR P3, PT, R26, 0x79, !P0 ;  /* 0x000000791a00780c */ /* 0x000fe40004761670 */
[----:B------:R-:W-:-:S11]  /*3ab90*/  LOP3.LUT P6, RZ, R9, 0x2000, RZ, 0xc0, !PT ;  /* 0x0000200009ff7812 */ /* 0x000fd600078cc0ff */
[----:B------:R-:W0:Y:S01]  /*3aba0*/  @!P3 LDC.64 R16, c[0x0][0x5c0] ;  /* 0x00017000ff10bb82 */ /* 0x000e220000000a00 */
[----:B------:R-:W-:Y:S02]  /*3abb0*/  LOP3.LUT P1, RZ, R7, 0x200, RZ, 0xc0, !PT ;  /* 0x0000020007ff7812 */ /* 0x000fe4000782c0ff */
[----:B------:R-:W-:Y:S02]  /*3abc0*/  F2FP.SATFINITE.E4M3.F32.PACK_AB_MERGE_C R11, RZ, R11, RZ ;  /* 0x0000000bff0b723e */ /* 0x000fe400048070ff */
[----:B------:R-:W-:-:S03]  /*3abd0*/  @!P3 IADD3 R12, P4, P5, R4, R6, R3 ;  /* 0x00000006040cb210 */ /* 0x000fc60007d9e003 */
[----:B------:R1:W-:Y:S01]  /*3abe0*/  @!P6 STG.E.U8 desc[UR14][R136.64+0x78], R11 ;  /* 0x0000780b8800e986 */ /* 0x0003e2000c10110e */
[----:B------:R-:W-:Y:S02]  /*3abf0*/  ISETP.LT.OR P6, PT, R26, 0xf2, !P2 ;  /* 0x000000f21a00780c */ /* 0x000fe400057c1670 */
[----:B-1----:R-:W-:Y:S01]  /*3ac00*/  @!P3 IADD3.X R11, R2, R29, R0, P4, P5 ;  /* 0x0000001d020bb210 */ /* 0x002fe200027ea400 */
[----:B---3--:R-:W-:Y:S02]  /*3ac10*/  FMUL R13, R28, UR20 ;  /* 0x000000141c0d7c20 */ /* 0x008fe40008400000 */
[----:B------:R-:W2:Y:S03]  /*3ac20*/  LDL.LU R28, [R1+0x56c] ;  /* 0x00056c00011c7983 */ /* 0x000ea60000300800 */
[----:B------:R-:W-:-:S05]  /*3ac30*/  F2FP.SATFINITE.E4M3.F32.PACK_AB_MERGE_C R13, RZ, R13, RZ ;  /* 0x0000000dff0d723e */ /* 0x000fca00048070ff */
[----:B------:R1:W-:Y:S01]  /*3ac40*/  @!P1 STG.E.U8 desc[UR14][R134.64+0x79], R13 ;  /* 0x0000790d86009986 */ /* 0x0003e2000c10110e */
[----:B0-----:R-:W-:-:S05]  /*3ac50*/  @!P3 IADD3 R16, P1, R12, R16, RZ ;  /* 0x000000100c10b210 */ /* 0x001fca0007f3e0ff */
[----:B------:R-:W-:Y:S02]  /*3ac60*/  @!P3 IMAD.X R17, R11, 0x1, R17, P1 ;  /* 0x000000010b11b824 */ /* 0x000fe400008e0611 */
[----:B------:R-:W-:Y:S02]  /*3ac70*/  FMUL R11, R71, UR20 ;  /* 0x00000014470b7c20 */ /* 0x000fe40008400000 */
[----:B------:R-:W3:Y:S01]  /*3ac80*/  LDL.LU R71, [R1+0x570] ;  /* 0x0005700001477983 */ /* 0x000ee20000300800 */
[----:B-1----:R-:W0:Y:S01]  /*3ac90*/  @!P6 LDC.64 R12, c[0x0][0x5c0] ;  /* 0x00017000ff0ceb82 */ /* 0x002e220000000a00 */
[----:B------:R-:W-:Y:S02]  /*3aca0*/  ISETP.LT.OR P1, PT, R26, 0x7a, !P0 ;  /* 0x0000007a1a00780c */ /* 0x000fe40004721670 */
[----:B------:R-:W4:Y:S01]  /*3acb0*/  LDL.LU R50, [R1+0x574] ;  /* 0x0005740001327983 */ /* 0x000f220000300800 */
[----:B------:R-:W-:Y:S02]  /*3acc0*/  F2FP.SATFINITE.E4M3.F32.PACK_AB_MERGE_C R11, RZ, R11, RZ ;  /* 0x0000000bff0b723e */ /* 0x000fe400048070ff */
[----:B0-----:R-:W-:-:S04]  /*3acd0*/  @!P6 IADD3 R18, P4, P5, R6, UR8, R12 ;  /* 0x000000080612ec10 */ /* 0x001fc8000fd9e00c */
[----:B------:R-:W-:-:S04]  /*3ace0*/  @!P6 IADD3.X R19, R29, UR7, R13, P4, P5 ;  /* 0x000000071d13ec10 */ /* 0x000fc8000a7ea40d */
[----:B------:R-:W0:Y:S01]  /*3acf0*/  @!P1 LDC.64 R12, c[0x0][0x5c0] ;  /* 0x00017000ff0c9b82 */ /* 0x000e220000000a00 */
[----:B------:R1:W-:Y:S01]  /*3ad00*/  @!P3 STG.E.U8 desc[UR14][R16.64+0x78], R11 ;  /* 0x0000780b1000b986 */ /* 0x0003e2000c10110e */
[----:B------:R-:W-:-:S04]  /*3ad10*/  @!P1 IADD3 R15, P3, P4, R4, R6, R3 ;  /* 0x00000006040f9210 */ /* 0x000fc80007c7e003 */
[----:B-1----:R-:W-:Y:S02]  /*3ad20*/  @!P1 IADD3.X R11, R2, R29, R0, P3, P4 ;  /* 0x0000001d020b9210 */ /* 0x002fe40001fe8400 */
[----:B0-----:R-:W-:Y:S01]  /*3ad30*/  @!P1 IADD3 R12, P3, R15, R12, RZ ;  /* 0x0000000c0f0c9210 */ /* 0x001fe20007f7e0ff */
[----:B------:R-:W-:Y:S02]  /*3ad40*/  FMUL R15, R70, UR20 ;  /* 0x00000014460f7c20 */ /* 0x000fe40008400000 */
[----:B------:R-:W4:Y:S02]  /*3ad50*/  LDL.LU R70, [R1+0x578] ;  /* 0x0005780001467983 */ /* 0x000f240000300800 */
[----:B------:R-:W-:Y:S01]  /*3ad60*/  @!P1 IMAD.X R13, R11, 0x1, R13, P3 ;  /* 0x000000010b0d9824 */ /* 0x000fe200018e060d */
[----:B------:R-:W-:Y:S01]  /*3ad70*/  ISETP.LT.OR P3, PT, R26, 0x81, !P0 ;  /* 0x000000811a00780c */ /* 0x000fe20004761670 */
[----:B------:R-:W4:Y:S01]  /*3ad80*/  LDL.LU R51, [R1+0x57c] ;  /* 0x00057c0001337983 */ /* 0x000f220000300800 */
[----:B------:R-:W-:-:S11]  /*3ad90*/  F2FP.SATFINITE.E4M3.F32.PACK_AB_MERGE_C R15, RZ, R15, RZ ;  /* 0x0000000fff0f723e */ /* 0x000fd600048070ff */
[----:B------:R-:W-:Y:S01]  /*3ada0*/  @!P3 IADD3 R11, P4, P5, R4, R6, R3 ;  /* 0x00000006040bb210 */ /* 0x000fe20007d9e003 */
[----:B------:R0:W-:Y:S03]  /*3adb0*/  @!P1 STG.E.U8 desc[UR14][R12.64+0x79], R15 ;  /* 0x0000790f0c009986 */ /* 0x0001e6000c10110e */
[----:B------:R-:W-:Y:S02]  /*3adc0*/  @!P3 IADD3.X R16, R2, R29, R0, P4, P5 ;  /* 0x0000001d0210b210 */ /* 0x000fe400027ea400 */
[----:B------:R-:W-:Y:S02]  /*3add0*/  LOP3.LUT P5, RZ, R9, 0x4000, RZ, 0xc0, !PT ;  /* 0x0000400009ff7812 */ /* 0x000fe400078ac0ff */
[----:B------:R-:W-:Y:S02]  /*3ade0*/  ISETP.LT.OR P6, PT, R26, 0x82, !P0 ;  /* 0x000000821a00780c */ /* 0x000fe400047c1670 */
[----:B------:R-:W-:-:S04]  /*3adf0*/  LOP3.LUT R5, R5, 0xffefffff, RZ, 0xc0, !PT ;  /* 0xffefffff05057812 */ /* 0x000fc800078ec0ff */
[----:B------:R-:W-:Y:S02]  /*3ae00*/  @P2 LOP3.LUT R5, R5, 0x100000, RZ, 0xfc, !PT ;  /* 0x0010000005052812 */ /* 0x000fe400078efcff */
[----:B------:R-:W-:-:S05]  /*3ae10*/  LOP3.LUT P2, RZ, R8, 0x400000, RZ, 0xc0, !PT ;  /* 0x0040000008ff7812 */ /* 0x000fca000784c0ff */
[----:B0-----:R-:W-:-:S04]  /*3ae20*/  @!P6 IADD3 R15, P1, P4, R4, R6, R3 ;  /* 0x00000006040fe210 */ /* 0x001fc80007c3e003 */
[----:B------:R-:W-:Y:S02]  /*3ae30*/  @!P6 IADD3.X R17, R2, R29, R0, P1, P4 ;  /* 0x0000001d0211e210 */ /* 0x000fe40000fe8400 */
[----:B------:R-:W-:Y:S01]  /*3ae40*/  LOP3.LUT R7, R7, 0xffffff7f, RZ, 0xc0, !PT ;  /* 0xffffff7f07077812 */ /* 0x000fe200078ec0ff */
[----:B--2---:R-:W-:-:S05]  /*3ae50*/  FMUL R12, R28, UR20 ;  /* 0x000000141c0c7c20 */ /* 0x004fca0008400000 */
[----:B------:R-:W-:-:S05]  /*3ae60*/  F2FP.SATFINITE.E4M3.F32.PACK_AB_MERGE_C R12, RZ, R12, RZ ;  /* 0x0000000cff0c723e */ /* 0x000fca00048070ff */
[----:B------:R3:W-:Y:S01]  /*3ae70*/  @!P5 STG.E.U8 desc[UR14][R140.64+0x80], R12 ;  /* 0x0000800c8c00d986 */ /* 0x0007e2000c10110e */
[----:B------:R-:W-:Y:S01]  /*3ae80*/  ISETP.LT.OR P5, PT, R26, 0x89, !P0 ;  /* 0x000000891a00780c */ /* 0x000fe200047a1670 */
[----:B---3--:R-:W-:-:S12]  /*3ae90*/  FMUL R12, R71, UR20 ;  /* 0x00000014470c7c20 */ /* 0x008fd80008400000 */
[----:B------:R-:W-:Y:S01]  /*3aea0*/  @!P5 IADD3 R28, P1, P4, R4, R6, R3 ;  /* 0x00000006041cd210 */ /* 0x000fe20007c3e003 */
[----:B------:R-:W2:Y:S03]  /*3aeb0*/  LDL.LU R71, [R1+0x580] ;  /* 0x0005800001477983 */ /* 0x000ea60000300800 */
[----:B------:R-:W-:Y:S02]  /*3aec0*/  @!P5 IADD3.X R46, R2, R29, R0, P1, P4 ;  /* 0x0000001d022ed210 */ /* 0x000fe40000fe8400 */
[----:B------:R-:W-:Y:S02]  /*3aed0*/  ISETP.LT.OR P1, PT, R26, 0x8a, !P0 ;  /* 0x0000008a1a00780c */ /* 0x000fe40004721670 */
[----:B------:R-:W-:Y:S02]  /*3aee0*/  F2FP.SATFINITE.E4M3.F32.PACK_AB_MERGE_C R12, RZ, R12, RZ ;  /* 0x0000000cff0c723e */ /* 0x000fe400048070ff */
[----:B------:R-:W-:-:S03]  /*3aef0*/  @P5 LOP3.LUT R7, R7, 0x80, RZ, 0xfc, !PT ;  /* 0x0000008007075812 */ /* 0x000fc600078efcff */
[----:B------:R0:W-:Y:S01]  /*3af00*/  @!P2 STG.E.U8 desc[UR14][R68.64+0x81], R12 ;  /* 0x0000810c4400a986 */ /* 0x0001e2000c10110e */
[----:B------:R-:W-:-:S05]  /*3af10*/  LOP3.LUT R7, R7, 0xffffffbf, RZ, 0xc0, !PT ;  /* 0xffffffbf07077812 */ /* 0x000fca00078ec0ff */
[----:B------:R-:W-:Y:S01]  /*3af20*/  @!P1 IADD3 R53, P5, P4, R4, R6, R3 ;  /* 0x0000000604359210 */ /* 0x000fe20007cbe003 */
[----:B0-----:R-:W0:Y:S03]  /*3af30*/  @!P3 LDC.64 R12, c[0x0][0x5c0] ;  /* 0x00017000ff0cbb82 */ /* 0x001e260000000a00 */
[----:B------:R-:W-:Y:S02]  /*3af40*/  @!P1 IADD3.X R54, R2, R29, R0, P5, P4 ;  /* 0x0000001d02369210 */ /* 0x000fe40002fe8400 */
[----:B------:R-:W-:Y:S02]  /*3af50*/  @P1 LOP3.LUT R7, R7, 0x40, RZ, 0xfc, !PT ;  /* 0x0000004007071812 */ /* 0x000fe400078efcff */
[----:B------:R-:W-:Y:S02]  /*3af60*/  LOP3.LUT P1, RZ, R9, 0x8000, RZ, 0xc0, !PT ;  /* 0x0000800009ff7812 */ /* 0x000fe4000782c0ff */
[----:B------:R-:W-:-:S11]  /*3af70*/  LOP3.LUT R7, R7, 0xfffffeff, RZ, 0xc0, !PT ;  /* 0xfffffeff07077812 */ /* 0x000fd600078ec0ff */
[----:B------:R-:W-:Y:S02]  /*3af80*/  @P1 LOP3.LUT R7, R7, 0x100, RZ, 0xfc, !PT ;  /* 0x0000010007071812 */ /* 0x000fe400078efcff */
[----:B0-----:R-:W-:Y:S01]  /*3af90*/  @!P3 IADD3 R12, P1, R11, R12, RZ ;  /* 0x0000000c0b0cb210 */ /* 0x001fe20007f3e0ff */
[----:B----4-:R-:W-:-:S04]  /*3afa0*/  FMUL R11, R50, UR20 ;  /* 0x00000014320b7c20 */ /* 0x010fc80008400000 */
[----:B------:R-:W-:Y:S01]  /*3afb0*/  @!P3 IMAD.X R13, R16, 0x1, R13, P1 ;  /* 0x00000001100db824 */ /* 0x000fe200008e060d */
[----:B------:R-:W-:Y:S02]  /*3afc0*/  F2FP.SATFINITE.E4M3.F32.PACK_AB_MERGE_C R11, RZ, R11, RZ ;  /* 0x0000000bff0b723e */ /* 0x000fe400048070ff */
[----:B------:R-:W-:-:S03]  /*3afd0*/  ISETP.LT.OR P4, PT, R26, 0x91, !P0 ;  /* 0x000000911a00780c */ /* 0x000fc60004781670 */
[----:B------:R0:W-:Y:S01]  /*3afe0*/  @!P3 STG.E.U8 desc[UR14][R12.64+0x80], R11 ;  /* 0x0000800b0c00b986 */ /* 0x0001e2000c10110e */
[----:B------:R-:W-:Y:S01]  /*3aff0*/  ISETP.LT.OR P3, PT, R26, 0x92, !P0 ;  /* 0x000000921a00780c */ /* 0x000fe20004761670 */
[----:B0-----:R-:W0:Y:S08]  /*3b000*/  @!P6 LDC.64 R12, c[0x0][0x5c0] ;  /* 0x00017000ff0ceb82 */ /* 0x001e300000000a00 */
[----:B------:R-:W-:-:S02]  /*3b010*/  @!P4 IADD3 R52, P2, P5, R4, R6, R3 ;  /* 0x000000060434c210 */ /* 0x000fc40007d5e003 */
[----:B------:R-:W-:Y:S02]  /*3b020*/  LOP3.LUT R7, R7, 0xffffffdf, RZ, 0xc0, !PT ;  /* 0xffffffdf07077812 */ /* 0x000fe400078ec0ff */
[----:B------:R-:W-:Y:S02]  /*3b030*/  @!P4 IADD3.X R58, R2, R29, R0, P2, P5 ;  /* 0x0000001d023ac210 */ /* 0x000fe400017ea400 */
[----:B------:R-:W-:Y:S02]  /*3b040*/  @P4 LOP3.LUT R7, R7, 0x20, RZ, 0xfc, !PT ;  /* 0x0000002007074812 */ /* 0x000fe400078efcff */
[----:B------:R-:W-:-:S04]  /*3b050*/  @!P3 IADD3 R16, P1, P4, R4, R6, R3 ;  /* 0x000000060410b210 */ /* 0x000fc80007c3e003 */
[----:B------:R-:W-:Y:S02]  /*3b060*/  @!P3 IADD3.X R50, R2, R29, R0, P1, P4 ;  /* 0x0000001d0232b210 */ /* 0x000fe40000fe8400 */
[----:B0-----:R-:W-:Y:S01]  /*3b070*/  @!P6 IADD3 R12, P1, R15, R12, RZ ;  /* 0x0000000c0f0ce210 */ /* 0x001fe20007f3e0ff */
[----:B------:R-:W-:Y:S02]  /*3b080*/  FMUL R15, R70, UR20 ;  /* 0x00000014460f7c20 */ /* 0x000fe40008400000 */
[----:B------:R-:W3:Y:S02]  /*3b090*/  LDL.LU R70, [R1+0x584] ;  /* 0x0005840001467983 */ /* 0x000ee40000300800 */
[----:B------:R-:W-:Y:S01]  /*3b0a0*/  @!P6 IMAD.X R13, R17, 0x1, R13, P1 ;  /* 0x00000001110de824 */ /* 0x000fe200008e060d */
[----:B------:R-:W-:Y:S01]  /*3b0b0*/  ISETP.LT.OR P1, PT, R26, 0x99, !P0 ;  /* 0x000000991a00780c */ /* 0x000fe20004721670 */
[----:B------:R-:W4:Y:S01]  /*3b0c0*/  LDL.LU R75, [R1+0x588] ;  /* 0x00058800014b7983 */ /* 0x000f220000300800 */
[----:B------:R-:W-:-:S11]  /*3b0d0*/  F2FP.SATFINITE.E4M3.F32.PACK_AB_MERGE_C R15, RZ, R15, RZ ;  /* 0x0000000fff0f723e */ /* 0x000fd600048070ff */
[----:B------:R-:W-:-:S04]  /*3b0e0*/  @!P1 IADD3 R11, P4, P5, R4, R6, R3 ;  /* 0x00000006040b9210 */ /* 0x000fc80007d9e003 */
[----:B------:R-:W-:Y:S02]  /*3b0f0*/  @!P1 IADD3.X R17, R2, R29, R0, P4, P5 ;  /* 0x0000001d02119210 */ /* 0x000fe400027ea400 */
[----:B------:R-:W-:Y:S02]  /*3b100*/  ISETP.LT.OR P5, PT, R26, 0x9a, !P0 ;  /* 0x0000009a1a00780c */ /* 0x000fe400047a1670 */
[----:B------:R-:W-:Y:S01]  /*3b110*/  LOP3.LUT P1, RZ, R7, 0x100, RZ, 0xc0, !PT ;  /* 0x0000010007ff7812 */ /* 0x000fe2000782c0ff */
[----:B------:R0:W-:Y:S01]  /*3b120*/  @!P6 STG.E.U8 desc[UR14][R12.64+0x81], R15 ;  /* 0x0000810f0c00e986 */ /* 0x0001e2000c10110e */
[----:B------:R-:W-:Y:S01]  /*3b130*/  LOP3.LUT P2, RZ, R8, 0x400, RZ, 0xc0, !PT ;  /* 0x0000040008ff7812 */ /* 0x000fe2000784c0ff */
[----:B0-----:R-:W-:-:S08]  /*3b140*/  FMUL R12, R51, UR20 ;  /* 0x00000014330c7c20 */ /* 0x001fd00008400000 */
[----:B------:R-:W-:Y:S02]  /*3b150*/  @!P5 IADD3 R15, P4, P6, R4, R6, R3 ;  /* 0x00000006040fd210 */ /* 0x000fe40007e9e003 */
[----:B------:R-:W-:Y:S02]  /*3b160*/  F2FP.SATFINITE.E4M3.F32.PACK_AB_MERGE_C R12, RZ, R12, RZ ;  /* 0x0000000cff0c723e */ /* 0x000fe400048070ff */
[----:B------:R-:W-:Y:S02]  /*3b170*/  @!P5 IADD3.X R47, R2, R29, R0, P4, P6 ;  /* 0x0000001d022fd210 */ /* 0x000fe400027ec400 */
[----:B------:R-:W-:Y:S01]  /*3b180*/  LOP3.LUT P5, RZ, R7, 0x80, RZ, 0xc0, !PT ;  /* 0x0000008007ff7812 */ /* 0x000fe200078ac0ff */
[----:B------:R2:W-:Y:S01]  /*3b190*/  @!P1 STG.E.U8 desc[UR14][R146.64+0x88], R12 ;  /* 0x0000880c92009986 */ /* 0x0005e2000c10110e */
[----:B------:R-:W-:-:S13]  /*3b1a0*/  ISETP.LT.OR P4, PT, R26, 0xa1, !P0 ;  /* 0x000000a11a00780c */ /* 0x000fda0004781670 */
[----:B------:R-:W-:-:S04]  /*3b1b0*/  @!P4 IADD3 R51, P1, P6, R4, R6, R3 ;  /* 0x000000060433c210 */ /* 0x000fc80007e3e003 */
[----:B------:R-:W-:Y:S02]  /*3b1c0*/  @!P4 IADD3.X R59, R2, R29, R0, P1, P6 ;  /* 0x0000001d023bc210 */ /* 0x000fe40000fec400 */
[----:B------:R-:W-:-:S13]  /*3b1d0*/  ISETP.LT.OR P4, PT, R26, 0xa2, !P0 ;  /* 0x000000a21a00780c */ /* 0x000fda0004781670 */
[----:B------:R-:W-:-:S04]  /*3b1e0*/  @!P4 IADD3 R63, P1, P6, R4, R6, R3 ;  /* 0x00000006043fc210 */ /* 0x000fc80007e3e003 */
[----:B------:R-:W-:Y:S01]  /*3b1f0*/  @!P4 IADD3.X R66, R2, R29, R0, P1, P6 ;  /* 0x0000001d0242c210 */ /* 0x000fe20000fec400 */
[----:B--2---:R-:W-:Y:S02]  /*3b200*/  FMUL R12, R71, UR20 ;  /* 0x00000014470c7c20 */ /* 0x004fe40008400000 */
[----:B------:R-:W2:Y:S03]  /*3b210*/  LDL.LU R71, [R1+0x58c] ;  /* 0x00058c0001477983 */ /* 0x000ea60000300800 */
[----:B------:R-:W-:-:S05]  /*3b220*/  F2FP.SATFINITE.E4M3.F32.PACK_AB_MERGE_C R12, RZ, R12, RZ ;  /* 0x0000000cff0c723e */ /* 0x000fca00048070ff */
[----:B------:R0:W-:Y:S02]  /*3b230*/  @!P2 STG.E.U8 desc[UR14][R142.64+0x89], R12 ;  /* 0x0000890c8e00a986 */ /* 0x0001e4000c10110e */
[----:B0-----:R-:W0:Y:S02]  /*3b240*/  @!P5 LDC.64 R12, c[0x0][0x5c0] ;  /* 0x00017000ff0cdb82 */ /* 0x001e240000000a00 */
[----:B0-----:R-:W-:Y:S01]  /*3b250*/  @!P5 IADD3 R12, P4, R28, R12, RZ ;  /* 0x0000000c1c0cd210 */ /* 0x001fe20007f9e0ff */
[----:B---3--:R-:W-:Y:S02]  /*3b260*/  FMUL R28, R70, UR20 ;  /* 0x00000014461c7c20 */ /* 0x008fe40008400000 */
[----:B------:R-:W3:Y:S04]  /*3b270*/  LDL.LU R70, [R1+0x590] ;  /* 0x0005900001467983 */ /* 0x000ee80000300800 */
[----:B------:R-:W3:Y:S04]  /*3b280*/  LDL.LU R81, [R1+0x594] ;  /* 0x0005940001517983 */ /* 0x000ee80000300800 */
[----:B------:R-:W3:Y:S01]  /*3b290*/  LDL.LU R74, [R1+0x598] ;  /* 0x00059800014a7983 */ /* 0x000ee20000300800 */
[----:B------:R-:W-:-:S02]  /*3b2a0*/  ISETP.LT.OR P1, PT, R26, 0xa9, !P0 ;  /* 0x000000a91a00780c */ /* 0x000fc40004721670 */
[----:B------:R-:W-:-:S11]  /*3b2b0*/  LOP3.LUT R8, R8, 0xffffffbf, RZ, 0xc0, !PT ;  /* 0xffffffbf08087812 */ /* 0x000fd600078ec0ff */
[----:B------:R-:W-:Y:S02]  /*3b2c0*/  @!P1 IADD3 R62, P2, P6, R4, R6, R3 ;  /* 0x00000006043e9210 */ /* 0x000fe40007e5e003 */
[----:B------:R-:W-:Y:S02]  /*3b2d0*/  @P1 LOP3.LUT R8, R8, 0x40, RZ, 0xfc, !PT ;  /* 0x0000004008081812 */ /* 0x000fe400078efcff */
[----:B------:R-:W-:Y:S02]  /*3b2e0*/  @!P1 IADD3.X R65, R2, R29, R0, P2, P6 ;  /* 0x0000001d02419210 */ /* 0x000fe400017ec400 */
[----:B------:R-:W-:Y:S01]  /*3b2f0*/  LOP3.LUT P1, RZ, R7, 0x40, RZ, 0xc0, !PT ;  /* 0x0000004007ff7812 */ /* 0x000fe2000782c0ff */
[----:B------:R-:W-:Y:S01]  /*3b300*/  @!P5 IMAD.X R13, R46, 0x1, R13, P4 ;  /* 0x000000012e0dd824 */ /* 0x000fe200020e060d */
[----:B------:R-:W-:Y:S02]  /*3b310*/  F2FP.SATFINITE.E4M3.F32.PACK_AB_MERGE_C R28, RZ, R28, RZ ;  /* 0x0000001cff1c723e */ /* 0x000fe400048070ff */
[----:B------:R-:W-:-:S03]  /*3b320*/  ISETP.LT.OR P4, PT, R26, 0xaa, !P0 ;  /* 0x000000aa1a00780c */ /* 0x000fc60004781670 */
[----:B------:R0:W-:Y:S01]  /*3b330*/  @!P5 STG.E.U8 desc[UR14][R12.64+0x88], R28 ;  /* 0x0000881c0c00d986 */ /* 0x0001e2000c10110e */
[----:B------:R-:W-:-:S05]  /*3b340*/  LOP3.LUT P2, RZ, R8, 0x800000, RZ, 0xc0, !PT ;  /* 0x0080000008ff7812 */ /* 0x000fca000784c0ff */
[----:B0-----:R-:W0:Y:S01]  /*3b350*/  @!P1 LDC.64 R12, c[0x0][0x5c0] ;  /* 0x00017000ff0c9b82 */ /* 0x001e220000000a00 */
[----:B------:R-:W-:-:S03]  /*3b360*/  LOP3.LUT R8, R8, 0xfffffffd, RZ, 0xc0, !PT ;  /* 0xfffffffd08087812 */ /* 0x000fc600078ec0ff */
[----:B------:R-:W-:Y:S02]  /*3b370*/  @!P4 IADD3 R55, P5, P6, R4, R6, R3 ;  /* 0x000000060437c210 */ /* 0x000fe40007ebe003 */
[----:B------:R-:W-:Y:S02]  /*3b380*/  @P4 LOP3.LUT R8, R8, 0x2, RZ, 0xfc, !PT ;  /* 0x0000000208084812 */ /* 0x000fe400078efcff */
[----:B------:R-:W-:Y:S02]  /*3b390*/  @!P4 IADD3.X R61, R2, R29, R0, P5, P6 ;  /* 0x0000001d023dc210 */ /* 0x000fe40002fec400 */
[----:B------:R-:W-:Y:S02]  /*3b3a0*/  ISETP.LT.OR P4, PT, R26, 0xb1, !P0 ;  /* 0x000000b11a00780c */ /* 0x000fe40004781670 */
[----:B------:R-:W-:Y:S01]  /*3b3b0*/  LOP3.LUT R8, R8, 0xfffffeff, RZ, 0xc0, !PT ;  /* 0xfffffeff08087812 */ /* 0x000fe200078ec0ff */
[----:B----4-:R-:W-:Y:S02]  /*3b3c0*/  FMUL R28, R75, UR20 ;  /* 0x000000144b1c7c20 */ /* 0x010fe40008400000 */
[----:B------:R-:W4:Y:S01]  /*3b3d0*/  LDL.LU R75, [R1+0x59c] ;  /* 0x00059c00014b7983 */ /* 0x000f220000300800 */
[----:B0-----:R-:W-:-:S05]  /*3b3e0*/  @!P1 IADD3 R12, P5, R53, R12, RZ ;  /* 0x0000000c350c9210 */ /* 0x001fca0007fbe0ff */
[----:B------:R-:W-:Y:S02]  /*3b3f0*/  @!P1 IMAD.X R13, R54, 0x1, R13, P5 ;  /* 0x00000001360d9824 */ /* 0x000fe400028e060d */
[----:B------:R-:W-:Y:S02]  /*3b400*/  @!P4 IADD3 R46, P5, P6, R4, R6, R3 ;  /* 0x00000006042ec210 */ /* 0x000fe40007ebe003 */
[----:B------:R-:W-:Y:S02]  /*3b410*/  @P4 LOP3.LUT R8, R8, 0x100, RZ, 0xfc, !PT ;  /* 0x0000010008084812 */ /* 0x000fe400078efcff */
[----:B------:R-:W-:Y:S02]  /*3b420*/  @!P4 IADD3.X R60, R2, R29, R0, P5, P6 ;  /* 0x0000001d023cc210 */ /* 0x000fe40002fec400 */
[----:B------:R-:W-:Y:S02]  /*3b430*/  ISETP.LT.OR P4, PT, R26, 0xb2, !P0 ;  /* 0x000000b21a00780c */ /* 0x000fe40004781670 */
[----:B------:R-:W-:-:S02]  /*3b440*/  F2FP.SATFINITE.E4M3.F32.PACK_AB_MERGE_C R28, RZ, R28, RZ ;  /* 0x0000001cff1c723e */ /* 0x000fc400048070ff */
[----:B------:R-:W-:-:S03]  /*3b450*/  LOP3.LUT P6, RZ, R9, 0x10000, RZ, 0xc0, !PT ;  /* 0x0001000009ff7812 */ /* 0x000fc600078cc0ff */
[----:B------:R0:W-:Y:S01]  /*3b460*/  @!P1 STG.E.U8 desc[UR14][R12.64+0x89], R28 ;  /* 0x0000891c0c009986 */ /* 0x0001e2000c10110e */
[----:B------:R-:W-:-:S05]  /*3b470*/  LOP3.LUT R8, R8, 0xffffff7f, RZ, 0xc0, !PT ;  /* 0xffffff7f08087812 */ /* 0x000fca00078ec0ff */
[----:B------:R-:W-:Y:S02]  /*3b480*/  @P4 LOP3.LUT R8, R8, 0x80, RZ, 0xfc, !PT ;  /* 0x0000008008084812 */ /* 0x000fe400078efcff */
[----:B0-----:R-:W-:-:S04]  /*3b490*/  @!P4 IADD3 R28, P1, P5, R4, R6, R3 ;  /* 0x00000006041cc210 */ /* 0x001fc80007d3e003 */
[----:B------:R-:W-:Y:S02]  /*3b4a0*/  @!P4 IADD3.X R54, R2, R29, R0, P1, P5 ;  /* 0x0000001d0236c210 */ /* 0x000fe40000fea400 */
[----:B------:R-:W-:Y:S02]  /*3b4b0*/  LOP3.LUT P4, RZ, R7, 0x20, RZ, 0xc0, !PT ;  /* 0x0000002007ff7812 */ /* 0x000fe4000788c0ff */
[----:B------:R-:W-:Y:S01]  /*3b4c0*/  LOP3.LUT R8, R8, 0xfffffdff, RZ, 0xc0, !PT ;  /* 0xfffffdff08087812 */ /* 0x000fe200078ec0ff */
[----:B--2---:R-:W-:-:S05]  /*3b4d0*/  FMUL R12, R71, UR20 ;  /* 0x00000014470c7c20 */ /* 0x004fca0008400000 */
[----:B------:R-:W-:-:S05]  /*3b4e0*/  F2FP.SATFINITE.E4M3.F32.PACK_AB_MERGE_C R12, RZ, R12, RZ ;  /* 0x0000000cff0c723e */ /* 0x000fca00048070ff */
[----:B------:R3:W-:Y:S01]  /*3b4f0*/  @!P6 STG.E.U8 desc[UR14][R150.64+0x90], R12 ;  /* 0x0000900c9600e986 */ /* 0x0007e2000c10110e */
[----:B------:R-:W-:-:S13]  /*3b500*/  ISETP.LT.OR P6, PT, R26, 0xb9, !P0 ;  /* 0x000000b91a00780c */ /* 0x000fda00047c1670 */
[----:B------:R-:W-:Y:S02]  /*3b510*/  @!P6 IADD3 R53, P1, P5, R4, R6, R3 ;  /* 0x000000060435e210 */ /* 0x000fe40007d3e003 */
[----:B------:R-:W-:Y:S02]  /*3b520*/  @P6 LOP3.LUT R8, R8, 0x200, RZ, 0xfc, !PT ;  /* 0x0000020008086812 */ /* 0x000fe400078efcff */
[----:B------:R-:W-:Y:S02]  /*3b530*/  @!P6 IADD3.X R64, R2, R29, R0, P1, P5 ;  /* 0x0000001d0240e210 */ /* 0x000fe40000fea400 */
[----:B------:R-:W-:-:S13]  /*3b540*/  ISETP.LT.OR P6, PT, R26, 0xba, !P0 ;  /* 0x000000ba1a00780c */ /* 0x000fda00047c1670 */
[----:B------:R-:W-:-:S04]  /*3b550*/  @!P6 IADD3 R71, P1, P5, R4, R6, R3 ;  /* 0x000000060447e210 */ /* 0x000fc80007d3e003 */
[----:B------:R-:W-:Y:S02]  /*3b560*/  @!P6 IADD3.X R77, R2, R29, R0, P1, P5 ;  /* 0x0000001d024de210 */ /* 0x000fe40000fea400 */
[----:B------:R-:W-:Y:S01]  /*3b570*/  LOP3.LUT R8, R8, 0xfffffbff, RZ, 0xc0, !PT ;  /* 0xfffffbff08087812 */ /* 0x000fe200078ec0ff */
[----:B---3--:R-:W-:-:S05]  /*3b580*/  FMUL R12, R70, UR20 ;  /* 0x00000014460c7c20 */ /* 0x008fca0008400000 */
[----:B------:R-:W-:-:S05]  /*3b590*/  F2FP.SATFINITE.E4M3.F32.PACK_AB_MERGE_C R12, RZ, R12, RZ ;  /* 0x0000000cff0c723e */ /* 0x000fca00048070ff */
[----:B------:R0:W-:Y:S02]  /*3b5a0*/  @!P2 STG.E.U8 desc[UR14][R152.64+0x91], R12 ;  /* 0x0000910c9800a986 */ /* 0x0001e4000c10110e */
[----:B0-----:R-:W0:Y:S01]  /*3b5b0*/  @!P4 LDC.64 R12, c[0x0][0x5c0] ;  /* 0x00017000ff0ccb82 */ /* 0x001e220000000a00 */
[----:B------:R-:W-:Y:S02]  /*3b5c0*/  ISETP.LT.OR P2, PT, R26, 0xc1, !P0 ;  /* 0x000000c11a00780c */ /* 0x000fe40004741670 */
[----:B------:R-:W-:Y:S02]  /*3b5d0*/  @P6 LOP3.LUT R8, R8, 0x400, RZ, 0xfc, !PT ;  /* 0x0000040008086812 */ /* 0x000fe400078efcff */
[----:B0-----:R-:W-:Y:S01]  /*3b5e0*/  @!P4 IADD3 R12, P1, R52, R12, RZ ;  /* 0x0000000c340cc210 */ /* 0x001fe20007f3e0ff */
[----:B------:R-:W-:Y:S02]  /*3b5f0*/  FMUL R52, R81, UR20 ;  /* 0x0000001451347c20 */ /* 0x000fe40008400000 */
[----:B------:R-:W2:Y:S02]  /*3b600*/  LDL.LU R81, [R1+0x5a0] ;  /* 0x0005a00001517983 */ /* 0x000ea40000300800 */
[----:B------:R-:W-:Y:S01]  /*3b610*/  @!P4 IMAD.X R13, R58, 0x1, R13, P1 ;  /* 0x000000013a0dc824 */ /* 0x000fe200008e060d */
[----:B------:R-:W-:-:S03]  /*3b620*/  F2FP.SATFINITE.E4M3.F32.PACK_AB_MERGE_C R52, RZ, R52, RZ ;  /* 0x00000034ff34723e */ /* 0x000fc600048070ff */
[----:B------:R-:W-:Y:S02]  /*3b630*/  @!P2 IADD3 R70, P5, P6, R4, R6, R3 ;  /* 0x000000060446a210 */ /* 0x000fe40007ebe003 */
[----:B------:R0:W-:Y:S02]  /*3b640*/  @!P4 STG.E.U8 desc[UR14][R12.64+0x90], R52 ;  /* 0x000090340c00c986 */ /* 0x0001e4000c10110e */
[----:B------:R-:W-:Y:S02]  /*3b650*/  @!P2 IADD3.X R76, R2, R29, R0, P5, P6 ;  /* 0x0000001d024ca210 */ /* 0x000fe40002fec400 */
[----:B------:R-:W-:Y:S01]  /*3b660*/  ISETP.LT.OR P5, PT, R26, 0xc2, !P0 ;  /* 0x000000c21a00780c */ /* 0x000fe200047a1670 */
[----:B0-----:R-:W0:-:S12]  /*3b670*/  @!P3 LDC.64 R12, c[0x0][0x5c0] ;  /* 0x00017000ff0cbb82 */ /* 0x001e180000000a00 */
[----:B------:R-:W-:-:S04]  /*3b680*/  @!P5 IADD3 R52, P1, P4, R4, R6, R3 ;  /* 0x000000060434d210 */ /* 0x000fc80007c3e003 */
[----:B------:R-:W-:Y:S02]  /*3b690*/  @!P5 IADD3.X R69, R2, R29, R0, P1, P4 ;  /* 0x0000001d0245d210 */ /* 0x000fe40000fe8400 */
[----:B0-----:R-:W-:Y:S01]  /*3b6a0*/  @!P3 IADD3 R12, P1, R16, R12, RZ ;  /* 0x0000000c100cb210 */ /* 0x001fe20007f3e0ff */
[----:B------:R-:W-:Y:S02]  /*3b6b0*/  FMUL R16, R74, UR20 ;  /* 0x000000144a107c20 */ /* 0x000fe40008400000 */
[----:B------:R-:W3:Y:S04]  /*3b6c0*/  LDL.LU R74, [R1+0x5a4] ;  /* 0x0005a400014a7983 */ /* 0x000ee80000300800 */
[----:B------:R-:W3:Y:S04]  /*3b6d0*/  LDL.LU R80, [R1+0x5a8] ;  /* 0x0005a80001507983 */ /* 0x000ee80000300800 */
[----:B------:R-:W3:Y:S04]  /*3b6e0*/  LDL.LU R87, [R1+0x5ac] ;  /* 0x0005ac0001577983 */ /* 0x000ee80000300800 */
[----:B------:R-:W3:Y:S04]  /*3b6f0*/  LDL.LU R209, [R1+0x5b0] ;  /* 0x0005b00001d17983 */ /* 0x000ee80000300800 */
[----:B------:R-:W3:Y:S01]  /*3b700*/  LDL.LU R208, [R1+0x5b4] ;  /* 0x0005b40001d07983 */ /* 0x000ee20000300800 */
[----:B------:R-:W-:Y:S01]  /*3b710*/  LOP3.LUT R8, R8, 0xffffefff, RZ, 0xc0, !PT ;  /* 0xffffefff08087812 */ /* 0x000fe200078ec0ff */
[----:B------:R-:W-:Y:S01]  /*3b720*/  @!P3 IMAD.X R13, R50, 0x1, R13, P1 ;  /* 0x00000001320db824 */ /* 0x000fe200008e060d */
[----:B------:R-:W-:Y:S01]  /*3b730*/  F2FP.SATFINITE.E4M3.F32.PACK_AB_MERGE_C R16, RZ, R16, RZ ;  /* 0x00000010ff10723e */ /* 0x000fe200048070ff */
[----:B------:R-:W3:Y:S01]  /*3b740*/  LDL.LU R204, [R1+0x5b8] ;  /* 0x0005b80001cc7983 */ /* 0x000ee20000300800 */
[----:B------:R-:W-:-:S04]  /*3b750*/  @P2 LOP3.LUT R8, R8, 0x1000, RZ, 0xfc, !PT ;  /* 0x0000100008082812 */ /* 0x000fc800078efcff */
[----:B------:R-:W-:-:S04]  /*3b760*/  LOP3.LUT R8, R8, 0xfffff7ff, RZ, 0xc0, !PT ;  /* 0xfffff7ff08087812 */ /* 0x000fc800078ec0ff */
[----:B------:R-:W-:Y:S02]  /*3b770*/  @P5 LOP3.LUT R8, R8, 0x800, RZ, 0xfc, !PT ;  /* 0x0000080008085812 */ /* 0x000fe400078efcff */
[----:B------:R-:W-:Y:S02]  /*3b780*/  ISETP.LT.OR P5, PT, R26, 0xc9, !P0 ;  /* 0x000000c91a00780c */ /* 0x000fe400047a1670 */
[----:B------:R-:W-:-:S11]  /*3b790*/  LOP3.LUT R8, R8, 0xffffdfff, RZ, 0xc0, !PT ;  /* 0xffffdfff08087812 */ /* 0x000fd600078ec0ff */
[-CC-:B------:R-:W-:Y:S02]  /*3b7a0*/  @!P5 IADD3 R50, P1, P4, R4, R6.reuse, R3.reuse ;  /* 0x000000060432d210 */ /* 0x180fe40007c3e003 */
[----:B------:R-:W-:Y:S02]  /*3b7b0*/  @P5 LOP3.LUT R8, R8, 0x2000, RZ, 0xfc, !PT ;  /* 0x0000200008085812 */ /* 0x000fe400078efcff */
[----:B------:R-:W-:Y:S02]  /*3b7c0*/  @!P5 IADD3.X R68, R2, R29, R0, P1, P4 ;  /* 0x0000001d0244d210 */ /* 0x000fe40000fe8400 */
[C---:B------:R-:W-:Y:S02]  /*3b7d0*/  ISETP.LT.OR P5, PT, R26.reuse, 0xca, !P0 ;  /* 0x000000ca1a00780c */ /* 0x040fe400047a1670 */
[----:B------:R-:W-:Y:S01]  /*3b7e0*/  ISETP.LT.OR P4, PT, R26, 0xd1, !P0 ;  /* 0x000000d11a00780c */ /* 0x000fe20004781670 */
[----:B------:R0:W-:Y:S10]  /*3b7f0*/  @!P3 STG.E.U8 desc[UR14][R12.64+0x91], R16 ;  /* 0x000091100c00b986 */ /* 0x0001f4000c10110e */
[----:B0-----:R-:W-:-:S04]  /*3b800*/  @!P5 IADD3 R16, P1, P3, R4, R6, R3 ;  /* 0x000000060410d210 */ /* 0x001fc80007b3e003 */
[----:B------:R-:W-:Y:S02]  /*3b810*/  @!P5 IADD3.X R67, R2, R29, R0, P1, P3 ;  /* 0x0000001d0243d210 */ /* 0x000fe40000fe6400 */
[----:B------:R-:W-:Y:S01]  /*3b820*/  @!P4 IADD3 R58, P1, P3, R4, R6, R3 ;  /* 0x00000006043ac210 */ /* 0x000fe20007b3e003 */
[----:B----4-:R-:W-:-:S03]  /*3b830*/  FMUL R12, R75, UR20 ;  /* 0x000000144b0c7c20 */ /* 0x010fc60008400000 */
[----:B------:R-:W-:Y:S02]  /*3b840*/  @!P4 IADD3.X R75, R2, R29, R0, P1, P3 ;  /* 0x0000001d024bc210 */ /* 0x000fe40000fe6400 */
[----:B------:R-:W-:Y:S02]  /*3b850*/  ISETP.LT.OR P3, PT, R26, 0xd2, !P0 ;  /* 0x000000d21a00780c */ /* 0x000fe40004761670 */
[----:B------:R-:W-:Y:S02]  /*3b860*/  LOP3.LUT R5, R5, 0xf7ffffff, RZ, 0xc0, !PT ;  /* 0xf7ffffff05057812 */ /* 0x000fe400078ec0ff */
[----:B------:R-:W-:Y:S02]  /*3b870*/  LOP3.LUT P6, RZ, R9, 0x20000, RZ, 0xc0, !PT ;  /* 0x0002000009ff7812 */ /* 0x000fe400078cc0ff */
[----:B------:R-:W-:Y:S02]  /*3b880*/  LOP3.LUT R8, R8, 0xfffffffe, RZ, 0xc0, !PT ;  /* 0xfffffffe08087812 */ /* 0x000fe400078ec0ff */
[----:B------:R-:W-:-:S02]  /*3b890*/  @P4 LOP3.LUT R5, R5, 0x8000000, RZ, 0xfc, !PT ;  /* 0x0800000005054812 */ /* 0x000fc400078efcff */
[----:B------:R-:W-:Y:S02]  /*3b8a0*/  @P5 LOP3.LUT R8, R8, 0x1, RZ, 0xfc, !PT ;  /* 0x0000000108085812 */ /* 0x000fe400078efcff */
[----:B------:R-:W-:Y:S02]  /*3b8b0*/  LOP3.LUT R5, R5, 0xefffffff, RZ, 0xc0, !PT ;  /* 0xefffffff05057812 */ /* 0x000fe400078ec0ff */
[----:B------:R-:W-:Y:S02]  /*3b8c0*/  @!P3 IADD3 R84, P1, P5, R4, R6, R3 ;  /* 0x000000060454b210 */ /* 0x000fe40007d3e003 */
[----:B------:R-:W-:Y:S02]  /*3b8d0*/  F2FP.SATFINITE.E4M3.F32.PACK_AB_MERGE_C R12, RZ, R12, RZ ;  /* 0x0000000cff0c723e */ /* 0x000fe400048070ff */
[----:B------:R-:W-:Y:S02]  /*3b8e0*/  LOP3.LUT P2, RZ, R9, 0x40000, RZ, 0xc0, !PT ;  /* 0x0004000009ff7812 */ /* 0x000fe4000784c0ff */
[----:B------:R-:W-:-:S02]  /*3b8f0*/  @!P3 IADD3.X R86, R2, R29, R0, P1, P5 ;  /* 0x0000001d0256b210 */ /* 0x000fc40000fea400 */
[----:B------:R-:W-:Y:S01]  /*3b900*/  @P3 LOP3.LUT R5, R5, 0x10000000, RZ, 0xfc, !PT ;  /* 0x1000000005053812 */ /* 0x000fe200078efcff */
[----:B------:R2:W-:Y:S01]  /*3b910*/  @!P6 STG.E.U8 desc[UR14][R160.64+0x98], R12 ;  /* 0x0000980ca000e986 */ /* 0x0005e2000c10110e */
[----:B------:R-:W-:Y:S02]  /*3b920*/  ISETP.LT.OR P3, PT, R26, 0x99, !P0 ;  /* 0x000000991a00780c */ /* 0x000fe40004761670 */
[----:B------:R-:W-:Y:S02]  /*3b930*/  LOP3.LUT P4, RZ, R9, 0x80000, RZ, 0xc0, !PT ;  /* 0x0008000009ff7812 */ /* 0x000fe4000788c0ff */
[----:B------:R-:W-:Y:S01]  /*3b940*/  LOP3.LUT R8, R8, 0xffff7fff, RZ, 0xc0, !PT ;  /* 0xffff7fff08087812 */ /* 0x000fe200078ec0ff */
[----:B--2---:R-:W-:-:S05]  /*3b950*/  FMUL R12, R81, UR20 ;  /* 0x00000014510c7c20 */ /* 0x004fca0008400000 */
[----:B------:R-:W-:-:S05]  /*3b960*/  F2FP.SATFINITE.E4M3.F32.PACK_AB_MERGE_C R12, RZ, R12, RZ ;  /* 0x0000000cff0c723e */ /* 0x000fca00048070ff */
[----:B------:R0:W-:Y:S02]  /*3b970*/  @!P2 STG.E.U8 desc[UR14][R158.64+0x99], R12 ;  /* 0x0000990c9e00a986 */ /* 0x0001e4000c10110e */
[----:B0-----:R-:W0:Y:S01]  /*3b980*/  @!P3 LDC.64 R12, c[0x0][0x5c0] ;  /* 0x00017000ff0cbb82 */ /* 0x001e220000000a00 */
[----:B------:R-:W-:Y:S02]  /*3b990*/  ISETP.LT.OR P2, PT, R26, 0xd9, !P0 ;  /* 0x000000d91a00780c */ /* 0x000fe40004741670 */
[----:B0-----:R-:W-:Y:S01]  /*3b9a0*/  @!P3 IADD3 R12, P1, R11, R12, RZ ;  /* 0x0000000c0b0cb210 */ /* 0x001fe20007f3e0ff */
[----:B---3--:R-:W-:-:S04]  /*3b9b0*/  FMUL R11, R74, UR20 ;  /* 0x000000144a0b7c20 */ /* 0x008fc80008400000 */
[----:B------:R-:W-:Y:S01]  /*3b9c0*/  @!P3 IMAD.X R13, R17, 0x1, R13, P1 ;  /* 0x00000001110db824 */ /* 0x000fe200008e060d */
[----:B------:R-:W-:-:S05]  /*3b9d0*/  F2FP.SATFINITE.E4M3.F32.PACK_AB_MERGE_C R11, RZ, R11, RZ ;  /* 0x0000000bff0b723e */ /* 0x000fca00048070ff */
[----:B------:R0:W-:Y:S01]  /*3b9e0*/  @!P3 STG.E.U8 desc[UR14][R12.64+0x98], R11 ;  /* 0x0000980b0c00b986 */ /* 0x0001e2000c10110e */
[----:B------:R-:W-:Y:S02]  /*3b9f0*/  ISETP.LT.OR P3, PT, R26, 0x9a, !P0 ;  /* 0x0000009a1a00780c */ /* 0x000fe40004761670 */
[----:B------:R-:W-:-:S04]  /*3ba00*/  @!P2 IADD3 R83, P5, P6, R4, R6, R3 ;  /* 0x000000060453a210 */ /* 0x000fc80007ebe003 */
[----:B------:R-:W-:-:S07]  /*3ba10*/  @!P2 IADD3.X R85, R2, R29, R0, P5, P6 ;  /* 0x0000001d0255a210 */ /* 0x000fce0002fec400 */
[----:B0-----:R-:W0:Y:S01]  /*3ba20*/  @!P3 LDC.64 R12, c[0x0][0x5c0] ;  /* 0x00017000ff0cbb82 */ /* 0x001e220000000a00 */
[----:B------:R-:W-:Y:S01]  /*3ba30*/  ISETP.LT.OR P6, PT, R26, 0xda, !P0 ;  /* 0x000000da1a00780c */ /* 0x000fe200047c1670 */
[----:B------:R-:W-:-:S12]  /*3ba40*/  FMUL R11, R80, UR20 ;  /* 0x00000014500b7c20 */ /* 0x000fd80008400000 */
[----:B------:R-:W-:-:S04]  /*3ba50*/  @!P6 IADD3 R74, P1, P5, R4, R6, R3 ;  /* 0x00000006044ae210 */ /* 0x000fc80007d3e003 */
[----:B------:R-:W-:Y:S02]  /*3ba60*/  @!P6 IADD3.X R82, R2, R29, R0, P1, P5 ;  /* 0x0000001d0252e210 */ /* 0x000fe40000fea400 */
[----:B0-----:R-:W-:Y:S02]  /*3ba70*/  @!P3 IADD3 R12, P1, R15, R12, RZ ;  /* 0x0000000c0f0cb210 */ /* 0x001fe40007f3e0ff */
[----:B------:R-:W-:-:S03]  /*3ba80*/  F2FP.SATFINITE.E4M3.F32.PACK_AB_MERGE_C R11, RZ, R11, RZ ;  /* 0x0000000bff0b723e */ /* 0x000fc600048070ff */
[----:B------:R-:W-:-:S05]  /*3ba90*/  @!P3 IMAD.X R13, R47, 0x1, R13, P1 ;  /* 0x000000012f0db824 */ /* 0x000fca00008e060d */
[----:B------:R0:W-:Y:S01]  /*3baa0*/  @!P3 STG.E.U8 desc[UR14][R12.64+0x99], R11 ;  /* 0x0000990b0c00b986 */ /* 0x0001e2000c10110e */
[----:B------:R-:W-:Y:S01]  /*3bab0*/  @P2 LOP3.LUT R8, R8, 0x8000, RZ, 0xfc, !PT ;  /* 0x0000800008082812 */ /* 0x000fe200078efcff */
[----:B0-----:R-:W-:-:S03]  /*3bac0*/  FMUL R11, R87, UR20 ;  /* 0x00000014570b7c20 */ /* 0x001fc60008400000 */
[----:B------:R-:W-:Y:S02]  /*3bad0*/  LOP3.LUT P2, RZ, R8, 0x1000000, RZ, 0xc0, !PT ;  /* 0x0100000008ff7812 */ /* 0x000fe4000784c0ff */
[----:B------:R-:W-:-:S05]  /*3bae0*/  F2FP.SATFINITE.E4M3.F32.PACK_AB_MERGE_C R11, RZ, R11, RZ ;  /* 0x0000000bff0b723e */ /* 0x000fca00048070ff */
[----:B------:R0:W-:Y:S02]  /*3baf0*/  @!P4 STG.E.U8 desc[UR14][R164.64+0xa0], R11 ;  /* 0x0000a00ba400c986 */ /* 0x0001e4000c10110e */
[----:B0-----:R-:W-:Y:S02]  /*3bb00*/  FMUL R11, R209, UR20 ;  /* 0x00000014d10b7c20 */ /* 0x001fe40008400000 */
[----:B------:R-:W2:Y:S03]  /*3bb10*/  LDL.LU R209, [R1+0x5bc] ;  /* 0x0005bc0001d17983 */ /* 0x000ea60000300800 */
[----:B------:R-:W-:-:S05]  /*3bb20*/  F2FP.SATFINITE.E4M3.F32.PACK_AB_MERGE_C R11, RZ, R11, RZ ;  /* 0x0000000bff0b723e */ /* 0x000fca00048070ff */
[----:B------:R0:W-:Y:S02]  /*3bb30*/  @!P2 STG.E.U8 desc[UR14][R166.64+0xa1], R11 ;  /* 0x0000a10ba600a986 */ /* 0x0001e4000c10110e */
[----:B0-----:R-:W-:Y:S02]  /*3bb40*/  FMUL R11, R208, UR20 ;  /* 0x00000014d00b7c20 */ /* 0x001fe40008400000 */
[----:B------:R-:W3:Y:S01]  /*3bb50*/  LDL.LU R208, [R1+0x5c0] ;  /* 0x0005c00001d07983 */ /* 0x000ee20000300800 */
[----:B------:R-:W-:Y:S02]  /*3bb60*/  LOP3.LUT R8, R8, 0xffffbfff, RZ, 0xc0, !PT ;  /* 0xffffbfff08087812 */ /* 0x000fe400078ec0ff */
[----:B------:R-:W-:Y:S01]  /*3bb70*/  ISETP.LT.OR P3, PT, R26, 0xe2, !P0 ;  /* 0x000000e21a00780c */ /* 0x000fe20004761670 */
[----:B------:R-:W4:Y:S01]  /*3bb80*/  LDL.LU R205, [R1+0x5c4] ;  /* 0x0005c40001cd7983 */ /* 0x000f220000300800 */
[----:B------:R-:W-:Y:S02]  /*3bb90*/  @P6 LOP3.LUT R8, R8, 0x4000, RZ, 0xfc, !PT ;  /* 0x0000400008086812 */ /* 0x000fe400078efcff */
[----:B------:R-:W-:-:S02]  /*3bba0*/  ISETP.LT.OR P6, PT, R26, 0xe1, !P0 ;  /* 0x000000e11a00780c */ /* 0x000fc400047c1670 */
[----:B------:R-:W-:-:S11]  /*3bbb0*/  LOP3.LUT R9, R9, 0xffffffbf, RZ, 0xc0, !PT ;  /* 0xffffffbf09097812 */ /* 0x000fd600078ec0ff */
[-CC-:B------:R-:W-:Y:S02]  /*3bbc0*/  @!P6 IADD3 R17, P1, P5, R4, R6.reuse, R3.reuse ;  /* 0x000000060411e210 */ /* 0x180fe40007d3e003 */
[----:B------:R-:W-:Y:S02]  /*3bbd0*/  @P6 LOP3.LUT R9, R9, 0x40, RZ, 0xfc, !PT ;  /* 0x0000004009096812 */ /* 0x000fe400078efcff */
[----:B------:R-:W-:Y:S02]  /*3bbe0*/  @!P6 IADD3.X R81, R2, R29, R0, P1, P5 ;  /* 0x0000001d0251e210 */ /* 0x000fe40000fea400 */
[----:B------:R-:W-:Y:S02]  /*3bbf0*/  LOP3.LUT R9, R9, 0xffffff7f, RZ, 0xc0, !PT ;  /* 0xffffff7f09097812 */ /* 0x000fe400078ec0ff */
[----:B------:R-:W-:Y:S02]  /*3bc00*/  @!P3 IADD3 R15, P1, P5, R4, R6, R3 ;  /* 0x00000006040fb210 */ /* 0x000fe40007d3e003 */
[----:B------:R-:W-:-:S02]  /*3bc10*/  @P3 LOP3.LUT R9, R9, 0x80, RZ, 0xfc, !PT ;  /* 0x0000008009093812 */ /* 0x000fc400078efcff */
[----:B------:R-:W-:Y:S02]  /*3bc20*/  @!P3 IADD3.X R80, R2, R29, R0, P1, P5 ;  /* 0x0000001d0250b210 */ /* 0x000fe40000fea400 */
[C---:B------:R-:W-:Y:S02]  /*3bc30*/  ISETP.LT.OR P3, PT, R26.reuse, 0xe9, !P0 ;  /* 0x000000e91a00780c */ /* 0x040fe40004761670 */
[----:B------:R-:W-:Y:S02]  /*3bc40*/  ISETP.LT.OR P4, PT, R26, 0xa1, !P0 ;  /* 0x000000a11a00780c */ /* 0x000fe40004781670 */
[----:B------:R-:W-:-:S09]  /*3bc50*/  LOP3.LUT R9, R9, 0xfffbffff, RZ, 0xc0, !PT ;  /* 0xfffbffff09097812 */ /* 0x000fd200078ec0ff */
[----:B------:R-:W-:Y:S02]  /*3bc60*/  @!P3 IADD3 R47, P1, P5, R4, R6, R3 ;  /* 0x00000006042fb210 */ /* 0x000fe40007d3e003 */
[----:B------:R-:W-:Y:S01]  /*3bc70*/  @P3 LOP3.LUT R9, R9, 0x40000, RZ, 0xfc, !PT ;  /* 0x0004000009093812 */ /* 0x000fe200078efcff */
[----:B------:R-:W0:Y:S01]  /*3bc80*/  @!P4 LDC.64 R12, c[0x0][0x5c0] ;  /* 0x00017000ff0ccb82 */ /* 0x000e220000000a00 */
[----:B------:R-:W-:Y:S02]  /*3bc90*/  @!P3 IADD3.X R87, R2, R29, R0, P1, P5 ;  /* 0x0000001d0257b210 */ /* 0x000fe40000fea400 */
[C---:B------:R-:W-:Y:S02]  /*3bca0*/  ISETP.LT.OR P3, PT, R26.reuse, 0xea, !P0 ;  /* 0x000000ea1a00780c */ /* 0x040fe40004761670 */
[----:B------:R-:W-:Y:S02]  /*3bcb0*/  ISETP.LT.OR P2, PT, R26, 0xf1, !P0 ;  /* 0x000000f11a00780c */ /* 0x000fe40004741670 */
[----:B------:R-:W-:-:S09]  /*3bcc0*/  LOP3.LUT R9, R9, 0xfff7ffff, RZ, 0xc0, !PT ;  /* 0xfff7ffff09097812 */ /* 0x000fd200078ec0ff */
[-CC-:B------:R-:W-:Y:S02]  /*3bcd0*/  @!P3 IADD3 R92, P1, P5, R4, R6.reuse, R3.reuse ;  /* 0x00000006045cb210 */ /* 0x180fe40007d3e003 */
[----:B------:R-:W-:Y:S02]  /*3bce0*/  @P3 LOP3.LUT R9, R9, 0x80000, RZ, 0xfc, !PT ;  /* 0x0008000009093812 */ /* 0x000fe400078efcff */
[-CC-:B------:R-:W-:Y:S02]  /*3bcf0*/  @!P3 IADD3.X R93, R2, R29.reuse, R0.reuse, P1, P5 ;  /* 0x0000001d025db210 */ /* 0x180fe40000fea400 */
[----:B------:R-:W-:Y:S02]  /*3bd00*/  @!P2 IADD3 R99, P5, P6, R4, R6, R3 ;  /* 0x000000060463a210 */ /* 0x000fe40007ebe003 */
[----:B------:R-:W-:Y:S02]  /*3bd10*/  LOP3.LUT P3, RZ, R9, 0x200000, RZ, 0xc0, !PT ;  /* 0x0020000009ff7812 */ /* 0x000fe4000786c0ff */
[----:B------:R-:W-:-:S02]  /*3bd20*/  @!P2 IADD3.X R102, R2, R29, R0, P5, P6 ;  /* 0x0000001d0266a210 */ /* 0x000fc40002fec400 */
[C---:B------:R-:W-:Y:S02]  /*3bd30*/  ISETP.LT.OR P6, PT, R26.reuse, 0xa2, !P0 ;  /* 0x000000a21a00780c */ /* 0x040fe400047c1670 */
[----:B0-----:R-:W-:Y:S02]  /*3bd40*/  @!P4 IADD3 R12, P1, R51, R12, RZ ;  /* 0x0000000c330cc210 */ /* 0x001fe40007f3e0ff */
[----:B------:R-:W-:Y:S02]  /*3bd50*/  LOP3.LUT R7, R7, 0xffffffef, RZ, 0xc0, !PT ;  /* 0xffffffef07077812 */ /* 0x000fe400078ec0ff */
[----:B------:R-:W-:Y:S01]  /*3bd60*/  F2FP.SATFINITE.E4M3.F32.PACK_AB_MERGE_C R11, RZ, R11, RZ ;  /* 0x0000000bff0b723e */ /* 0x000fe200048070ff */
[----:B------:R-:W-:Y:S02]  /*3bd70*/  @!P4 IMAD.X R13, R59, 0x1, R13, P1 ;  /* 0x000000013b0dc824 */ /* 0x000fe400008e060d */
[----:B------:R-:W-:Y:S02]  /*3bd80*/  @P3 LOP3.LUT R7, R7, 0x10, RZ, 0xfc, !PT ;  /* 0x0000001007073812 */ /* 0x000fe400078efcff */
[----:B------:R-:W-:Y:S01]  /*3bd90*/  ISETP.LT.OR P3, PT, R26, 0xf2, !P0 ;  /* 0x000000f21a00780c */ /* 0x000fe20004761670 */
[----:B------:R0:W-:Y:S01]  /*3bda0*/  @!P4 STG.E.U8 desc[UR14][R12.64+0xa0], R11 ;  /* 0x0000a00b0c00c986 */ /* 0x0001e2000c10110e */
[----:B------:R-:W-:-:S04]  /*3bdb0*/  LOP3.LUT R9, R9, 0xdfffffff, RZ, 0xc0, !PT ;  /* 0xdfffffff09097812 */ /* 0x000fc800078ec0ff */
[----:B------:R-:W-:Y:S01]  /*3bdc0*/  @P2 LOP3.LUT R9, R9, 0x20000000, RZ, 0xfc, !PT ;  /* 0x2000000009092812 */ /* 0x000fe200078efcff */
[----:B0-----:R-:W0:Y:S03]  /*3bdd0*/  @!P6 LDC.64 R12, c[0x0][0x5c0] ;  /* 0x00017000ff0ceb82 */ /* 0x001e260000000a00 */
[C---:B------:R-:W-:Y:S02]  /*3bde0*/  LOP3.LUT P2, RZ, R9.reuse, 0x100000, RZ, 0xc0, !PT ;  /* 0x0010000009ff7812 */ /* 0x040fe4000784c0ff */
[----:B------:R-:W-:Y:S02]  /*3bdf0*/  LOP3.LUT R9, R9, 0xefffffff, RZ, 0xc0, !PT ;  /* 0xefffffff09097812 */ /* 0x000fe400078ec0ff */
[----:B------:R-:W-:Y:S01]  /*3be00*/  @!P3 IADD3 R98, P1, P5, R4, R6, R3 ;  /* 0x000000060462b210 */ /* 0x000fe20007d3e003 */
[----:B------:R-:W-:Y:S01]  /*3be10*/  FMUL R11, R204, UR20 ;  /* 0x00000014cc0b7c20 */ /* 0x000fe20008400000 */
[----:B------:R-:W-:Y:S01]  /*3be20*/  @P3 LOP3.LUT R9, R9, 0x10000000, RZ, 0xfc, !PT ;  /* 0x1000000009093812 */ /* 0x000fe200078efcff */
[----:B------:R-:W4:Y:S01]  /*3be30*/  LDL.LU R204, [R1+0x5c8] ;  /* 0x0005c80001cc7983 */ /* 0x000f220000300800 */
[----:B------:R-:W-:-:S02]  /*3be40*/  @!P3 IADD3.X R103, R2, R29, R0, P1, P5 ;  /* 0x0000001d0267b210 */ /* 0x000fc40000fea400 */
[----:B------:R-:W-:Y:S02]  /*3be50*/  ISETP.LT.OR P3, PT, R26, 0xf9, !P0 ;  /* 0x000000f91a00780c */ /* 0x000fe40004761670 */
[----:B------:R-:W-:Y:S02]  /*3be60*/  LOP3.LUT R14, R14, 0xfffffffb, RZ, 0xc0, !PT ;  /* 0xfffffffb0e0e7812 */ /* 0x000fe400078ec0ff */
[----:B------:R-:W-:Y:S02]  /*3be70*/  F2FP.SATFINITE.E4M3.F32.PACK_AB_MERGE_C R11, RZ, R11, RZ ;  /* 0x0000000bff0b723e */ /* 0x000fe400048070ff */
[----:B0-----:R-:W-:-:S05]  /*3be80*/  @!P6 IADD3 R12, P1, R63, R12, RZ ;  /* 0x0000000c3f0ce210 */ /* 0x001fca0007f3e0ff */
[----:B------:R-:W-:Y:S02]  /*3be90*/  @!P6 IMAD.X R13, R66, 0x1, R13, P1 ;  /* 0x00000001420de824 */ /* 0x000fe400008e060d */
[----:B------:R-:W-:Y:S02]  /*3bea0*/  @!P3 IADD3 R109, P1, P5, R4, R6, R3 ;  /* 0x00000006046db210 */ /* 0x000fe40007d3e003 */
[----:B------:R-:W-:Y:S02]  /*3beb0*/  @P3 LOP3.LUT R14, R14, 0x4, RZ, 0xfc, !PT ;  /* 0x000000040e0e3812 */ /* 0x000fe400078efcff */
[----:B------:R-:W-:Y:S02]  /*3bec0*/  @!P3 IADD3.X R113, R2, R29, R0, P1, P5 ;  /* 0x0000001d0271b210 */ /* 0x000fe40000fea400 */
[----:B------:R-:W-:Y:S01]  /*3bed0*/  LOP3.LUT P3, RZ, R7, 0x10, RZ, 0xc0, !PT ;  /* 0x0000001007ff7812 */ /* 0x000fe2000786c0ff */
[----:B------:R2:W-:Y:S02]  /*3bee0*/  @!P6 STG.E.U8 desc[UR14][R12.64+0xa1], R11 ;  /* 0x0000a10b0c00e986 */ /* 0x0005e4000c10110e */
[----:B--2---:R-:W-:-:S02]  /*3bef0*/  FMUL R11, R209, UR20 ;  /* 0x00000014d10b7c20 */ /* 0x004fc40008400000 */
[----:B------:R-:W2:Y:S03]  /*3bf00*/  LDL.LU R209, [R1+0x5cc] ;  /* 0x0005cc0001d17983 */ /* 0x000ea60000300800 */
[----:B------:R-:W-:-:S05]  /*3bf10*/  F2FP.SATFINITE.E4M3.F32.PACK_AB_MERGE_C R11, RZ, R11, RZ ;  /* 0x0000000bff0b723e */ /* 0x000fca00048070ff */
[----:B------:R3:W-:Y:S02]  /*3bf20*/  @!P3 STG.E.U8 desc[UR14][R202.64+0xa8], R11 ;  /* 0x0000a80bca00b986 */ /* 0x0007e4000c10110e */
[----:B---3--:R-:W-:Y:S02]  /*3bf30*/  FMUL R11, R208, UR20 ;  /* 0x00000014d00b7c20 */ /* 0x008fe40008400000 */
[----:B------:R-:W3:Y:S01]  /*3bf40*/  LDL.LU R208, [R1+0x5d0] ;  /* 0x0005d00001d07983 */ /* 0x000ee20000300800 */
[----:B------:R-:W-:-:S13]  /*3bf50*/  ISETP.LT.OR P5, PT, R26, 0xfa, !P0 ;  /* 0x000000fa1a00780c */ /* 0x000fda00047a1670 */
[----:B------:R-:W-:-:S04]  /*3bf60*/  @!P5 IADD3 R108, P0, P1, R4, R6, R3 ;  /* 0x00000006046cd210 */ /* 0x000fc8000791e003 */
[----:B------:R-:W-:Y:S02]  /*3bf70*/  @!P5 IADD3.X R112, R2, R29, R0, P0, P1 ;  /* 0x0000001d0270d210 */ /* 0x000fe400007e2400 */
[----:B------:R-:W-:-:S04]  /*3bf80*/  ISETP.GE.AND P1, PT, R27, 0x109, PT ;  /* 0x000001091b00780c */ /* 0x000fc80003f26270 */
[C---:B------:R-:W-:Y:S02]  /*3bf90*/  ISETP.LT.OR P6, PT, R26.reuse, 0x1, !P1 ;  /* 0x000000011a00780c */ /* 0x040fe40004fc1670 */
[----:B------:R-:W-:Y:S02]  /*3bfa0*/  ISETP.LT.OR P3, PT, R26, 0x2, !P1 ;  /* 0x000000021a00780c */ /* 0x000fe40004f61670 */
[----:B------:R-:W-:Y:S02]  /*3bfb0*/  F2FP.SATFINITE.E4M3.F32.PACK_AB_MERGE_C R11, RZ, R11, RZ ;  /* 0x0000000bff0b723e */ /* 0x000fe400048070ff */
[----:B------:R-:W-:Y:S02]  /*3bfc0*/  LOP3.LUT R14, R14, 0xfffffffd, RZ, 0xc0, !PT ;  /* 0xfffffffd0e0e7812 */ /* 0x000fe400078ec0ff */
[----:B------:R-:W-:Y:S01]  /*3bfd0*/  LOP3.LUT P4, RZ, R8, 0x40, RZ, 0xc0, !PT ;  /* 0x0000004008ff7812 */ /* 0x000fe2000788c0ff */
[----:B------:R4:W-:Y:S01]  /*3bfe0*/  @!P2 STG.E.U8 desc[UR14][R188.64+0xa9], R11 ;  /* 0x0000a90bbc00a986 */ /* 0x0009e2000c10110e */
[----:B------:R-:W-:-:S02]  /*3bff0*/  @P5 LOP3.LUT R14, R14, 0x2, RZ, 0xfc, !PT ;  /* 0x000000020e0e5812 */ /* 0x000fc400078efcff */
[----:B------:R-:W-:Y:S02]  /*3c000*/  ISETP.LT.OR P2, PT, R26, 0x9, !P1 ;  /* 0x000000091a00780c */ /* 0x000fe40004f41670 */
[----:B------:R-:W-:-:S04]  /*3c010*/  @!P6 IADD3 R116, P0, P5, R6, UR8, R3 ;  /* 0x000000080674ec10 */ /* 0x000fc8000fd1e003 */
[C-C-:B------:R-:W-:Y:S02]  /*3c020*/  @!P6 IADD3.X R132, R29.reuse, UR7, R0.reuse, P0, P5 ;  /* 0x000000071d84ec10 */ /* 0x140fe400087ea400 */
[C-C-:B------:R-:W-:Y:S01]  /*3c030*/  @!P3 IADD3 R117, P0, P5, R6.reuse, UR8, R3.reuse ;  /* 0x000000080675bc10 */ /* 0x140fe2000fd1e003 */
[----:B------:R-:W0:Y:S03]  /*3c040*/  @!P4 LDC.64 R12, c[0x0][0x5c0] ;  /* 0x00017000ff0ccb82 */ /* 0x000e260000000a00 */
[----:B------:R-:W-:Y:S02]  /*3c050*/  @!P3 IADD3.X R133, R29, UR7, R0, P0, P5 ;  /* 0x000000071d85bc10 */ /* 0x000fe400087ea400 */
[----:B------:R-:W-:Y:S02]  /*3c060*/  LOP3.LUT P3, RZ, R9, 0x400000, RZ, 0xc0, !PT ;  /* 0x0040000009ff7812 */ /* 0x000fe4000786c0ff */
[----:B------:R-:W-:-:S02]  /*3c070*/  @!P2 IADD3 R134, P0, P5, R6, UR8, R3 ;  /* 0x000000080686ac10 */ /* 0x000fc4000fd1e003 */
[----:B------:R-:W-:Y:S02]  /*3c080*/  LOP3.LUT R7, R7, 0xfffffff7, RZ, 0xc0, !PT ;  /* 0xfffffff707077812 */ /* 0x000fe400078ec0ff */
[----:B------:R-:W-:Y:S02]  /*3c090*/  @!P2 IADD3.X R136, R29, UR7, R0, P0, P5 ;  /* 0x000000071d88ac10 */ /* 0x000fe400087ea400 */
[----:B------:R-:W-:-:S05]  /*3c0a0*/  LOP3.LUT P2, RZ, R8, 0x2000000, RZ, 0xc0, !PT ;  /* 0x0200000008ff7812 */ /* 0x000fca000784c0ff */
[----:B------:R-:W-:-:S04]  /*3c0b0*/  @P3 LOP3.LUT R7, R7, 0x8, RZ, 0xfc, !PT ;  /* 0x0000000807073812 */ /* 0x000fc800078efcff */
[----:B------:R-:W-:Y:S01]  /*3c0c0*/  LOP3.LUT R7, R7, 0xfffffffb, RZ, 0xc0, !PT ;  /* 0xfffffffb07077812 */ /* 0x000fe200078ec0ff */
[----:B----4-:R-:W-:Y:S01]  /*3c0d0*/  FMUL R11, R205, UR20 ;  /* 0x00000014cd0b7c20 */ /* 0x010fe20008400000 */
[----:B0-----:R-:W-:Y:S01]  /*3c0e0*/  @!P4 IADD3 R12, P0, R62, R12, RZ ;  /* 0x0000000c3e0cc210 */ /* 0x001fe20007f1e0ff */
[----:B------:R-:W4:Y:S01]  /*3c0f0*/  LDL.LU R205, [R1+0x5d4] ;  /* 0x0005d40001cd7983 */ /* 0x000f220000300800 */
[----:B------:R-:W-:Y:S02]  /*3c100*/  @P2 LOP3.LUT R7, R7, 0x4, RZ, 0xfc, !PT ;  /* 0x0000000407072812 */ /* 0x000fe400078efcff */
[----:B------:R-:W-:Y:S01]  /*3c110*/  LOP3.LUT P2, RZ, R8, 0x2, RZ, 0xc0, !PT ;  /* 0x0000000208ff7812 */ /* 0x000fe2000784c0ff */
[----:B------:R-:W-:Y:S01]  /*3c120*/  @!P4 IMAD.X R13, R65, 0x1, R13, P0 ;  /* 0x00000001410dc824 */ /* 0x000fe200000e060d */
[----:B------:R-:W-:Y:S02]  /*3c130*/  F2FP.SATFINITE.E4M3.F32.PACK_AB_MERGE_C R11, RZ, R11, RZ ;  /* 0x0000000bff0b723e */ /* 0x000fe400048070ff */
[----:B------:R-:W-:-:S03]  /*3c140*/  ISETP.LT.OR P3, PT, R26, 0xa, !P1 ;  /* 0x0000000a1a00780c */ /* 0x000fc60004f61670 */
[----:B------:R0:W-:Y:S06]  /*3c150*/  @!P4 STG.E.U8 desc[UR14][R12.64+0xa8], R11 ;  /* 0x0000a80b0c00c986 */ /* 0x0001ec000c10110e */
[----:B0-----:R-:W0:Y:S04]  /*3c160*/  @!P2 LDC.64 R12, c[0x0][0x5c0] ;  /* 0x00017000ff0cab82 */ /* 0x001e280000000a00 */
[----:B------:R-:W-:-:S04]  /*3c170*/  @!P3 IADD3 R135, P0, P5, R6, UR8, R3 ;  /* 0x000000080687bc10 */ /* 0x000fc8000fd1e003 */
[----:B------:R-:W-:Y:S02]  /*3c180*/  @!P3 IADD3.X R137, R29, UR7, R0, P0, P5 ;  /* 0x000000071d89bc10 */ /* 0x000fe400087ea400 */
[----:B------:R-:W-:Y:S01]  /*3c190*/  ISETP.LT.OR P3, PT, R26, 0x11, !P1 ;  /* 0x000000111a00780c */ /* 0x000fe20004f61670 */
[----:B------:R-:W-:Y:S02]  /*3c1a0*/  FMUL R11, R204, UR20 ;  /* 0x00000014cc0b7c20 */ /* 0x000fe40008400000 */
[----:B------:R-:W4:Y:S10]  /*3c1b0*/  LDL.LU R204, [R1+0x5d8] ;  /* 0x0005d80001cc7983 */ /* 0x000f340000300800 */
[----:B------:R-:W-:-:S02]  /*3c1c0*/  @!P3 IADD3 R141, P5, P6, R6, UR8, R3 ;  /* 0x00000008068dbc10 */ /* 0x000fc4000febe003 */
[----:B0-----:R-:W-:Y:S02]  /*3c1d0*/  @!P2 IADD3 R12, P0, R55, R12, RZ ;  /* 0x0000000c370ca210 */ /* 0x001fe40007f1e0ff */
[----:B------:R-:W-:-:S03]  /*3c1e0*/  F2FP.SATFINITE.E4M3.F32.PACK_AB_MERGE_C R11, RZ, R11, RZ ;  /* 0x0000000bff0b723e */ /* 0x000fc600048070ff */
[----:B------:R-:W-:Y:S01]  /*3c1f0*/  @!P2 IMAD.X R13, R61, 0x1, R13, P0 ;  /* 0x000000013d0da824 */ /* 0x000fe200000e060d */
[----:B------:R-:W-:Y:S02]  /*3c200*/  @!P3 IADD3.X R143, R29, UR7, R0, P5, P6 ;  /* 0x000000071d8fbc10 */ /* 0x000fe4000afec400 */
[----:B------:R-:W-:Y:S02]  /*3c210*/  LOP3.LUT P3, RZ, R7, 0x8, RZ, 0xc0, !PT ;  /* 0x0000000807ff7812 */ /* 0x000fe4000786c0ff */
[----:B------:R2:W-:Y:S02]  /*3c220*/  @!P2 STG.E.U8 desc[UR14][R12.64+0xa9], R11 ;  /* 0x0000a90b0c00a986 */ /* 0x0005e4000c10110e */
[----:B--2---:R-:W-:Y:S02]  /*3c230*/  FMUL R11, R209, UR20 ;  /* 0x00000014d10b7c20 */ /* 0x004fe40008400000 */
[----:B------:R-:W2:Y:S03]  /*3c240*/  LDL.LU R209, [R1+0x5dc] ;  /* 0x0005dc0001d17983 */ /* 0x000ea60000300800 */
[----:B------:R-:W-:-:S05]  /*3c250*/  F2FP.SATFINITE.E4M3.F32.PACK_AB_MERGE_C R11, RZ, R11, RZ ;  /* 0x0000000bff0b723e */ /* 0x000fca00048070ff */
[----:B------:R3:W-:Y:S02]  /*3c260*/  @!P3 STG.E.U8 desc[UR14][R192.64+0xb0], R11 ;  /* 0x0000b00bc000b986 */ /* 0x0007e4000c10110e */
[----:B---3--:R-:W-:Y:S02]  /*3c270*/  FMUL R11, R208, UR20 ;  /* 0x00000014d00b7c20 */ /* 0x008fe40008400000 */
[----:B------:R-:W3:Y:S01]  /*3c280*/  LDL.LU R208, [R1+0x5e0] ;  /* 0x0005e00001d07983 */ /* 0x000ee20000300800 */
[----:B------:R-:W-:Y:S02]  /*3c290*/  ISETP.LT.OR P6, PT, R26, 0x12, !P1 ;  /* 0x000000121a00780c */ /* 0x000fe40004fc1670 */
[----:B------:R-:W-:-:S11]  /*3c2a0*/  LOP3.LUT P2, RZ, R7, 0x4, RZ, 0xc0, !PT ;  /* 0x0000000407ff7812 */ /* 0x000fd6000784c0ff */
[----:B------:R-:W-:-:S04]  /*3c2b0*/  @!P6 IADD3 R140, P0, P5, R6, UR8, R3 ;  /* 0x00000008068cec10 */ /* 0x000fc8000fd1e003 */
[----:B------:R-:W-:Y:S02]  /*3c2c0*/  @!P6 IADD3.X R142, R29, UR7, R0, P0, P5 ;  /* 0x000000071d8eec10 */ /* 0x000fe400087ea400 */
[C---:B------:R-:W-:Y:S02]  /*3c2d0*/  ISETP.LT.OR P6, PT, R26.reuse, 0x19, !P1 ;  /* 0x000000191a00780c */ /* 0x040fe40004fc1670 */
[----:B------:R-:W-:Y:S02]  /*3c2e0*/  ISETP.LT.OR P3, PT, R26, 0x1a, !P1 ;  /* 0x0000001a1a00780c */ /* 0x000fe40004f61670 */
[----:B------:R-:W-:Y:S02]  /*3c2f0*/  F2FP.SATFINITE.E4M3.F32.PACK_AB_MERGE_C R11, RZ, R11, RZ ;  /* 0x0000000bff0b723e */ /* 0x000fe400048070ff */
[----:B------:R-:W-:-:S03]  /*3c300*/  LOP3.LUT P4, RZ, R8, 0x100, RZ, 0xc0, !PT ;  /* 0x0000010008ff7812 */ /* 0x000fc6000788c0ff */
[----:B------:R4:W-:Y:S01]  /*3c310*/  @!P2 STG.E.U8 desc[UR14][R184.64+0xb1], R11 ;  /* 0x0000b10bb800a986 */ /* 0x0009e2000c10110e */
[----:B------:R-:W-:-:S03]  /*3c320*/  ISETP.LT.OR P2, PT, R26, 0x21, !P1 ;  /* 0x000000211a00780c */ /* 0x000fc60004f41670 */
[----:B------:R-:W-:-:S04]  /*3c330*/  @!P6 IADD3 R146, P0, P5, R6, UR8, R3 ;  /* 0x000000080692ec10 */ /* 0x000fc8000fd1e003 */
[C-C-:B------:R-:W-:Y:S02]  /*3c340*/  @!P6 IADD3.X R150, R29.reuse, UR7, R0.reuse, P0, P5 ;  /* 0x000000071d96ec10 */ /* 0x140fe400087ea400 */
[--C-:B------:R-:W-:Y:S01]  /*3c350*/  @!P3 IADD3 R147, P0, P5, R6, UR8, R3.reuse ;  /* 0x000000080693bc10 */ /* 0x100fe2000fd1e003 */
        /* <DEDUP_REMOVED lines=8> */
[----:B------:R-:W-:-:S04]  /*3c3e0*/  LOP3.LUT R7, R7, 0xfffffffe, RZ, 0xc0, !PT ;  /* 0xfffffffe07077812 */ /* 0x000fc800078ec0ff */
[----:B------:R-:W-:Y:S02]  /*3c3f0*/  @P2 LOP3.LUT R7, R7, 0x1, RZ, 0xfc, !PT ;  /* 0x0000000107072812 */ /* 0x000fe400078efcff */
[----:B------:R-:W-:Y:S01]  /*3c400*/  LOP3.LUT P2, RZ, R8, 0x80, RZ, 0xc0, !PT ;  /* 0x0000008008ff7812 */ /* 0x000fe2000784c0ff */
[----:B----4-:R-:W-:Y:S01]  /*3c410*/  FMUL R11, R205, UR20 ;  /* 0x00000014cd0b7c20 */ /* 0x010fe20008400000 */
[----:B0-----:R-:W-:-:S04]  /*3c420*/  @!P4 IADD3 R12, P0, R46, R12, RZ ;  /* 0x0000000c2e0cc210 */ /* 0x001fc80007f1e0ff */
[----:B------:R-:W-:Y:S01]  /*3c430*/  F2FP.SATFINITE.E4M3.F32.PACK_AB_MERGE_C R11, RZ, R11, RZ ;  /* 0x0000000bff0b723e */ /* 0x000fe200048070ff */
[----:B------:R-:W-:Y:S01]  /*3c440*/  @!P4 IMAD.X R13, R60, 0x1, R13, P0 ;  /* 0x000000013c0dc824 */ /* 0x000fe200000e060d */
[----:B------:R-:W-:-:S04]  /*3c450*/  ISETP.LT.OR P3, PT, R26, 0x22, !P1 ;  /* 0x000000221a00780c */ /* 0x000fc80004f61670 */
[----:B------:R0:W-:Y:S02]  /*3c460*/  @!P4 STG.E.U8 desc[UR14][R12.64+0xb0], R11 ;  /* 0x0000b00b0c00c986 */ /* 0x0001e4000c10110e */
[----:B0-----:R-:W0:Y:S07]  /*3c470*/  @!P2 LDC.64 R12, c[0x0][0x5c0] ;  /* 0x00017000ff0cab82 */ /* 0x001e2e0000000a00 */
        /* <DEDUP_REMOVED lines=10> */
[C---:B------:R-:W-:Y:S02]  /*3c520*/  LOP3.LUT P3, RZ, R7.reuse, 0x2, RZ, 0xc0, !PT ;  /* 0x0000000207ff7812 */ /* 0x040fe4000786c0ff */
[----:B------:R-:W-:Y:S01]  /*3c530*/  @!P2 STG.E.U8 desc[UR14][R12.64+0xb1], R11 ;  /* 0x0000b10b0c00a986 */ /* 0x000fe2000c10110e */
[----:B------:R-:W-:Y:S01]  /*3c540*/  LOP3.LUT P2, RZ, R7, 0x1, RZ, 0xc0, !PT ;  /* 0x0000000107ff7812 */ /* 0x000fe2000784c0ff */
[----:B--2---:R-:W-:-:S05]  /*3c550*/  FMUL R7, R209, UR20 ;  /* 0x00000014d1077c20 */ /* 0x004fca0008400000 */
[----:B------:R-:W-:-:S05]  /*3c560*/  F2FP.SATFINITE.E4M3.F32.PACK_AB_MERGE_C R7, RZ, R7, RZ ;  /* 0x00000007ff07723e */ /* 0x000fca00048070ff */
[----:B------:R3:W-:Y:S02]  /*3c570*/  @!P3 STG.E.U8 desc[UR14][R200.64+0xb8], R7 ;  /* 0x0000b807c800b986 */ /* 0x0007e4000c10110e */
[----:B---3--:R-:W-:Y:S02]  /*3c580*/  FMUL R7, R208, UR20 ;  /* 0x00000014d0077c20 */ /* 0x008fe40008400000 */
[----:B------:R-:W2:Y:S04]  /*3c590*/  LDL.LU R208, [R1+0x5e8] ;  /* 0x0005e80001d07983 */ /* 0x000ea80000300800 */
[----:B------:R-:W3:Y:S04]  /*3c5a0*/  LDL.LU R209, [R1+0x5ec] ;  /* 0x0005ec0001d17983 */ /* 0x000ee80000300800 */
[----:B------:R-:W3:Y:S04]  /*3c5b0*/  LDL.LU R180, [R1+0x5f0] ;  /* 0x0005f00001b47983 */ /* 0x000ee80000300800 */
[----:B------:R-:W3:Y:S04]  /*3c5c0*/  LDL.LU R162, [R1+0x5f4] ;  /* 0x0005f40001a27983 */ /* 0x000ee80000300800 */
[----:B------:R-:W3:Y:S04]  /*3c5d0*/  LDL.LU R163, [R1+0x5f8] ;  /* 0x0005f80001a37983 */ /* 0x000ee80000300800 */
[----:B------:R-:W3:Y:S04]  /*3c5e0*/  LDL.LU R155, [R1+0x5fc] ;  /* 0x0005fc00019b7983 */ /* 0x000ee80000300800 */
[----:B------:R-:W3:Y:S04]  /*3c5f0*/  LDL.LU R144, [R1+0x600] ;  /* 0x0006000001907983 */ /* 0x000ee80000300800 */
[----:B------:R-:W3:Y:S01]  /*3c600*/  LDL.LU R130, [R1+0x604] ;  /* 0x0006040001827983 */ /* 0x000ee20000300800 */
[----:B------:R-:W-:-:S03]  /*3c610*/  ISETP.LT.OR P6, PT, R26, 0x2a, !P1 ;  /* 0x0000002a1a00780c */ /* 0x000fc60004fc1670 */
[----:B------:R-:W3:Y:S01]  /*3c620*/  LDL.LU R129, [R1+0x608] ;  /* 0x0006080001817983 */ /* 0x000ee20000300800 */
[----:B------:R-:W-:Y:S02]  /*3c630*/  ISETP.LT.OR P3, PT, R26, 0x32, !P1 ;  /* 0x000000321a00780c */ /* 0x000fe40004f61670 */
[----:B------:R-:W-:Y:S01]  /*3c640*/  F2FP.SATFINITE.E4M3.F32.PACK_AB_MERGE_C R7, RZ, R7, RZ ;  /* 0x00000007ff07723e */ /* 0x000fe200048070ff */
[----:B------:R-:W3:Y:S06]  /*3c650*/  LDL.LU R127, [R1+0x60c] ;  /* 0x00060c00017f7983 */ /* 0x000eec0000300800 */
[----:B------:R-:W-:-:S02]  /*3c660*/  @!P6 IADD3 R160, P0, P5, R6, UR8, R3 ;  /* 0x0000000806a0ec10 */ /* 0x000fc4000fd1e003 */
[----:B------:R-:W-:Y:S01]  /*3c670*/  LOP3.LUT P4, RZ, R8, 0x200, RZ, 0xc0, !PT ;  /* 0x0000020008ff7812 */ /* 0x000fe2000788c0ff */
[----:B------:R0:W-:Y:S01]  /*3c680*/  @!P2 STG.E.U8 desc[UR14][R178.64+0xb9], R7 ;  /* 0x0000b907b200a986 */ /* 0x0001e2000c10110e */
[--C-:B------:R-:W-:Y:S02]  /*3c690*/  @!P6 IADD3.X R164, R29, UR7, R0.reuse, P0, P5 ;  /* 0x000000071da4ec10 */ /* 0x100fe400087ea400 */
[C---:B------:R-:W-:Y:S01]  /*3c6a0*/  ISETP.LT.OR P6, PT, R26.reuse, 0x31, !P1 ;  /* 0x000000311a00780c */ /* 0x040fe20004fc1670 */
[----:B------:R-:W3:Y:S01]  /*3c6b0*/  LDL.LU R122, [R1+0x610] ;  /* 0x00061000017a7983 */ /* 0x000ee20000300800 */
[----:B------:R-:W-:Y:S02]  /*3c6c0*/  ISETP.LT.OR P2, PT, R26, 0x39, !P1 ;  /* 0x000000391a00780c */ /* 0x000fe40004f41670 */
[----:B------:R-:W-:Y:S01]  /*3c6d0*/  LOP3.LUT R5, R5, 0x7fffffff, RZ, 0xc0, !PT ;  /* 0x7fffffff05057812 */ /* 0x000fe200078ec0ff */
[----:B------:R-:W3:Y:S04]  /*3c6e0*/  LDL.LU R167, [R1+0x614] ;  /* 0x0006140001a77983 */ /* 0x000ee80000300800 */
[----:B------:R-:W1:Y:S01]  /*3c6f0*/  @!P4 LDC.64 R12, c[0x0][0x5c0] ;  /* 0x00017000ff0ccb82 */ /* 0x000e620000000a00 */
[----:B------:R-:W3:Y:S03]  /*3c700*/  LDL.LU R111, [R1+0x618] ;  /* 0x00061800016f7983 */ /* 0x000ee60000300800 */
[C-C-:B------:R-:W-:Y:S01]  /*3c710*/  @!P6 IADD3 R184, P0, P5, R6.reuse, UR8, R3.reuse ;  /* 0x0000000806b8ec10 */ /* 0x140fe2000fd1e003 */
[----:B------:R-:W3:Y:S03]  /*3c720*/  LDL.LU R51, [R1+0x61c] ;  /* 0x00061c0001337983 */ /* 0x000ee60000300800 */
[----:B------:R-:W-:Y:S01]  /*3c730*/  @!P6 IADD3.X R188, R29, UR7, R0, P0, P5 ;  /* 0x000000071dbcec10 */ /* 0x000fe200087ea400 */
[----:B------:R-:W3:Y:S01]  /*3c740*/  LDL.LU R166, [R1+0x620] ;  /* 0x0006200001a67983 */ /* 0x000ee20000300800 */
[----:B------:R-:W-:-:S04]  /*3c750*/  @!P3 IADD3 R185, P0, P5, R6, UR8, R3 ;  /* 0x0000000806b9bc10 */ /* 0x000fc8000fd1e003 */
[----:B------:R-:W-:Y:S02]  /*3c760*/  @!P3 IADD3.X R189, R29, UR7, R0, P0, P5 ;  /* 0x000000071dbdbc10 */ /* 0x000fe400087ea400 */
[----:B------:R-:W-:Y:S02]  /*3c770*/  LOP3.LUT P3, RZ, R10, 0x200, RZ, 0xc0, !PT ;  /* 0x000002000aff7812 */ /* 0x000fe4000786c0ff */
[----:B0-----:R-:W-:-:S04]  /*3c780*/  @!P2 IADD3 R178, P0, P5, R6, UR8, R3 ;  /* 0x0000000806b2ac10 */ /* 0x001fc8000fd1e003 */
[----:B------:R-:W-:Y:S02]  /*3c790*/  @!P2 IADD3.X R192, R29, UR7, R0, P0, P5 ;  /* 0x000000071dc0ac10 */ /* 0x000fe400087ea400 */
[----:B------:R-:W-:-:S05]  /*3c7a0*/  LOP3.LUT P2, RZ, R8, 0x4000000, RZ, 0xc0, !PT ;  /* 0x0400000008ff7812 */ /* 0x000fca000784c0ff */
[----:B------:R-:W-:-:S04]  /*3c7b0*/  @P3 LOP3.LUT R5, R5, 0x80000000, RZ, 0xfc, !PT ;  /* 0x8000000005053812 */ /* 0x000fc800078efcff */
[----:B------:R-:W-:-:S04]  /*3c7c0*/  LOP3.LUT R5, R5, 0xbfffffff, RZ, 0xc0, !PT ;  /* 0xbfffffff05057812 */ /* 0x000fc800078ec0ff */
[----:B------:R-:W-:Y:S02]  /*3c7d0*/  @P2 LOP3.LUT R5, R5, 0x40000000, RZ, 0xfc, !PT ;  /* 0x4000000005052812 */ /* 0x000fe400078efcff */
[----:B------:R-:W-:Y:S02]  /*3c7e0*/  LOP3.LUT P2, RZ, R8, 0x400, RZ, 0xc0, !PT ;  /* 0x0000040008ff7812 */ /* 0x000fe4000784c0ff */
[----:B-1----:R-:W-:Y:S02]  /*3c7f0*/  @!P4 IADD3 R12, P0, R53, R12, RZ ;  /* 0x0000000c350cc210 */ /* 0x002fe40007f1e0ff */
[----:B------:R-:W-:-:S03]  /*3c800*/  ISETP.LT.OR P3, PT, R26, 0x3a, !P1 ;  /* 0x0000003a1a00780c */ /* 0x000fc60004f61670 */
[----:B------:R-:W-:Y:S02]  /*3c810*/  @!P4 IMAD.X R13, R64, 0x1, R13, P0 ;  /* 0x00000001400dc824 */ /* 0x000fe400000e060d */
[----:B----4-:R-:W-:-:S05]  /*3c820*/  FMUL R7, R204, UR20 ;  /* 0x00000014cc077c20 */ /* 0x010fca0008400000 */
[----:B------:R-:W-:-:S05]  /*3c830*/  F2FP.SATFINITE.E4M3.F32.PACK_AB_MERGE_C R7, RZ, R7, RZ ;  /* 0x00000007ff07723e */ /* 0x000fca00048070ff */
[----:B------:R0:W-:Y:S01]  /*3c840*/  @!P4 STG.E.U8 desc[UR14][R12.64+0xb8], R7 ;  /* 0x0000b8070c00c986 */ /* 0x0001e2000c10110e */
[----:B------:R-:W-:Y:S01]  /*3c850*/  @!P3 IADD3 R179, P0, P5, R6, UR8, R3 ;  /* 0x0000000806b3bc10 */ /* 0x000fe2000fd1e003 */
[----:B0-----:R-:W0:Y:S03]  /*3c860*/  @!P2 LDC.64 R12, c[0x0][0x5c0] ;  /* 0x00017000ff0cab82 */ /* 0x001e260000000a00 */
[----:B------:R-:W-:Y:S02]  /*3c870*/  @!P3 IADD3.X R200, R29, UR7, R0, P0, P5 ;  /* 0x000000071dc8bc10 */ /* 0x000fe400087ea400 */
[----:B------:R-:W-:-:S13]  /*3c880*/  ISETP.LT.OR P3, PT, R26, 0x41, !P1 ;  /* 0x000000411a00780c */ /* 0x000fda0004f61670 */
[----:B------:R-:W-:-:S04]  /*3c890*/  @!P3 IADD3 R201, P5, P6, R6, UR8, R3 ;  /* 0x0000000806c9bc10 */ /* 0x000fc8000febe003 */
[----:B------:R-:W-:Y:S02]  /*3c8a0*/  @!P3 IADD3.X R203, R29, UR7, R0, P5, P6 ;  /* 0x000000071dcbbc10 */ /* 0x000fe4000afec400 */
[----:B0-----:R-:W-:Y:S02]  /*3c8b0*/  @!P2 IADD3 R12, P0, R71, R12, RZ ;  /* 0x0000000c470ca210 */ /* 0x001fe40007f1e0ff */
[----:B------:R-:W-:-:S03]  /*3c8c0*/  ISETP.LT.OR P6, PT, R26, 0x42, !P1 ;  /* 0x000000421a00780c */ /* 0x000fc60004fc1670 */
[----:B------:R-:W-:Y:S01]  /*3c8d0*/  @!P2 IMAD.X R13, R77, 0x1, R13, P0 ;  /* 0x000000014d0da824 */ /* 0x000fe200000e060d */
[----:B------:R-:W-:-:S09]  /*3c8e0*/  LOP3.LUT P3, RZ, R5, 0x80000000, RZ, 0xc0, !PT ;  /* 0x8000000005ff7812 */ /* 0x000fd2000786c0ff */
[----:B------:R-:W-:-:S04]  /*3c8f0*/  @!P6 IADD3 R193, P0, P5, R6, UR8, R3 ;  /* 0x0000000806c1ec10 */ /* 0x000fc8000fd1e003 */
[----:B------:R-:W-:Y:S02]  /*3c900*/  @!P6 IADD3.X R202, R29, UR7, R0, P0, P5 ;  /* 0x000000071dcaec10 */ /* 0x000fe400087ea400 */
[----:B------:R-:W-:Y:S02]  /*3c910*/  ISETP.LT.OR P6, PT, R26, 0x49, !P1 ;  /* 0x000000491a00780c */ /* 0x000fe40004fc1670 */
[----:B------:R-:W-:-:S11]  /*3c920*/  LOP3.LUT P4, RZ, R8, 0x1000, RZ, 0xc0, !PT ;  /* 0x0000100008ff7812 */ /* 0x000fd6000788c0ff */
[----:B------:R-:W-:Y:S01]  /*3c930*/  @!P6 IADD3 R204, P0, P5, R6, UR8, R3 ;  /* 0x0000000806ccec10 */ /* 0x000fe2000fd1e003 */
[----:B--2---:R-:W-:-:S05]  /*3c940*/  FMUL R7, R208, UR20 ;  /* 0x00000014d0077c20 */ /* 0x004fca0008400000 */
[----:B------:R-:W-:-:S05]  /*3c950*/  F2FP.SATFINITE.E4M3.F32.PACK_AB_MERGE_C R7, RZ, R7, RZ ;  /* 0x00000007ff07723e */ /* 0x000fca00048070ff */
[----:B------:R3:W-:Y:S01]  /*3c960*/  @!P2 STG.E.U8 desc[UR14][R12.64+0xb9], R7 ;  /* 0x0000b9070c00a986 */ /* 0x0007e2000c10110e */
[----:B------:R-:W-:Y:S01]  /*3c970*/  LOP3.LUT P2, RZ, R5, 0x40000000, RZ, 0xc0, !PT ;  /* 0x4000000005ff7812 */ /* 0x000fe2000784c0ff */
[----:B---3--:R-:W-:Y:S01]  /*3c980*/  FMUL R7, R209, UR20 ;  /* 0x00000014d1077c20 */ /* 0x008fe20008400000 */
[----:B------:R-:W-:Y:S01]  /*3c990*/  @!P6 IADD3.X R208, R29, UR7, R0, P0, P5 ;  /* 0x000000071dd0ec10 */ /* 0x000fe200087ea400 */
[----:B------:R-:W0:Y:S03]  /*3c9a0*/  @!P4 LDC.64 R12, c[0x0][0x5c0] ;  /* 0x00017000ff0ccb82 */ /* 0x000e260000000a00 */
[----:B------:R-:W-:-:S05]  /*3c9b0*/  F2FP.SATFINITE.E4M3.F32.PACK_AB_MERGE_C R7, RZ, R7, RZ ;  /* 0x00000007ff07723e */ /* 0x000fca00048070ff */
[----:B------:R1:W-:Y:S01]  /*3c9c0*/  @!P3 STG.E.U8 desc[UR14][R186.64+0xc0], R7 ;  /* 0x0000c007ba00b986 */ /* 0x0003e2000c10110e */
[----:B------:R-:W-:Y:S01]  /*3c9d0*/  ISETP.LT.OR P3, PT, R26, 0x4a, !P1 ;  /* 0x0000004a1a00780c */ /* 0x000fe20004f61670 */
[----:B-1----:R-:W-:-:S05]  /*3c9e0*/  FMUL R7, R180, UR20 ;  /* 0x00000014b4077c20 */ /* 0x002fca0008400000 */
[----:B------:R-:W-:-:S05]  /*3c9f0*/  F2FP.SATFINITE.E4M3.F32.PACK_AB_MERGE_C R7, RZ, R7, RZ ;  /* 0x00000007ff07723e */ /* 0x000fca00048070ff */
[----:B------:R1:W-:Y:S01]  /*3ca00*/  @!P2 STG.E.U8 desc[UR14][R174.64+0xc1], R7 ;  /* 0x0000c107ae00a986 */ /* 0x0003e2000c10110e */
[----:B------:R-:W-:Y:S02]  /*3ca10*/  ISETP.LT.OR P2, PT, R26, 0x51, !P1 ;  /* 0x000000511a00780c */ /* 0x000fe40004f41670 */
[----:B------:R-:W-:-:S04]  /*3ca20*/  @!P3 IADD3 R209, P0, P5, R6, UR8, R3 ;  /* 0x0000000806d1bc10 */ /* 0x000fc8000fd1e003 */
[----:B------:R-:W-:-:S07]  /*3ca30*/  @!P3 IADD3.X R205, R29, UR7, R0, P0, P5 ;  /* 0x000000071dcdbc10 */ /* 0x000fce00087ea400 */
[----:B------:R-:W-:-:S04]  /*3ca40*/  @!P2 IADD3 R168, P0, P5, R6, UR8, R3 ;  /* 0x0000000806a8ac10 */ /* 0x000fc8000fd1e003 */
[----:B------:R-:W-:Y:S02]  /*3ca50*/  @!P2 IADD3.X R180, R29, UR7, R0, P0, P5 ;  /* 0x000000071db4ac10 */ /* 0x000fe400087ea400 */
[----:B------:R-:W-:Y:S02]  /*3ca60*/  LOP3.LUT P2, RZ, R10, 0x4000, RZ, 0xc0, !PT ;  /* 0x000040000aff7812 */ /* 0x000fe4000784c0ff */
[----:B------:R-:W-:Y:S01]  /*3ca70*/  LOP3.LUT R5, R5, 0xdfffffff, RZ, 0xc0, !PT ;  /* 0xdfffffff05057812 */ /* 0x000fe200078ec0ff */
[----:B-1----:R-:W-:Y:S01]  /*3ca80*/  FMUL R7, R162, UR20 ;  /* 0x00000014a2077c20 */ /* 0x002fe20008400000 */
[----:B0-----:R-:W-:-:S09]  /*3ca90*/  @!P4 IADD3 R12, P0, R70, R12, RZ ;  /* 0x0000000c460cc210 */ /* 0x001fd20007f1e0ff */
[----:B------:R-:W-:Y:S02]  /*3caa0*/  @P2 LOP3.LUT R5, R5, 0x20000000, RZ, 0xfc, !PT ;  /* 0x2000000005052812 */ /* 0x000fe400078efcff */
[----:B------:R-:W-:Y:S01]  /*3cab0*/  LOP3.LUT P2, RZ, R8, 0x800, RZ, 0xc0, !PT ;  /* 0x0000080008ff7812 */ /* 0x000fe2000784c0ff */
[----:B------:R-:W-:Y:S01]  /*3cac0*/  @!P4 IMAD.X R13, R76, 0x1, R13, P0 ;  /* 0x000000014c0dc824 */ /* 0x000fe200000e060d */
[----:B------:R-:W-:-:S05]  /*3cad0*/  F2FP.SATFINITE.E4M3.F32.PACK_AB_MERGE_C R7, RZ, R7, RZ ;  /* 0x00000007ff07723e */ /* 0x000fca00048070ff */
[----:B------:R0:W-:Y:S01]  /*3cae0*/  @!P4 STG.E.U8 desc[UR14][R12.64+0xc0], R7 ;  /* 0x0000c0070c00c986 */ /* 0x0001e2000c10110e */
[----:B------:R-:W-:-:S05]  /*3caf0*/  ISETP.LT.OR P3, PT, R26, 0x52, !P1 ;  /* 0x000000521a00780c */ /* 0x000fca0004f61670 */
[----:B0-----:R-:W0:Y:S08]  /*3cb00*/  @!P2 LDC.64 R12, c[0x0][0x5c0] ;  /* 0x00017000ff0cab82 */ /* 0x001e300000000a00 */
[----:B------:R-:W-:Y:S01]  /*3cb10*/  @!P3 IADD3 R181, P0, P5, R6, UR8, R3 ;  /* 0x0000000806b5bc10 */ /* 0x000fe2000fd1e003 */
[----:B------:R-:W-:-:S03]  /*3cb20*/  FMUL R7, R163, UR20 ;  /* 0x00000014a3077c20 */ /* 0x000fc60008400000 */
[----:B------:R-:W-:Y:S02]  /*3cb30*/  @!P3 IADD3.X R169, R29, UR7, R0, P0, P5 ;  /* 0x000000071da9bc10 */ /* 0x000fe400087ea400 */
[----:B------:R-:W-:Y:S02]  /*3cb40*/  F2FP.SATFINITE.E4M3.F32.PACK_AB_MERGE_C R7, RZ, R7, RZ ;  /* 0x00000007ff07723e */ /* 0x000fe400048070ff */
[----:B------:R-:W-:Y:S02]  /*3cb50*/  ISETP.LT.OR P4, PT, R26, 0x59, !P1 ;  /* 0x000000591a00780c */ /* 0x000fe40004f81670 */
[----:B0-----:R-:W-:-:S05]  /*3cb60*/  @!P2 IADD3 R12, P0, R52, R12, RZ ;  /* 0x0000000c340ca210 */ /* 0x001fca0007f1e0ff */
[----:B------:R-:W-:-:S05]  /*3cb70*/  @!P2 IMAD.X R13, R69, 0x1, R13, P0 ;  /* 0x00000001450da824 */ /* 0x000fca00000e060d */
[----:B------:R0:W-:Y:S01]  /*3cb80*/  @!P2 STG.E.U8 desc[UR14][R12.64+0xc1], R7 ;  /* 0x0000c1070c00a986 */ /* 0x0001e2000c10110e */
[----:B------:R-:W-:Y:S02]  /*3cb90*/  ISETP.LT.OR P2, PT, R26, 0x5a, !P1 ;  /* 0x0000005a1a00780c */ /* 0x000fe40004f41670 */
[----:B------:R-:W-:-:S04]  /*3cba0*/  @!P4 IADD3 R156, P5, P6, R6, UR8, R3 ;  /* 0x00000008069ccc10 */ /* 0x000fc8000febe003 */
[----:B------:R-:W-:-:S07]  /*3cbb0*/  @!P4 IADD3.X R162, R29, UR7, R0, P5, P6 ;  /* 0x000000071da2cc10 */ /* 0x000fce000afec400 */
[----:B------:R-:W-:-:S04]  /*3cbc0*/  @!P2 IADD3 R163, P0, P5, R6, UR8, R3 ;  /* 0x0000000806a3ac10 */ /* 0x000fc8000fd1e003 */
[----:B------:R-:W-:Y:S02]  /*3cbd0*/  @!P2 IADD3.X R157, R29, UR7, R0, P0, P5 ;  /* 0x000000071d9dac10 */ /* 0x000fe400087ea400 */
[----:B------:R-:W-:Y:S02]  /*3cbe0*/  ISETP.LT.OR P2, PT, R26, 0x61, !P1 ;  /* 0x000000611a00780c */ /* 0x000fe40004f41670 */
[----:B------:R-:W-:Y:S01]  /*3cbf0*/  LOP3.LUT P6, RZ, R10, 0x10000, RZ, 0xc0, !PT ;  /* 0x000100000aff7812 */ /* 0x000fe200078cc0ff */
[----:B0-----:R-:W-:Y:S01]  /*3cc00*/  FMUL R7, R155, UR20 ;  /* 0x000000149b077c20 */ /* 0x001fe20008400000 */
[----:B------:R-:W-:-:S04]  /*3cc10*/  LOP3.LUT P3, RZ, R8, 0x2000, RZ, 0xc0, !PT ;  /* 0x0000200008ff7812 */ /* 0x000fc8000786c0ff */
[----:B------:R-:W-:-:S05]  /*3cc20*/  F2FP.SATFINITE.E4M3.F32.PACK_AB_MERGE_C R7, RZ, R7, RZ ;  /* 0x00000007ff07723e */ /* 0x000fca00048070ff */
[----:B------:R-:W-:-:S04]  /*3cc30*/  @!P2 IADD3 R148, P0, P5, R6, UR8, R3 ;  /* 0x000000080694ac10 */ /* 0x000fc8000fd1e003 */
[----:B------:R-:W-:Y:S01]  /*3cc40*/  @!P2 IADD3.X R154, R29, UR7, R0, P0, P5 ;  /* 0x000000071d9aac10 */ /* 0x000fe200087ea400 */
[----:B------:R-:W0:Y:S01]  /*3cc50*/  @!P3 LDC.64 R12, c[0x0][0x5c0] ;  /* 0x00017000ff0cbb82 */ /* 0x000e220000000a00 */
[----:B------:R-:W-:Y:S01]  /*3cc60*/  LOP3.LUT P2, RZ, R5, 0x20000000, RZ, 0xc0, !PT ;  /* 0x2000000005ff7812 */ /* 0x000fe2000784c0ff */
[----:B------:R1:W-:Y:S01]  /*3cc70*/  @!P6 STG.E.U8 desc[UR14][R194.64+0xc8], R7 ;  /* 0x0000c807c200e986 */ /* 0x0003e2000c10110e */
[----:B------:R-:W-:Y:S01]  /*3cc80*/  ISETP.LT.OR P6, PT, R26, 0x62, !P1 ;  /* 0x000000621a00780c */ /* 0x000fe20004fc1670 */
[----:B-1----:R-:W-:-:S05]  /*3cc90*/  FMUL R7, R144, UR20 ;  /* 0x0000001490077c20 */ /* 0x002fca0008400000 */
[----:B------:R-:W-:-:S05]  /*3cca0*/  F2FP.SATFINITE.E4M3.F32.PACK_AB_MERGE_C R7, RZ, R7, RZ ;  /* 0x00000007ff07723e */ /* 0x000fca00048070ff */
[----:B------:R1:W-:Y:S01]  /*3ccb0*/  @!P2 STG.E.U8 desc[UR14][R172.64+0xc9], R7 ;  /* 0x0000c907ac00a986 */ /* 0x0003e2000c10110e */
[----:B------:R-:W-:Y:S02]  /*3ccc0*/  ISETP.LT.OR P2, PT, R26, 0x69, !P1 ;  /* 0x000000691a00780c */ /* 0x000fe40004f41670 */
[----:B------:R-:W-:-:S04]  /*3ccd0*/  @!P6 IADD3 R155, P0, P5, R6, UR8, R3 ;  /* 0x00000008069bec10 */ /* 0x000fc8000fd1e003 */
[----:B------:R-:W-:Y:S02]  /*3cce0*/  @!P6 IADD3.X R149, R29, UR7, R0, P0, P5 ;  /* 0x000000071d95ec10 */ /* 0x000fe400087ea400 */
[----:B------:R-:W-:-:S05]  /*3ccf0*/  LOP3.LUT P4, RZ, R8, 0x1, RZ, 0xc0, !PT ;  /* 0x0000000108ff7812 */ /* 0x000fca000788c0ff */
[----:B------:R-:W-:Y:S01]  /*3cd00*/  @!P2 IADD3 R138, P0, P5, R6, UR8, R3 ;  /* 0x00000008068aac10 */ /* 0x000fe2000fd1e003 */
[----:B-1----:R-:W-:-:S03]  /*3cd10*/  FMUL R7, R130, UR20 ;  /* 0x0000001482077c20 */ /* 0x002fc60008400000 */
[----:B------:R-:W-:Y:S02]  /*3cd20*/  @!P2 IADD3.X R144, R29, UR7, R0, P0, P5 ;  /* 0x000000071d90ac10 */ /* 0x000fe400087ea400 */
[----:B0-----:R-:W-:Y:S02]  /*3cd30*/  @!P3 IADD3 R12, P0, R50, R12, RZ ;  /* 0x0000000c320cb210 */ /* 0x001fe40007f1e0ff */
[----:B------:R-:W-:-:S03]  /*3cd40*/  F2FP.SATFINITE.E4M3.F32.PACK_AB_MERGE_C R7, RZ, R7, RZ ;  /* 0x00000007ff07723e */ /* 0x000fc600048070ff */
[----:B------:R-:W-:-:S05]  /*3cd50*/  @!P3 IMAD.X R13, R68, 0x1, R13, P0 ;  /* 0x00000001440db824 */ /* 0x000fca00000e060d */
[----:B------:R0:W-:Y:S01]  /*3cd60*/  @!P3 STG.E.U8 desc[UR14][R12.64+0xc8], R7 ;  /* 0x0000c8070c00b986 */ /* 0x0001e2000c10110e */
[----:B------:R-:W-:Y:S01]  /*3cd70*/  ISETP.LT.OR P6, PT, R26, 0x6a, !P1 ;  /* 0x0000006a1a00780c */ /* 0x000fe20004fc1670 */
[----:B0-----:R-:W0:-:S12]  /*3cd80*/  @!P4 LDC.64 R12, c[0x0][0x5c0] ;  /* 0x00017000ff0ccb82 */ /* 0x001e180000000a00 */
        /* <DEDUP_REMOVED lines=15> */
[----:B0-----:R-:W-:-:S10]  /*3ce80*/  FMUL R7, R127, UR20 ;  /* 0x000000147f077c20 */ /* 0x001fd40008400000 */
[----:B------:R-:W-:-:S04]  /*3ce90*/  @!P4 IADD3 R124, P0, P5, R6, UR8, R3 ;  /* 0x00000008067ccc10 */ /* 0x000fc8000fd1e003 */
[----:B------:R-:W-:Y:S02]  /*3cea0*/  @!P4 IADD3.X R126, R29, UR7, R0, P0, P5 ;  /* 0x000000071d7ecc10 */ /* 0x000fe400087ea400 */
[----:B------:R-:W-:Y:S02]  /*3ceb0*/  LOP3.LUT P4, RZ, R5, 0x8000000, RZ, 0xc0, !PT ;  /* 0x0800000005ff7812 */ /* 0x000fe4000788c0ff */
[----:B------:R-:W-:Y:S02]  /*3cec0*/  F2FP.SATFINITE.E4M3.F32.PACK_AB_MERGE_C R7, RZ, R7, RZ ;  /* 0x00000007ff07723e */ /* 0x000fe400048070ff */
[----:B------:R-:W-:-:S03]  /*3ced0*/  LOP3.LUT P2, RZ, R8, 0x8000000, RZ, 0xc0, !PT ;  /* 0x0800000008ff7812 */ /* 0x000fc6000784c0ff */
[----:B------:R0:W-:Y:S01]  /*3cee0*/  @!P6 STG.E.U8 desc[UR14][R176.64+0xd0], R7 ;  /* 0x0000d007b000e986 */ /* 0x0001e2000c10110e */
[----:B------:R-:W-:-:S05]  /*3cef0*/  ISETP.LT.OR P6, PT, R26, 0x7a, !P1 ;  /* 0x0000007a1a00780c */ /* 0x000fca0004fc1670 */
[----:B------:R-:W1:Y:S01]  /*3cf00*/  @!P4 LDC.64 R12, c[0x0][0x5c0] ;  /* 0x00017000ff0ccb82 */ /* 0x000e620000000a00 */
[----:B0-----:R-:W-:-:S05]  /*3cf10*/  FMUL R7, R122, UR20 ;  /* 0x000000147a077c20 */ /* 0x001fca0008400000 */
[----:B------:R-:W-:-:S05]  /*3cf20*/  F2FP.SATFINITE.E4M3.F32.PACK_AB_MERGE_C R7, RZ, R7, RZ ;  /* 0x00000007ff07723e */ /* 0x000fca00048070ff */
[----:B------:R0:W-:Y:S01]  /*3cf30*/  @!P2 STG.E.U8 desc[UR14][R170.64+0xd1], R7 ;  /* 0x0000d107aa00a986 */ /* 0x0001e2000c10110e */
[----:B------:R-:W-:Y:S02]  /*3cf40*/  ISETP.LT.OR P2, PT, R26, 0x81, !P1 ;  /* 0x000000811a00780c */ /* 0x000fe40004f41670 */
[----:B------:R-:W-:-:S04]  /*3cf50*/  @!P6 IADD3 R127, P0, P5, R6, UR8, R3 ;  /* 0x00000008067fec10 */ /* 0x000fc8000fd1e003 */
[----:B------:R-:W-:Y:S02]  /*3cf60*/  @!P6 IADD3.X R125, R29, UR7, R0, P0, P5 ;  /* 0x000000071d7dec10 */ /* 0x000fe400087ea400 */
[----:B------:R-:W-:-:S05]  /*3cf70*/  LOP3.LUT P3, RZ, R5, 0x10000000, RZ, 0xc0, !PT ;  /* 0x1000000005ff7812 */ /* 0x000fca000786c0ff */
[----:B------:R-:W-:Y:S01]  /*3cf80*/  @!P2 IADD3 R120, P0, P5, R6, UR8, R3 ;  /* 0x000000080678ac10 */ /* 0x000fe2000fd1e003 */
[----:B0-----:R-:W-:Y:S01]  /*3cf90*/  FMUL R7, R167, UR20 ;  /* 0x00000014a7077c20 */ /* 0x001fe20008400000 */
[----:B------:R-:W-:Y:S01]  /*3cfa0*/  ISETP.LT.OR P6, PT, R26, 0x82, !P1 ;  /* 0x000000821a00780c */ /* 0x000fe20004fc1670 */
[----:B------:R-:W2:Y:S01]  /*3cfb0*/  LDL.LU R167, [R1+0x624] ;  /* 0x0006240001a77983 */ /* 0x000ea20000300800 */
[----:B------:R-:W-:Y:S02]  /*3cfc0*/  @!P2 IADD3.X R122, R29, UR7, R0, P0, P5 ;  /* 0x000000071d7aac10 */ /* 0x000fe400087ea400 */
[----:B-1----:R-:W-:Y:S02]  /*3cfd0*/  @!P4 IADD3 R12, P0, R58, R12, RZ ;  /* 0x0000000c3a0cc210 */ /* 0x002fe40007f1e0ff */
[----:B------:R-:W-:-:S03]  /*3cfe0*/  F2FP.SATFINITE.E4M3.F32.PACK_AB_MERGE_C R7, RZ, R7, RZ ;  /* 0x00000007ff07723e */ /* 0x000fc600048070ff */
[----:B------:R-:W-:Y:S01]  /*3cff0*/  @!P4 IMAD.X R13, R75, 0x1, R13, P0 ;  /* 0x000000014b0dc824 */ /* 0x000fe200000e060d */
[----:B------:R-:W-:-:S04]  /*3d000*/  LOP3.LUT P2, RZ, R10, 0x2000000, RZ, 0xc0, !PT ;  /* 0x020000000aff7812 */ /* 0x000fc8000784c0ff */
[----:B------:R0:W-:Y:S01]  /*3d010*/  @!P4 STG.E.U8 desc[UR14][R12.64+0xd0], R7 ;  /* 0x0000d0070c00c986 */ /* 0x0001e2000c10110e */
[----:B------:R-:W-:Y:S01]  /*3d020*/  LOP3.LUT R5, R5, 0xfbffffff, RZ, 0xc0, !PT ;  /* 0xfbffffff05057812 */ /* 0x000fe200078ec0ff */
[----:B0-----:R-:W0:Y:S07]  /*3d030*/  @!P3 LDC.64 R12, c[0x0][0x5c0] ;  /* 0x00017000ff0cbb82 */ /* 0x001e2e0000000a00 */
[----:B------:R-:W-:Y:S02]  /*3d040*/  @P2 LOP3.LUT R5, R5, 0x4000000, RZ, 0xfc, !PT ;  /* 0x0400000005052812 */ /* 0x000fe400078efcff */
[----:B------:R-:W-:-:S02]  /*3d050*/  ISETP.LT.OR P2, PT, R26, 0x89, !P1 ;  /* 0x000000891a00780c */ /* 0x000fc40004f41670 */
[----:B------:R-:W-:Y:S01]  /*3d060*/  @!P6 IADD3 R123, P0, P5, R6, UR8, R3 ;  /* 0x00000008067bec10 */ /* 0x000fe2000fd1e003 */
[----:B------:R-:W-:-:S03]  /*3d070*/  FMUL R7, R111, UR20 ;  /* 0x000000146f077c20 */ /* 0x000fc60008400000 */
[----:B------:R-:W-:Y:S02]  /*3d080*/  @!P6 IADD3.X R121, R29, UR7, R0, P0, P5 ;  /* 0x000000071d79ec10 */ /* 0x000fe400087ea400 */
[----:B------:R-:W-:-:S05]  /*3d090*/  F2FP.SATFINITE.E4M3.F32.PACK_AB_MERGE_C R7, RZ, R7, RZ ;  /* 0x00000007ff07723e */ /* 0x000fca00048070ff */
[----:B------:R-:W-:Y:S02]  /*3d0a0*/  @!P2 IADD3 R177, P4, P5, R6, UR8, R3 ;  /* 0x0000000806b1ac10 */ /* 0x000fe4000fd9e003 */
[----:B0-----:R-:W-:Y:S02]  /*3d0b0*/  @!P3 IADD3 R12, P0, R84, R12, RZ ;  /* 0x0000000c540cb210 */ /* 0x001fe40007f1e0ff */
[----:B------:R-:W-:-:S03]  /*3d0c0*/  @!P2 IADD3.X R195, R29, UR7, R0, P4, P5 ;  /* 0x000000071dc3ac10 */ /* 0x000fc6000a7ea400 */
[----:B------:R-:W-:Y:S01]  /*3d0d0*/  @!P3 IMAD.X R13, R86, 0x1, R13, P0 ;  /* 0x00000001560db824 */ /* 0x000fe200000e060d */
[----:B------:R-:W-:-:S04]  /*3d0e0*/  LOP3.LUT P5, RZ, R10, 0x4000000, RZ, 0xc0, !PT ;  /* 0x040000000aff7812 */ /* 0x000fc800078ac0ff */
[----:B------:R0:W-:Y:S02]  /*3d0f0*/  @!P3 STG.E.U8 desc[UR14][R12.64+0xd1], R7 ;  /* 0x0000d1070c00b986 */ /* 0x0001e4000c10110e */
[----:B0-----:R-:W-:-:S05]  /*3d100*/  FMUL R7, R51, UR20 ;  /* 0x0000001433077c20 */ /* 0x001fca0008400000 */
[----:B------:R-:W-:-:S05]  /*3d110*/  F2FP.SATFINITE.E4M3.F32.PACK_AB_MERGE_C R7, RZ, R7, RZ ;  /* 0x00000007ff07723e */ /* 0x000fca00048070ff */
[----:B------:R0:W-:Y:S02]  /*3d120*/  @!P5 STG.E.U8 desc[UR14][R198.64+0xd8], R7 ;  /* 0x0000d807c600d986 */ /* 0x0001e4000c10110e */
[----:B0-----:R-:W-:Y:S02]  /*3d130*/  FMUL R7, R166, UR20 ;  /* 0x00000014a6077c20 */ /* 0x001fe40008400000 */
[----:B------:R-:W3:Y:S04]  /*3d140*/  LDL.LU R166, [R1+0x628] ;  /* 0x0006280001a67983 */ /* 0x000ee80000300800 */
[----:B------:R-:W4:Y:S04]  /*3d150*/  LDL.LU R59, [R1+0x62c] ;  /* 0x00062c00013b7983 */ /* 0x000f280000300800 */
[----:B------:R-:W4:Y:S01]  /*3d160*/  LDL.LU R51, [R1+0x630] ;  /* 0x0006300001337983 */ /* 0x000f220000300800 */
[----:B------:R-:W-:-:S02]  /*3d170*/  ISETP.LT.OR P4, PT, R26, 0x8a, !P1 ;  /* 0x0000008a1a00780c */ /* 0x000fc40004f81670 */
[----:B------:R-:W-:Y:S01]  /*3d180*/  LOP3.LUT P2, RZ, R5, 0x4000000, RZ, 0xc0, !PT ;  /* 0x0400000005ff7812 */ /* 0x000fe2000784c0ff */
[----:B------:R-:W4:Y:S10]  /*3d190*/  LDL.LU R66, [R1+0x634] ;  /* 0x0006340001427983 */ /* 0x000f340000300800 */
[----:B------:R-:W-:-:S04]  /*3d1a0*/  @!P4 IADD3 R172, P0, P3, R6, UR8, R3 ;  /* 0x0000000806accc10 */ /* 0x000fc8000fb1e003 */
[----:B------:R-:W-:Y:S02]  /*3d1b0*/  @!P4 IADD3.X R175, R29, UR7, R0, P0, P3 ;  /* 0x000000071dafcc10 */ /* 0x000fe400087e6400 */
[----:B------:R-:W-:Y:S02]  /*3d1c0*/  ISETP.LT.OR P4, PT, R26, 0x91, !P1 ;  /* 0x000000911a00780c */ /* 0x000fe40004f81670 */
[----:B------:R-:W-:-:S11]  /*3d1d0*/  F2FP.SATFINITE.E4M3.F32.PACK_AB_MERGE_C R7, RZ, R7, RZ ;  /* 0x00000007ff07723e */ /* 0x000fd600048070ff */
[----:B------:R-:W-:-:S04]  /*3d1e0*/  @!P4 IADD3 R186, P0, P3, R6, UR8, R3 ;  /* 0x0000000806bacc10 */ /* 0x000fc8000fb1e003 */
[----:B------:R-:W-:Y:S02]  /*3d1f0*/  @!P4 IADD3.X R111, R29, UR7, R0, P0, P3 ;  /* 0x000000071d6fcc10 */ /* 0x000fe400087e6400 */
[C---:B------:R-:W-:Y:S01]  /*3d200*/  ISETP.LT.OR P4, PT, R26.reuse, 0x92, !P1 ;  /* 0x000000921a00780c */ /* 0x040fe20004f81670 */
[----:B------:R0:W-:Y:S01]  /*3d210*/  @!P2 STG.E.U8 desc[UR14][R182.64+0xd9], R7 ;  /* 0x0000d907b600a986 */ /* 0x0001e2000c10110e */
[----:B------:R-:W-:Y:S02]  /*3d220*/  ISETP.LT.OR P2, PT, R26, 0x99, !P1 ;  /* 0x000000991a00780c */ /* 0x000fe40004f41670 */
[----:B------:R-:W-:-:S09]  /*3d230*/  LOP3.LUT P6, RZ, R8, 0x8000, RZ, 0xc0, !PT ;  /* 0x0000800008ff7812 */ /* 0x000fd200078cc0ff */
[----:B------:R-:W-:-:S04]  /*3d240*/  @!P4 IADD3 R176, P0, P3, R6, UR8, R3 ;  /* 0x0000000806b0cc10 */ /* 0x000fc8000fb1e003 */
[--C-:B------:R-:W-:Y:S02]  /*3d250*/  @!P4 IADD3.X R194, R29, UR7, R0.reuse, P0, P3 ;  /* 0x000000071dc2cc10 */ /* 0x100fe400087e6400 */
[----:B------:R-:W-:Y:S02]  /*3d260*/  @!P2 IADD3 R174, P0, P3, R6, UR8, R3 ;  /* 0x0000000806aeac10 */ /* 0x000fe4000fb1e003 */
[----:B------:R-:W-:Y:S02]  /*3d270*/  LOP3.LUT P5, RZ, R5, 0x1, RZ, 0xc0, !PT ;  /* 0x0000000105ff7812 */ /* 0x000fe400078ac0ff */
[----:B0-----:R-:W-:Y:S02]  /*3d280*/  @!P2 IADD3.X R182, R29, UR7, R0, P0, P3 ;  /* 0x000000071db6ac10 */ /* 0x001fe400087e6400 */
[----:B------:R-:W-:Y:S02]  /*3d290*/  LOP3.LUT P2, RZ, R10, 0x80000000, RZ, 0xc0, !PT ;  /* 0x800000000aff7812 */ /* 0x000fe4000784c0ff */
[----:B------:R-:W0:Y:S01]  /*3d2a0*/  @!P6 LDC.64 R10, c[0x0][0x5c0] ;  /* 0x00017000ff0aeb82 */ /* 0x000e220000000a00 */
[----:B------:R-:W-:-:S06]  /*3d2b0*/  LOP3.LUT R5, R5, 0xfdffffff, RZ, 0xc0, !PT ;  /* 0xfdffffff05057812 */ /* 0x000fcc00078ec0ff */
[----:B------:R-:W-:-:S04]  /*3d2c0*/  @P5 LOP3.LUT R5, R5, 0x2000000, RZ, 0xfc, !PT ;  /* 0x0200000005055812 */ /* 0x000fc800078efcff */
[----:B------:R-:W-:-:S04]  /*3d2d0*/  LOP3.LUT R5, R5, 0xfeffffff, RZ, 0xc0, !PT ;  /* 0xfeffffff05057812 */ /* 0x000fc800078ec0ff */
[----:B------:R-:W-:Y:S02]  /*3d2e0*/  @P2 LOP3.LUT R5, R5, 0x1000000, RZ, 0xfc, !PT ;  /* 0x0100000005052812 */ /* 0x000fe400078efcff */
[----:B------:R-:W-:Y:S02]  /*3d2f0*/  LOP3.LUT P2, RZ, R8, 0x4000, RZ, 0xc0, !PT ;  /* 0x0000400008ff7812 */ /* 0x000fe4000784c0ff */
[----:B0-----:R-:W-:-:S05]  /*3d300*/  @!P6 IADD3 R10, P0, R83, R10, RZ ;  /* 0x0000000a530ae210 */ /* 0x001fca0007f1e0ff */
[----:B------:R-:W-:Y:S01]  /*3d310*/  @!P6 IMAD.X R11, R85, 0x1, R11, P0 ;  /* 0x00000001550be824 */ /* 0x000fe200000e060b */
[----:B------:R-:W-:-:S13]  /*3d320*/  ISETP.LT.OR P4, PT, R26, 0x9a, !P1 ;  /* 0x0000009a1a00780c */ /* 0x000fda0004f81670 */
[----:B------:R-:W-:-:S04]  /*3d330*/  @!P4 IADD3 R171, P0, P3, R6, UR8, R3 ;  /* 0x0000000806abcc10 */ /* 0x000fc8000fb1e003 */
[----:B------:R-:W-:Y:S01]  /*3d340*/  @!P4 IADD3.X R173, R29, UR7, R0, P0, P3 ;  /* 0x000000071dadcc10 */ /* 0x000fe200087e6400 */
[----:B--2---:R-:W-:-:S05]  /*3d350*/  FMUL R7, R167, UR20 ;  /* 0x00000014a7077c20 */ /* 0x004fca0008400000 */
[----:B------:R-:W-:-:S05]  /*3d360*/  F2FP.SATFINITE.E4M3.F32.PACK_AB_MERGE_C R7, RZ, R7, RZ ;  /* 0x00000007ff07723e */ /* 0x000fca00048070ff */
[----:B------:R0:W-:Y:S02]  /*3d370*/  @!P6 STG.E.U8 desc[UR14][R10.64+0xd8], R7 ;  /* 0x0000d8070a00e986 */ /* 0x0001e4000c10110e */
[----:B0-----:R-:W0:Y:S02]  /*3d380*/  @!P2 LDC.64 R10, c[0x0][0x5c0] ;  /* 0x00017000ff0aab82 */ /* 0x001e240000000a00 */
[----:B0-----:R-:W-:-:S05]  /*3d390*/  @!P2 IADD3 R10, P0, R74, R10, RZ ;  /* 0x0000000a4a0aa210 */ /* 0x001fca0007f1e0ff */
[----:B------:R-:W-:Y:S02]  /*3d3a0*/  @!P2 IMAD.X R11, R82, 0x1, R11, P0 ;  /* 0x00000001520ba824 */ /* 0x000fe400000e060b */
[----:B---3--:R-:W-:-:S05]  /*3d3b0*/  FMUL R7, R166, UR20 ;  /* 0x00000014a6077c20 */ /* 0x008fca0008400000 */
[----:B------:R-:W-:-:S05]  /*3d3c0*/  F2FP.SATFINITE.E4M3.F32.PACK_AB_MERGE_C R7, RZ, R7, RZ ;  /* 0x00000007ff07723e */ /* 0x000fca00048070ff */
[----:B------:R4:W-:Y:S02]  /*3d3d0*/  @!P2 STG.E.U8 desc[UR14][R10.64+0xd9], R7 ;  /* 0x0000d9070a00a986 */ /* 0x0009e4000c10110e */
[----:B----4-:R-:W-:Y:S02]  /*3d3e0*/  FMUL R7, R59, UR20 ;  /* 0x000000143b077c20 */ /* 0x010fe40008400000 */
[----:B------:R-:W2:Y:S01]  /*3d3f0*/  LDL.LU R59, [R1+0x638] ;  /* 0x00063800013b7983 */ /* 0x000ea20000300800 */
[----:B------:R-:W-:-:S03]  /*3d400*/  ISETP.LT.OR P5, PT, R26, 0xa1, !P1 ;  /* 0x000000a11a00780c */ /* 0x000fc60004fa1670 */
[----:B------:R-:W3:Y:S10]  /*3d410*/  LDL.LU R63, [R1+0x63c] ;  /* 0x00063c00013f7983 */ /* 0x000ef40000300800 */
[----:B------:R-:W-:-:S04]  /*3d420*/  @!P5 IADD3 R167, P3, P4, R6, UR8, R3 ;  /* 0x0000000806a7dc10 */ /* 0x000fc8000fc7e003 */
[----:B------:R-:W-:Y:S02]  /*3d430*/  @!P5 IADD3.X R170, R29, UR7, R0, P3, P4 ;  /* 0x000000071daadc10 */ /* 0x000fe40009fe8400 */
[----:B------:R-:W-:Y:S02]  /*3d440*/  LOP3.LUT P5, RZ, R5, 0x2000000, RZ, 0xc0, !PT ;  /* 0x0200000005ff7812 */ /* 0x000fe400078ac0ff */
[----:B------:R-:W-:-:S11]  /*3d450*/  F2FP.SATFINITE.E4M3.F32.PACK_AB_MERGE_C R7, RZ, R7, RZ ;  /* 0x00000007ff07723e */ /* 0x000fd600048070ff */
[----:B------:R0:W-:Y:S02]  /*3d460*/  @!P5 STG.E.U8 desc[UR14][R196.64+0xe0], R7 ;  /* 0x0000e007c400d986 */ /* 0x0001e4000c10110e */
[----:B0-----:R-:W-:Y:S02]  /*3d470*/  FMUL R7, R51, UR20 ;  /* 0x0000001433077c20 */ /* 0x001fe40008400000 */
[----:B------:R-:W4:Y:S01]  /*3d480*/  LDL.LU R51, [R1+0x640] ;  /* 0x0006400001337983 */ /* 0x000f220000300800 */
[----:B------:R-:W-:Y:S02]  /*3d490*/  ISETP.LT.OR P4, PT, R26, 0xa2, !P1 ;  /* 0x000000a21a00780c */ /* 0x000fe40004f81670 */
[----:B------:R-:W-:-:S11]  /*3d4a0*/  LOP3.LUT P6, RZ, R9, 0x40, RZ, 0xc0, !PT ;  /* 0x0000004009ff7812 */ /* 0x000fd600078cc0ff */
[----:B------:R-:W-:Y:S02]  /*3d4b0*/  @!P4 IADD3 R166, P0, P3, R6, UR8, R3 ;  /* 0x0000000806a6cc10 */ /* 0x000fe4000fb1e003 */
[----:B------:R-:W-:Y:S01]  /*3d4c0*/  LOP3.LUT P2, RZ, R5, 0x1000000, RZ, 0xc0, !PT ;  /* 0x0100000005ff7812 */ /* 0x000fe2000784c0ff */
[----:B------:R-:W0:Y:S01]  /*3d4d0*/  @!P6 LDC.64 R10, c[0x0][0x5c0] ;  /* 0x00017000ff0aeb82 */ /* 0x000e220000000a00 */
        /* <DEDUP_REMOVED lines=10> */
[----:B------:R-:W-:Y:S02]  /*3d580*/  @!P4 IADD3.X R82, R29, UR7, R0, P0, P3 ;  /* 0x000000071d52cc10 */ /* 0x000fe400087e6400 */
[----:B------:R-:W-:Y:S01]  /*3d590*/  @!P2 IADD3 R77, P0, P3, R6, UR8, R3 ;  /* 0x00000008064dac10 */ /* 0x000fe2000fb1e003 */
[----:B-1----:R-:W-:-:S03]  /*3d5a0*/  FMUL R7, R66, UR20 ;  /* 0x0000001442077c20 */ /* 0x002fc60008400000 */
[----:B------:R-:W-:Y:S02]  /*3d5b0*/  @!P2 IADD3.X R76, R29, UR7, R0, P0, P3 ;  /* 0x000000071d4cac10 */ /* 0x000fe400087e6400 */
[----:B0-----:R-:W-:Y:S02]  /*3d5c0*/  @!P6 IADD3 R10, P0, R17, R10, RZ ;  /* 0x0000000a110ae210 */ /* 0x001fe40007f1e0ff */
[----:B------:R-:W-:Y:S02]  /*3d5d0*/  LOP3.LUT R5, R5, 0xff7fffff, RZ, 0xc0, !PT ;  /* 0xff7fffff05057812 */ /* 0x000fe400078ec0ff */
[----:B------:R-:W-:Y:S01]  /*3d5e0*/  F2FP.SATFINITE.E4M3.F32.PACK_AB_MERGE_C R7, RZ, R7, RZ ;  /* 0x00000007ff07723e */ /* 0x000fe200048070ff */
[----:B------:R-:W-:Y:S01]  /*3d5f0*/  @!P6 IMAD.X R11, R81, 0x1, R11, P0 ;  /* 0x00000001510be824 */ /* 0x000fe200000e060b */
[----:B------:R-:W-:-:S04]  /*3d600*/  @P5 LOP3.LUT R5, R5, 0x800000, RZ, 0xfc, !PT ;  /* 0x0080000005055812 */ /* 0x000fc800078efcff */
[----:B------:R0:W-:Y:S01]  /*3d610*/  @!P6 STG.E.U8 desc[UR14][R10.64+0xe0], R7 ;  /* 0x0000e0070a00e986 */ /* 0x0001e2000c10110e */
[C---:B------:R-:W-:Y:S02]  /*3d620*/  LOP3.LUT P2, RZ, R5.reuse, 0x10, RZ, 0xc0, !PT ;  /* 0x0000001005ff7812 */ /* 0x040fe4000784c0ff */
[----:B------:R-:W-:-:S11]  /*3d630*/  LOP3.LUT R5, R5, 0xffbfffff, RZ, 0xc0, !PT ;  /* 0xffbfffff05057812 */ /* 0x000fd600078ec0ff */
[----:B------:R-:W-:Y:S02]  /*3d640*/  @P2 LOP3.LUT R5, R5, 0x400000, RZ, 0xfc, !PT ;  /* 0x0040000005052812 */ /* 0x000fe400078efcff */
[----:B------:R-:W-:Y:S02]  /*3d650*/  LOP3.LUT P2, RZ, R9, 0x80, RZ, 0xc0, !PT ;  /* 0x0000008009ff7812 */ /* 0x000fe4000784c0ff */
[----:B------:R-:W-:-:S11]  /*3d660*/  ISETP.LT.OR P4, PT, R26, 0xb2, !P1 ;  /* 0x000000b21a00780c */ /* 0x000fd60004f81670 */
[----:B0-----:R-:W0:Y:S01]  /*3d670*/  @!P2 LDC.64 R10, c[0x0][0x5c0] ;  /* 0x00017000ff0aab82 */ /* 0x001e220000000a00 */
[----:B------:R-:W-:Y:S02]  /*3d680*/  ISETP.LT.OR P5, PT, R26, 0xb9, !P1 ;  /* 0x000000b91a00780c */ /* 0x000fe40004fa1670 */
[----:B------:R-:W-:-:S04]  /*3d690*/  @!P4 IADD3 R75, P0, P3, R6, UR8, R3 ;  /* 0x00000008064bcc10 */ /* 0x000fc8000fb1e003 */
[----:B------:R-:W-:-:S07]  /*3d6a0*/  @!P4 IADD3.X R74, R29, UR7, R0, P0, P3 ;  /* 0x000000071d4acc10 */ /* 0x000fce00087e6400 */
[----:B------:R-:W-:Y:S02]  /*3d6b0*/  @!P5 IADD3 R71, P3, P4, R6, UR8, R3 ;  /* 0x000000080647dc10 */ /* 0x000fe4000fc7e003 */
[----:B0-----:R-:W-:Y:S02]  /*3d6c0*/  @!P2 IADD3 R10, P0, R15, R10, RZ ;  /* 0x0000000a0f0aa210 */ /* 0x001fe40007f1e0ff */
[----:B------:R-:W-:-:S03]  /*3d6d0*/  @!P5 IADD3.X R70, R29, UR7, R0, P3, P4 ;  /* 0x000000071d46dc10 */ /* 0x000fc60009fe8400 */
[----:B------:R-:W-:Y:S01]  /*3d6e0*/  @!P2 IMAD.X R11, R80, 0x1, R11, P0 ;  /* 0x00000001500ba824 */ /* 0x000fe200000e060b */
[----:B------:R-:W-:Y:S01]  /*3d6f0*/  LOP3.LUT P5, RZ, R5, 0x800000, RZ, 0xc0, !PT ;  /* 0x0080000005ff7812 */ /* 0x000fe200078ac0ff */
[----:B--2---:R-:W-:Y:S02]  /*3d700*/  FMUL R7, R59, UR20 ;  /* 0x000000143b077c20 */ /* 0x004fe40008400000 */
[----:B------:R-:W2:Y:S04]  /*3d710*/  LDL.LU R59, [R1+0x644] ;  /* 0x00064400013b7983 */ /* 0x000ea80000300800 */
[----:B------:R-:W2:Y:S01]  /*3d720*/  LDL.LU R55, [R1+0x648] ;  /* 0x0006480001377983 */ /* 0x000ea20000300800 */
[----:B------:R-:W-:-:S05]  /*3d730*/  F2FP.SATFINITE.E4M3.F32.PACK_AB_MERGE_C R7, RZ, R7, RZ ;  /* 0x00000007ff07723e */ /* 0x000fca00048070ff */
[----:B------:R3:W-:Y:S02]  /*3d740*/  @!P2 STG.E.U8 desc[UR14][R10.64+0xe1], R7 ;  /* 0x0000e1070a00a986 */ /* 0x0007e4000c10110e */
[----:B---3--:R-:W-:-:S05]  /*3d750*/  FMUL R7, R63, UR20 ;  /* 0x000000143f077c20 */ /* 0x008fca0008400000 */
[----:B------:R-:W-:-:S05]  /*3d760*/  F2FP.SATFINITE.E4M3.F32.PACK_AB_MERGE_C R7, RZ, R7, RZ ;  /* 0x00000007ff07723e */ /* 0x000fca00048070ff */
[----:B------:R4:W-:Y:S02]  /*3d770*/  @!P5 STG.E.U8 desc[UR14][R210.64+0xe8], R7 ;  /* 0x0000e807d200d986 */ /* 0x0009e4000c10110e */
[----:B----4-:R-:W-:Y:S02]  /*3d780*/  FMUL R7, R51, UR20 ;  /* 0x0000001433077c20 */ /* 0x010fe40008400000 */
[----:B------:R-:W3:Y:S04]  /*3d790*/  LDL.LU R51, [R1+0x64c] ;  /* 0x00064c0001337983 */ /* 0x000ee80000300800 */
[----:B------:R-:W4:Y:S04]  /*3d7a0*/  LDL.LU R27, [R1+0x650] ;  /* 0x00065000011b7983 */ /* 0x000f280000300800 */
[----:B------:R-:W4:Y:S04]  /*3d7b0*/  LDL.LU R16, [R1+0x654] ;  /* 0x0006540001107983 */ /* 0x000f280000300800 */
[----:B------:R-:W4:Y:S04]  /*3d7c0*/  LDL.LU R13, [R1+0x658] ;  /* 0x00065800010d7983 */ /* 0x000f280000300800 */
[----:B------:R-:W4:Y:S04]  /*3d7d0*/  LDL.LU R196, [R1+0x65c] ;  /* 0x00065c0001c47983 */ /* 0x000f280000300800 */
[----:B------:R-:W4:Y:S04]  /*3d7e0*/  LDL.LU R197, [R1+0x660] ;  /* 0x0006600001c57983 */ /* 0x000f280000300800 */
[----:B------:R-:W4:Y:S01]  /*3d7f0*/  LDL.LU R183, [R1+0x664] ;  /* 0x0006640001b77983 */ /* 0x000f220000300800 */
[----:B------:R-:W-:-:S02]  /*3d800*/  ISETP.LT.OR P4, PT, R26, 0xba, !P1 ;  /* 0x000000ba1a00780c */ /* 0x000fc40004f81670 */
[----:B------:R-:W-:Y:S01]  /*3d810*/  LOP3.LUT P2, RZ, R5, 0x400000, RZ, 0xc0, !PT ;  /* 0x0040000005ff7812 */ /* 0x000fe2000784c0ff */
[----:B------:R-:W4:Y:S01]  /*3d820*/  LDL.LU R198, [R1+0x668] ;  /* 0x0006680001c67983 */ /* 0x000f220000300800 */
[----:B------:R-:W-:Y:S02]  /*3d830*/  F2FP.SATFINITE.E4M3.F32.PACK_AB_MERGE_C R7, RZ, R7, RZ ;  /* 0x00000007ff07723e */ /* 0x000fe400048070ff */
[C---:B------:R-:W-:Y:S01]  /*3d840*/  LOP3.LUT P6, RZ, R9.reuse, 0x40000, RZ, 0xc0, !PT ;  /* 0x0004000009ff7812 */ /* 0x040fe200078cc0ff */
[----:B------:R-:W4:Y:S01]  /*3d850*/  LDL.LU R199, [R1+0x66c] ;  /* 0x00066c0001c77983 */ /* 0x000f220000300800 */
[----:B------:R-:W-:-:S03]  /*3d860*/  LOP3.LUT P5, RZ, R9, 0x20000000, RZ, 0xc0, !PT ;  /* 0x2000000009ff7812 */ /* 0x000fc600078ac0ff */
[----:B------:R-:W4:Y:S02]  /*3d870*/  LDL.LU.64 R190, [R1+0x18] ;  /* 0x0000180001be7983 */ /* 0x000f240000300a00 */
[----:B------:R-:W-:-:S04]  /*3d880*/  @!P4 IADD3 R69, P0, P3, R6, UR8, R3 ;  /* 0x000000080645cc10 */ /* 0x000fc8000fb1e003 */
[----:B------:R-:W-:Y:S02]  /*3d890*/  @!P4 IADD3.X R68, R29, UR7, R0, P0, P3 ;  /* 0x000000071d44cc10 */ /* 0x000fe400087e6400 */
[C---:B------:R-:W-:Y:S01]  /*3d8a0*/  ISETP.LT.OR P4, PT, R26.reuse, 0xc1, !P1 ;  /* 0x000000c11a00780c */ /* 0x040fe20004f81670 */
[----:B------:R2:W-:Y:S01]  /*3d8b0*/  @!P2 STG.E.U8 desc[UR14][R206.64+0xe9], R7 ;  /* 0x0000e907ce00a986 */ /* 0x0005e2000c10110e */
[----:B------:R-:W-:Y:S01]  /*3d8c0*/  ISETP.LT.OR P2, PT, R26, 0xc9, !P1 ;  /* 0x000000c91a00780c */ /* 0x000fe20004f41670 */
[----:B------:R-:W0:Y:S10]  /*3d8d0*/  @!P6 LDC.64 R10, c[0x0][0x5c0] ;  /* 0x00017000ff0aeb82 */ /* 0x000e340000000a00 */
[----:B------:R-:W-:-:S04]  /*3d8e0*/  @!P4 IADD3 R67, P0, P3, R6, UR8, R3 ;  /* 0x000000080643cc10 */ /* 0x000fc8000fb1e003 */
[----:B------:R-:W-:Y:S02]  /*3d8f0*/  @!P4 IADD3.X R66, R29, UR7, R0, P0, P3 ;  /* 0x000000071d42cc10 */ /* 0x000fe400087e6400 */
[----:B------:R-:W-:-:S13]  /*3d900*/  ISETP.LT.OR P4, PT, R26, 0xc2, !P1 ;  /* 0x000000c21a00780c */ /* 0x000fda0004f81670 */
[----:B------:R-:W-:-:S04]  /*3d910*/  @!P4 IADD3 R65, P0, P3, R6, UR8, R3 ;  /* 0x000000080641cc10 */ /* 0x000fc8000fb1e003 */
[----:B------:R-:W-:Y:S02]  /*3d920*/  @!P4 IADD3.X R64, R29, UR7, R0, P0, P3 ;  /* 0x000000071d40cc10 */ /* 0x000fe400087e6400 */
[----:B------:R-:W-:-:S04]  /*3d930*/  @!P2 IADD3 R63, P0, P3, R6, UR8, R3 ;  /* 0x00000008063fac10 */ /* 0x000fc8000fb1e003 */
[----:B------:R-:W-:Y:S02]  /*3d940*/  @!P2 IADD3.X R62, R29, UR7, R0, P0, P3 ;  /* 0x000000071d3eac10 */ /* 0x000fe400087e6400 */
[C---:B------:R-:W-:Y:S02]  /*3d950*/  LOP3.LUT P2, RZ, R5.reuse, 0x400, RZ, 0xc0, !PT ;  /* 0x0000040005ff7812 */ /* 0x040fe4000784c0ff */
[----:B------:R-:W-:Y:S02]  /*3d960*/  LOP3.LUT R5, R5, 0xffdfffff, RZ, 0xc0, !PT ;  /* 0xffdfffff05057812 */ /* 0x000fe400078ec0ff */
[----:B0-----:R-:W-:-:S09]  /*3d970*/  @!P6 IADD3 R10, P0, R47, R10, RZ ;  /* 0x0000000a2f0ae210 */ /* 0x001fd20007f1e0ff */
[----:B------:R-:W-:Y:S02]  /*3d980*/  @P2 LOP3.LUT R5, R5, 0x200000, RZ, 0xfc, !PT ;  /* 0x0020000005052812 */ /* 0x000fe400078efcff */
[----:B------:R-:W-:Y:S01]  /*3d990*/  LOP3.LUT P2, RZ, R9, 0x80000, RZ, 0xc0, !PT ;  /* 0x0008000009ff7812 */ /* 0x000fe2000784c0ff */
[----:B------:R-:W-:Y:S01]  /*3d9a0*/  @!P6 IMAD.X R11, R87, 0x1, R11, P0 ;  /* 0x00000001570be824 */ /* 0x000fe200000e060b */
[----:B------:R-:W-:-:S13]  /*3d9b0*/  ISETP.LT.OR P4, PT, R26, 0xca, !P1 ;  /* 0x000000ca1a00780c */ /* 0x000fda0004f81670 */
[----:B------:R-:W-:-:S04]  /*3d9c0*/  @!P4 IADD3 R61, P0, P3, R6, UR8, R3 ;  /* 0x00000008063dcc10 */ /* 0x000fc8000fb1e003 */
[----:B------:R-:W-:Y:S01]  /*3d9d0*/  @!P4 IADD3.X R60, R29, UR7, R0, P0, P3 ;  /* 0x000000071d3ccc10 */ /* 0x000fe200087e6400 */
[----:B--2---:R-:W-:-:S05]  /*3d9e0*/  FMUL R7, R59, UR20 ;  /* 0x000000143b077c20 */ /* 0x004fca0008400000 */
[----:B------:R-:W-:-:S05]  /*3d9f0*/  F2FP.SATFINITE.E4M3.F32.PACK_AB_MERGE_C R7, RZ, R7, RZ ;  /* 0x00000007ff07723e */ /* 0x000fca00048070ff */
[----:B------:R0:W-:Y:S01]  /*3da00*/  @!P6 STG.E.U8 desc[UR14][R10.64+0xe8], R7 ;  /* 0x0000e8070a00e986 */ /* 0x0001e2000c10110e */
[----:B------:R-:W-:Y:S01]  /*3da10*/  ISETP.LT.OR P6, PT, R26, 0xd1, !P1 ;  /* 0x000000d11a00780c */ /* 0x000fe20004fc1670 */
[----:B0-----:R-:W0:Y:S01]  /*3da20*/  @!P2 LDC.64 R10, c[0x0][0x5c0] ;  /* 0x00017000ff0aab82 */ /* 0x001e220000000a00 */
[----:B------:R-:W-:-:S11]  /*3da30*/  FMUL R7, R55, UR20 ;  /* 0x0000001437077c20 */ /* 0x000fd60008400000 */
[----:B------:R-:W-:-:S04]  /*3da40*/  @!P6 IADD3 R59, P3, P4, R6, UR8, R3 ;  /* 0x00000008063bec10 */ /* 0x000fc8000fc7e003 */
[----:B------:R-:W-:Y:S02]  /*3da50*/  @!P6 IADD3.X R58, R29, UR7, R0, P3, P4 ;  /* 0x000000071d3aec10 */ /* 0x000fe40009fe8400 */
[----:B------:R-:W-:Y:S02]  /*3da60*/  LOP3.LUT P6, RZ, R9, 0x10000000, RZ, 0xc0, !PT ;  /* 0x1000000009ff7812 */ /* 0x000fe400078cc0ff */
[----:B------:R-:W-:Y:S02]  /*3da70*/  F2FP.SATFINITE.E4M3.F32.PACK_AB_MERGE_C R7, RZ, R7, RZ ;  /* 0x00000007ff07723e */ /* 0x000fe400048070ff */
[----:B0-----:R-:W-:-:S05]  /*3da80*/  @!P2 IADD3 R8, P0, R92, R10, RZ ;  /* 0x0000000a5c08a210 */ /* 0x001fca0007f1e0ff */
[----:B------:R-:W-:-:S05]  /*3da90*/  @!P2 IMAD.X R9, R93, 0x1, R11, P0 ;  /* 0x000000015d09a824 */ /* 0x000fca00000e060b */
[----:B------:R3:W-:Y:S01]  /*3daa0*/  @!P2 STG.E.U8 desc[UR14][R8.64+0xe9], R7 ;  /* 0x0000e9070800a986 */ /* 0x0007e2000c10110e */
[----:B------:R-:W-:Y:S02]  /*3dab0*/  ISETP.LT.OR P2, PT, R26, 0xd2, !P1 ;  /* 0x000000d21a00780c */ /* 0x000fe40004f41670 */
[----:B------:R-:W-:Y:S01]  /*3dac0*/  LOP3.LUT P4, RZ, R5, 0x800, RZ, 0xc0, !PT ;  /* 0x0000080005ff7812 */ /* 0x000fe2000788c0ff */
[----:B---3--:R-:W-:Y:S01]  /*3dad0*/  FMUL R7, R51, UR20 ;  /* 0x0000001433077c20 */ /* 0x008fe20008400000 */
[----:B------:R-:W0:Y:S09]  /*3dae0*/  @!P5 LDC.64 R8, c[0x0][0x5c0] ;  /* 0x00017000ff08db82 */ /* 0x000e320000000a00 */
[----:B------:R-:W-:-:S04]  /*3daf0*/  @!P2 IADD3 R55, P0, P3, R6, UR8, R3 ;  /* 0x000000080637ac10 */ /* 0x000fc8000fb1e003 */
[----:B------:R-:W-:Y:S02]  /*3db00*/  @!P2 IADD3.X R54, R29, UR7, R0, P0, P3 ;  /* 0x000000071d36ac10 */ /* 0x000fe400087e6400 */
[----:B------:R-:W-:Y:S02]  /*3db10*/  ISETP.LT.OR P2, PT, R26, 0xd9, !P1 ;  /* 0x000000d91a00780c */ /* 0x000fe40004f41670 */
[----:B------:R-:W-:-:S11]  /*3db20*/  F2FP.SATFINITE.E4M3.F32.PACK_AB_MERGE_C R7, RZ, R7, RZ ;  /* 0x00000007ff07723e */ /* 0x000fd600048070ff */
[----:B------:R-:W-:Y:S01]  /*3db30*/  @!P2 IADD3 R53, P0, P3, R6, UR8, R3 ;  /* 0x000000080635ac10 */ /* 0x000fe2000fb1e003 */
[----:B------:R4:W-:Y:S03]  /*3db40*/  @!P4 STG.E.U8 desc[UR14][R216.64+0xf0], R7 ;  /* 0x0000f007d800c986 */ /* 0x0009e6000c10110e */
[----:B------:R-:W-:Y:S02]  /*3db50*/  @!P2 IADD3.X R52, R29, UR7, R0, P0, P3 ;  /* 0x000000071d34ac10 */ /* 0x000fe400087e6400 */
[----:B------:R-:W-:Y:S01]  /*3db60*/  LOP3.LUT P2, RZ, R5, 0x200000, RZ, 0xc0, !PT ;  /* 0x0020000005ff7812 */ /* 0x000fe2000784c0ff */
[----:B----4-:R-:W-:Y:S01]  /*3db70*/  FMUL R7, R27, UR20 ;  /* 0x000000141b077c20 */ /* 0x010fe20008400000 */
[----:B------:R-:W-:-:S04]  /*3db80*/  ISETP.LT.OR P4, PT, R26, 0xda, !P1 ;  /* 0x000000da1a00780c */ /* 0x000fc80004f81670 */
[----:B------:R-:W-:-:S07]  /*3db90*/  F2FP.SATFINITE.E4M3.F32.PACK_AB_MERGE_C R7, RZ, R7, RZ ;  /* 0x00000007ff07723e */ /* 0x000fce00048070ff */
[----:B------:R1:W-:Y:S01]  /*3dba0*/  @!P2 STG.E.U8 desc[UR14][R214.64+0xf1], R7 ;  /* 0x0000f107d600a986 */ /* 0x0003e2000c10110e */
[----:B------:R-:W-:Y:S02]  /*3dbb0*/  ISETP.LT.OR P2, PT, R26, 0xe1, !P1 ;  /* 0x000000e11a00780c */ /* 0x000fe40004f41670 */
[----:B------:R-:W-:-:S04]  /*3dbc0*/  @!P4 IADD3 R51, P0, P3, R6, UR8, R3 ;  /* 0x000000080633cc10 */ /* 0x000fc8000fb1e003 */
[----:B------:R-:W-:-:S07]  /*3dbd0*/  @!P4 IADD3.X R50, R29, UR7, R0, P0, P3 ;  /* 0x000000071d32cc10 */ /* 0x000fce00087e6400 */
        /* <DEDUP_REMOVED lines=13> */
[----:B0-----:R-:W-:-:S05]  /*3dcb0*/  @!P6 IADD3 R8, P0, R98, R8, RZ ;  /* 0x000000086208e210 */ /* 0x001fca0007f1e0ff */
[----:B------:R-:W-:-:S05]  /*3dcc0*/  @!P6 IMAD.X R9, R103, 0x1, R9, P0 ;  /* 0x000000016709e824 */ /* 0x000fca00000e0609 */
[----:B------:R0:W-:Y:S02]  /*3dcd0*/  @!P6 STG.E.U8 desc[UR14][R8.64+0xf1], R7 ;  /* 0x0000f1070800e986 */ /* 0x0001e4000c10110e */
[----:B0-----:R-:W-:Y:S02]  /*3dce0*/  FMUL R7, R196, UR20 ;  /* 0x00000014c4077c20 */ /* 0x001fe40008400000 */
[----:B------:R-:W2:Y:S01]  /*3dcf0*/  LDL.LU R196, [R1+0x670] ;  /* 0x0006700001c47983 */ /* 0x000ea20000300800 */
[----:B------:R-:W-:-:S03]  /*3dd00*/  FMUL R8, R197, UR20 ;  /* 0x00000014c5087c20 */ /* 0x000fc60008400000 */
[----:B------:R-:W3:Y:S01]  /*3dd10*/  LDL.LU R197, [R1+0x674] ;  /* 0x0006740001c57983 */ /* 0x000ee20000300800 */
[----:B------:R-:W-:Y:S02]  /*3dd20*/  ISETP.LT.OR P5, PT, R26, 0xe9, !P1 ;  /* 0x000000e91a00780c */ /* 0x000fe40004fa1670 */
[----:B------:R-:W-:-:S11]  /*3dd30*/  LOP3.LUT P2, RZ, R5, 0x10000, RZ, 0xc0, !PT ;  /* 0x0001000005ff7812 */ /* 0x000fd6000784c0ff */
[----:B------:R-:W-:-:S04]  /*3dd40*/  @!P5 IADD3 R17, P3, P4, R6, UR8, R3 ;  /* 0x000000080611dc10 */ /* 0x000fc8000fc7e003 */
[----:B------:R-:W-:Y:S02]  /*3dd50*/  @!P5 IADD3.X R16, R29, UR7, R0, P3, P4 ;  /* 0x000000071d10dc10 */ /* 0x000fe40009fe8400 */
[----:B------:R-:W-:Y:S02]  /*3dd60*/  ISETP.LT.OR P4, PT, R26, 0xea, !P1 ;  /* 0x000000ea1a00780c */ /* 0x000fe40004f81670 */
[----:B------:R-:W-:-:S04]  /*3dd70*/  LOP3.LUT R5, R5, 0xfffbffff, RZ, 0xc0, !PT ;  /* 0xfffbffff05057812 */ /* 0x000fc800078ec0ff */
[----:B------:R-:W-:-:S04]  /*3dd80*/  @P5 LOP3.LUT R5, R5, 0x40000, RZ, 0xfc, !PT ;  /* 0x0004000005055812 */ /* 0x000fc800078efcff */
[----:B------:R-:W-:-:S03]  /*3dd90*/  LOP3.LUT R5, R5, 0xfff7ffff, RZ, 0xc0, !PT ;  /* 0xfff7ffff05057812 */ /* 0x000fc600078ec0ff */
[----:B------:R-:W-:Y:S02]  /*3dda0*/  @!P4 IADD3 R15, P0, P3, R6, UR8, R3 ;  /* 0x00000008060fcc10 */ /* 0x000fe4000fb1e003 */
[----:B------:R-:W-:Y:S02]  /*3ddb0*/  @P4 LOP3.LUT R5, R5, 0x80000, RZ, 0xfc, !PT ;  /* 0x0008000005054812 */ /* 0x000fe400078efcff */
[----:B------:R-:W-:Y:S02]  /*3ddc0*/  @!P4 IADD3.X R13, R29, UR7, R0, P0, P3 ;  /* 0x000000071d0dcc10 */ /* 0x000fe400087e6400 */
[C---:B------:R-:W-:Y:S02]  /*3ddd0*/  LOP3.LUT P5, RZ, R14.reuse, 0x4, RZ, 0xc0, !PT ;  /* 0x000000040eff7812 */ /* 0x040fe400078ac0ff */
[----:B------:R-:W-:Y:S01]  /*3dde0*/  LOP3.LUT P4, RZ, R14, 0x2, RZ, 0xc0, !PT ;  /* 0x000000020eff7812 */ /* 0x000fe2000788c0ff */
[----:B------:R-:W-:Y:S02]  /*3ddf0*/  FMUL R14, R183, UR20 ;  /* 0x00000014b70e7c20 */ /* 0x000fe40008400000 */
[----:B------:R-:W4:Y:S01]  /*3de00*/  LDL.LU R183, [R1+0x678] ;  /* 0x0006780001b77983 */ /* 0x000f220000300800 */
[----:B------:R-:W-:-:S13]  /*3de10*/  ISETP.LT.OR P0, PT, R26, 0xf1, !P1 ;  /* 0x000000f11a00780c */ /* 0x000fda0004f01670 */
[----:B------:R-:W-:-:S04]  /*3de20*/  @!P0 IADD3 R12, P3, P6, R6, UR8, R3 ;  /* 0x00000008060c8c10 */ /* 0x000fc8000fe7e003 */
[----:B------:R-:W-:Y:S02]  /*3de30*/  @!P0 IADD3.X R11, R29, UR7, R0, P3, P6 ;  /* 0x000000071d0b8c10 */ /* 0x000fe40009fec400 */
[----:B------:R-:W-:Y:S02]  /*3de40*/  ISETP.LT.OR P3, PT, R26, 0xf2, !P1 ;  /* 0x000000f21a00780c */ /* 0x000fe40004f61670 */
[----:B------:R-:W-:-:S05]  /*3de50*/  F2FP.SATFINITE.E4M3.F32.PACK_AB_MERGE_C R7, RZ, R7, RZ ;  /* 0x00000007ff07723e */ /* 0x000fca00048070ff */
[----:B------:R0:W-:Y:S06]  /*3de60*/  @!P2 STG.E.U8 desc[UR14][R224.64+0xf8], R7 ;  /* 0x0000f807e000a986 */ /* 0x0001ec000c10110e */
[----:B------:R-:W-:-:S04]  /*3de70*/  @!P3 IADD3 R10, P2, P6, R6, UR8, R3 ;  /* 0x00000008060abc10 */ /* 0x000fc8000fe5e003 */
[----:B0-----:R-:W-:Y:S02]  /*3de80*/  @!P3 IADD3.X R7, R29, UR7, R0, P2, P6 ;  /* 0x000000071d07bc10 */ /* 0x001fe400097ec400 */
[----:B------:R-:W-:Y:S02]  /*3de90*/  LOP3.LUT P6, RZ, R5, 0x8000, RZ, 0xc0, !PT ;  /* 0x0000800005ff7812 */ /* 0x000fe400078cc0ff */
[----:B------:R-:W-:-:S11]  /*3dea0*/  F2FP.SATFINITE.E4M3.F32.PACK_AB_MERGE_C R8, RZ, R8, RZ ;  /* 0x00000008ff08723e */ /* 0x000fd600048070ff */
[----:B------:R0:W-:Y:S02]  /*3deb0*/  @!P6 STG.E.U8 desc[UR14][R222.64+0xf9], R8 ;  /* 0x0000f908de00e986 */ /* 0x0001e4000c10110e */
[----:B0-----:R-:W0:Y:S01]  /*3dec0*/  @!P5 LDC.64 R8, c[0x0][0x5c0] ;  /* 0x00017000ff08db82 */ /* 0x001e220000000a00 */
[----:B------:R-:W-:Y:S02]  /*3ded0*/  F2FP.SATFINITE.E4M3.F32.PACK_AB_MERGE_C R14, RZ, R14, RZ ;  /* 0x0000000eff0e723e */ /* 0x000fe400048070ff */
[----:B0-----:R-:W-:-:S05]  /*3dee0*/  @!P5 IADD3 R8, P6, R109, R8, RZ ;  /* 0x000000086d08d210 */ /* 0x001fca0007fde0ff */
[----:B------:R-:W-:-:S05]  /*3def0*/  @!P5 IMAD.X R9, R113, 0x1, R9, P6 ;  /* 0x000000017109d824 */ /* 0x000fca00030e0609 */
[----:B------:R0:W-:Y:S02]  /*3df00*/  @!P5 STG.E.U8 desc[UR14][R8.64+0xf8], R14 ;  /* 0x0000f80e0800d986 */ /* 0x0001e4000c10110e */
[----:B0-----:R-:W-:Y:S01]  /*3df10*/  FMUL R14, R198, UR20 ;  /* 0x00000014c60e7c20 */ /* 0x001fe20008400000 */
[----:B------:R-:W0:Y:S01]  /*3df20*/  @!P4 LDC.64 R8, c[0x0][0x5c0] ;  /* 0x00017000ff08cb82 */ /* 0x000e220000000a00 */
[----:B------:R-:W4:Y:S03]  /*3df30*/  LDL.LU R198, [R1+0x67c] ;  /* 0x00067c0001c67983 */ /* 0x000f260000300800 */
[----:B------:R-:W-:Y:S02]  /*3df40*/  F2FP.SATFINITE.E4M3.F32.PACK_AB_MERGE_C R14, RZ, R14, RZ ;  /* 0x0000000eff0e723e */ /* 0x000fe400048070ff */
[----:B0-----:R-:W-:-:S05]  /*3df50*/  @!P4 IADD3 R8, P6, R108, R8, RZ ;  /* 0x000000086c08c210 */ /* 0x001fca0007fde0ff */
[----:B------:R-:W-:-:S05]  /*3df60*/  @!P4 IMAD.X R9, R112, 0x1, R9, P6 ;  /* 0x000000017009c824 */ /* 0x000fca00030e0609 */
[----:B------:R0:W-:Y:S02]  /*3df70*/  @!P4 STG.E.U8 desc[UR14][R8.64+0xf9], R14 ;  /* 0x0000f90e0800c986 */ /* 0x0001e4000c10110e */
[----:B0-----:R-:W-:Y:S02]  /*3df80*/  FMUL R8, R199, UR20 ;  /* 0x00000014c7087c20 */ /* 0x001fe40008400000 */
[----:B------:R-:W4:Y:S01]  /*3df90*/  LDL.LU R199, [R1+0x680] ;  /* 0x0006800001c77983 */ /* 0x000f220000300800 */
[----:B------:R-:W-:-:S04]  /*3dfa0*/  LOP3.LUT P2, RZ, R5, 0x100000, RZ, 0xc0, !PT ;  /* 0x0010000005ff7812 */ /* 0x000fc8000784c0ff */
[C---:B------:R-:W-:Y:S02]  /*3dfb0*/  ISETP.LT.OR P5, PT, R26.reuse, 0x1, !P2 ;  /* 0x000000011a00780c */ /* 0x040fe400057a1670 */
[----:B------:R-:W-:Y:S02]  /*3dfc0*/  F2FP.SATFINITE.E4M3.F32.PACK_AB_MERGE_C R8, RZ, R8, RZ ;  /* 0x00000008ff08723e */ /* 0x000fe400048070ff */
[----:B------:R-:W-:-:S09]  /*3dfd0*/  ISETP.LT.OR P6, PT, R26, 0x2, !P2 ;  /* 0x000000021a00780c */ /* 0x000fd200057c1670 */
[----:B------:R2:W-:Y:S01]  /*3dfe0*/  @!P5 STG.E.U8 desc[UR14][R190.64], R8 ;  /* 0x00000008be00d986 */ /* 0x0005e2000c10110e */
[----:B------:R-:W-:Y:S01]  /*3dff0*/  ISETP.LT.OR P5, PT, R26, 0x1, !P1 ;  /* 0x000000011a00780c */ /* 0x000fe20004fa1670 */
[----:B--2---:R-:W-:Y:S02]  /*3e000*/  FMUL R8, R196, UR20 ;  /* 0x00000014c4087c20 */ /* 0x004fe40008400000 */
[----:B------:R-:W2:Y:S03]  /*3e010*/  LDL.LU R196, [R1+0x684] ;  /* 0x0006840001c47983 */ /* 0x000ea60000300800 */
[----:B------:R-:W-:Y:S01]  /*3e020*/  F2FP.SATFINITE.E4M3.F32.PACK_AB_MERGE_C R8, RZ, R8, RZ ;  /* 0x00000008ff08723e */ /* 0x000fe200048070ff */
[----:B---3--:R-:W-:Y:S02]  /*3e030*/  FMUL R14, R197, UR20 ;  /* 0x00000014c50e7c20 */ /* 0x008fe40008400000 */
[----:B------:R-:W3:Y:S04]  /*3e040*/  LDL.LU R197, [R1+0x688] ;  /* 0x0006880001c57983 */ /* 0x000ee80000300800 */
[----:B------:R0:W-:Y:S02]  /*3e050*/  @!P6 STG.E.U8 desc[UR14][R228.64+0x1], R8 ;  /* 0x00000108e400e986 */ /* 0x0001e4000c10110e */
[----:B0-----:R-:W0:Y:S01]  /*3e060*/  @!P5 LDC.64 R8, c[0x0][0x5c0] ;  /* 0x00017000ff08db82 */ /* 0x001e220000000a00 */
[----:B------:R-:W-:-:S02]  /*3e070*/  F2FP.SATFINITE.E4M3.F32.PACK_AB_MERGE_C R14, RZ, R14, RZ ;  /* 0x0000000eff0e723e */ /* 0x000fc400048070ff */
[----:B0-----:R-:W-:-:S05]  /*3e080*/  @!P5 IADD3 R8, P6, R116, R8, RZ ;  /* 0x000000087408d210 */ /* 0x001fca0007fde0ff */
[----:B------:R-:W-:Y:S01]  /*3e090*/  @!P5 IMAD.X R9, R132, 0x1, R9, P6 ;  /* 0x000000018409d824 */ /* 0x000fe200030e0609 */
[----:B------:R-:W-:-:S13]  /*3e0a0*/  ISETP.LT.OR P6, PT, R26, 0x1, !P1 ;  /* 0x000000011a00780c */ /* 0x000fda0004fc1670 */
[----:B------:R4:W-:Y:S02]  /*3e0b0*/  @!P6 STG.E.U8 desc[UR14][R8.64], R14 ;  /* 0x0000000e0800e986 */ /* 0x0009e4000c10110e */
[----:B----4-:R-:W-:Y:S02]  /*3e0c0*/  FMUL R14, R183, UR20 ;  /* 0x00000014b70e7c20 */ /* 0x010fe40008400000 */
[----:B------:R-:W4:Y:S01]  /*3e0d0*/  LDL.LU R183, [R1+0x68c] ;  /* 0x00068c0001b77983 */ /* 0x000f220000300800 */
[----:B------:R-:W-:Y:S02]  /*3e0e0*/  ISETP.LT.OR P5, PT, R26, 0x2, !P1 ;  /* 0x000000021a00780c */ /* 0x000fe40004fa1670 */
[----:B------:R-:W-:Y:S01]  /*3e0f0*/  F2FP.SATFINITE.E4M3.F32.PACK_AB_MERGE_C R14, RZ, R14, RZ ;  /* 0x0000000eff0e723e */ /* 0x000fe200048070ff */
[----:B------:R-:W4:Y:S10]  /*3e100*/  LDL.LU.64 R210, [R1+0x30] ;  /* 0x0000300001d27983 */ /* 0x000f340000300a00 */
[----:B------:R-:W0:Y:S02]  /*3e110*/  @!P5 LDC.64 R8, c[0x0][0x5c0] ;  /* 0x00017000ff08db82 */ /* 0x000e240000000a00 */
[----:B0-----:R-:W-:-:S05]  /*3e120*/  @!P5 IADD3 R8, P6, R117, R8, RZ ;  /* 0x000000087508d210 */ /* 0x001fca0007fde0ff */
[----:B------:R-:W-:Y:S01]  /*3e130*/  @!P5 IMAD.X R9, R133, 0x1, R9, P6 ;  /* 0x000000018509d824 */ /* 0x000fe200030e0609 */
[----:B------:R-:W-:-:S13]  /*3e140*/  ISETP.LT.OR P6, PT, R26, 0x2, !P1 ;  /* 0x000000021a00780c */ /* 0x000fda0004fc1670 */
[----:B------:R0:W-:Y:S02]  /*3e150*/  @!P6 STG.E.U8 desc[UR14][R8.64+0x1], R14 ;  /* 0x0000010e0800e986 */ /* 0x0001e4000c10110e */
[----:B0-----:R-:W-:Y:S02]  /*3e160*/  FMUL R8, R198, UR20 ;  /* 0x00000014c6087c20 */ /* 0x001fe40008400000 */
[----:B------:R-:W4:Y:S04]  /*3e170*/  LDL.LU R198, [R1+0x690] ;  /* 0x0006900001c67983 */ /* 0x000f280000300800 */
[----:B------:R-:W4:Y:S01]  /*3e180*/  LDL.LU.64 R190, [R1] ;  /* 0x0000000001be7983 */ /* 0x000f220000300a00 */
[----:B------:R-:W-:Y:S02]  /*3e190*/  ISETP.LT.OR P5, PT, R26, 0x9, !P2 ;  /* 0x000000091a00780c */ /* 0x000fe400057a1670 */
[----:B------:R-:W-:-:S02]  /*3e1a0*/  F2FP.SATFINITE.E4M3.F32.PACK_AB_MERGE_C R8, RZ, R8, RZ ;  /* 0x00000008ff08723e */ /* 0x000fc400048070ff */
[----:B------:R-:W-:-:S09]  /*3e1b0*/  ISETP.LT.OR P6, PT, R26, 0xa, !P2 ;  /* 0x0000000a1a00780c */ /* 0x000fd200057c1670 */
[----:B------:R0:W-:Y:S01]  /*3e1c0*/  @!P5 STG.E.U8 desc[UR14][R236.64+0x8], R8 ;  /* 0x00000808ec00d986 */ /* 0x0001e2000c10110e */
[----:B------:R-:W-:Y:S01]  /*3e1d0*/  ISETP.LT.OR P5, PT, R26, 0x9, !P1 ;  /* 0x000000091a00780c */ /* 0x000fe20004fa1670 */
[----:B0-----:R-:W-:Y:S02]  /*3e1e0*/  FMUL R8, R199, UR20 ;  /* 0x00000014c7087c20 */ /* 0x001fe40008400000 */
[----:B------:R-:W4:Y:S03]  /*3e1f0*/  LDL.LU R199, [R1+0x694] ;  /* 0x0006940001c77983 */ /* 0x000f260000300800 */
[----:B------:R-:W-:-:S05]  /*3e200*/  F2FP.SATFINITE.E4M3.F32.PACK_AB_MERGE_C R8, RZ, R8, RZ ;  /* 0x00000008ff08723e */ /* 0x000fca00048070ff */
[----:B------:R0:W-:Y:S02]  /*3e210*/  @!P6 STG.E.U8 desc[UR14][R226.64+0x9], R8 ;  /* 0x00000908e200e986 */ /* 0x0001e4000c10110e */
[----:B0-----:R-:W0:Y:S02]  /*3e220*/  @!P5 LDC.64 R8, c[0x0][0x5c0] ;  /* 0x00017000ff08db82 */ /* 0x001e240000000a00 */
[----:B0-----:R-:W-:-:S05]  /*3e230*/  @!P5 IADD3 R8, P6, R134, R8, RZ ;  /* 0x000000088608d210 */ /* 0x001fca0007fde0ff */
[----:B------:R-:W-:Y:S01]  /*3e240*/  @!P5 IMAD.X R9, R136, 0x1, R9, P6 ;  /* 0x000000018809d824 */ /* 0x000fe200030e0609 */
[C---:B------:R-:W-:Y:S02]  /*3e250*/  ISETP.LT.OR P6, PT, R26.reuse, 0x9, !P1 ;  /* 0x000000091a00780c */ /* 0x040fe40004fc1670 */
[----:B------:R-:W-:Y:S01]  /*3e260*/  ISETP.LT.OR P5, PT, R26, 0xa, !P1 ;  /* 0x0000000a1a00780c */ /* 0x000fe20004fa1670 */
[----:B--2---:R-:W-:Y:S02]  /*3e270*/  FMUL R14, R196, UR20 ;  /* 0x00000014c40e7c20 */ /* 0x004fe40008400000 */
[----:B------:R-:W2:Y:S03]  /*3e280*/  LDL.LU R196, [R1+0x698] ;  /* 0x0006980001c47983 */ /* 0x000ea60000300800 */
[----:B------:R-:W-:-:S05]  /*3e290*/  F2FP.SATFINITE.E4M3.F32.PACK_AB_MERGE_C R14, RZ, R14, RZ ;  /* 0x0000000eff0e723e */ /* 0x000fca00048070ff */
[----:B------:R0:W-:Y:S02]  /*3e2a0*/  @!P6 STG.E.U8 desc[UR14][R8.64+0x8], R14 ;  /* 0x0000080e0800e986 */ /* 0x0001e4000c10110e */
[----:B0-----:R-:W0:Y:S01]  /*3e2b0*/  @!P5 LDC.64 R8, c[0x0][0x5c0] ;  /* 0x00017000ff08db82 */ /* 0x001e220000000a00 */
[----:B---3--:R-:W-:Y:S02]  /*3e2c0*/  FMUL R14, R197, UR20 ;  /* 0x00000014c50e7c20 */ /* 0x008fe40008400000 */
[----:B------:R-:W3:Y:S03]  /*3e2d0*/  LDL.LU R197, [R1+0x69c] ;  /* 0x00069c0001c57983 */ /* 0x000ee60000300800 */
[----:B------:R-:W-:Y:S01]  /*3e2e0*/  F2FP.SATFINITE.E4M3.F32.PACK_AB_MERGE_C R14, RZ, R14, RZ ;  /* 0x0000000eff0e723e */ /* 0x000fe200048070ff */
[----:B------:R-:W3:Y:S01]  /*3e2f0*/  LDL.LU.64 R80, [R1+0x10] ;  /* 0x0000100001507983 */ /* 0x000ee20000300a00 */
[----:B0-----:R-:W-:-:S05]  /*3e300*/  @!P5 IADD3 R8, P6, R135, R8, RZ ;  /* 0x000000088708d210 */ /* 0x001fca0007fde0ff */
[----:B------:R-:W-:Y:S01]  /*3e310*/  @!P5 IMAD.X R9, R137, 0x1, R9, P6 ;  /* 0x000000018909d824 */ /* 0x000fe200030e0609 */
[----:B------:R-:W-:-:S13]  /*3e320*/  ISETP.LT.OR P6, PT, R26, 0xa, !P1 ;  /* 0x0000000a1a00780c */ /* 0x000fda0004fc1670 */
[----:B------:R4:W-:Y:S02]  /*3e330*/  @!P6 STG.E.U8 desc[UR14][R8.64+0x9], R14 ;  /* 0x0000090e0800e986 */ /* 0x0009e4000c10110e */
[----:B----4-:R-:W-:Y:S02]  /*3e340*/  FMUL R8, R183, UR20 ;  /* 0x00000014b7087c20 */ /* 0x010fe40008400000 */
[----:B------:R-:W4:Y:S01]  /*3e350*/  LDL.LU R183, [R1+0x6a0] ;  /* 0x0006a00001b77983 */ /* 0x000f220000300800 */
[C---:B------:R-:W-:Y:S02]  /*3e360*/  ISETP.LT.OR P5, PT, R26.reuse, 0x11, !P2 ;  /* 0x000000111a00780c */ /* 0x040fe400057a1670 */
[----:B------:R-:W-:Y:S02]  /*3e370*/  F2FP.SATFINITE.E4M3.F32.PACK_AB_MERGE_C R8, RZ, R8, RZ ;  /* 0x00000008ff08723e */ /* 0x000fe400048070ff */
        /* <DEDUP_REMOVED lines=8> */
[----:B0-----:R-:W-:Y:S01]  /*3e400*/  @!P5 IADD3 R8, P6, R141, R8, RZ ;  /* 0x000000088d08d210 */ /* 0x001fe20007fde0ff */
[----:B------:R-:W-:Y:S02]  /*3e410*/  FMUL R14, R199, UR20 ;  /* 0x00000014c70e7c20 */ /* 0x000fe40008400000 */
[----:B------:R-:W4:Y:S02]  /*3e420*/  LDL.LU R199, [R1+0x6a8] ;  /* 0x0006a80001c77983 */ /* 0x000f240000300800 */
[----:B------:R-:W-:Y:S01]  /*3e430*/  @!P5 IMAD.X R9, R143, 0x1, R9, P6 ;  /* 0x000000018f09d824 */ /* 0x000fe200030e0609 */
[----:B------:R-:W-:-:S02]  /*3e440*/  ISETP.LT.OR P6, PT, R26, 0x11, !P1 ;  /* 0x000000111a00780c */ /* 0x000fc40004fc1670 */
[----:B------:R-:W-:Y:S02]  /*3e450*/  ISETP.LT.OR P5, PT, R26, 0x12, !P1 ;  /* 0x000000121a00780c */ /* 0x000fe40004fa1670 */
[----:B------:R-:W-:-:S09]  /*3e460*/  F2FP.SATFINITE.E4M3.F32.PACK_AB_MERGE_C R14, RZ, R14, RZ ;  /* 0x0000000eff0e723e */ /* 0x000fd200048070ff */
[----:B------:R0:W-:Y:S02]  /*3e470*/  @!P6 STG.E.U8 desc[UR14][R8.64+0x10], R14 ;  /* 0x0000100e0800e986 */ /* 0x0001e4000c10110e */
[----:B0-----:R-:W0:Y:S02]  /*3e480*/  @!P5 LDC.64 R8, c[0x0][0x5c0] ;  /* 0x00017000ff08db82 */ /* 0x001e240000000a00 */
[----:B0-----:R-:W-:-:S05]  /*3e490*/  @!P5 IADD3 R8, P6, R140, R8, RZ ;  /* 0x000000088c08d210 */ /* 0x001fca0007fde0ff */
[----:B------:R-:W-:Y:S01]  /*3e4a0*/  @!P5 IMAD.X R9, R142, 0x1, R9, P6 ;  /* 0x000000018e09d824 */ /* 0x000fe200030e0609 */
[----:B------:R-:W-:Y:S01]  /*3e4b0*/  ISETP.LT.OR P6, PT, R26, 0x12, !P1 ;  /* 0x000000121a00780c */ /* 0x000fe20004fc1670 */
[----:B--2---:R-:W-:Y:S02]  /*3e4c0*/  FMUL R14, R196, UR20 ;  /* 0x00000014c40e7c20 */ /* 0x004fe40008400000 */
[----:B------:R-:W2:Y:S03]  /*3e4d0*/  LDL.LU R196, [R1+0x6ac] ;  /* 0x0006ac0001c47983 */ /* 0x000ea60000300800 */
[----:B------:R-:W-:Y:S01]  /*3e4e0*/  F2FP.SATFINITE.E4M3.F32.PACK_AB_MERGE_C R14, RZ, R14, RZ ;  /* 0x0000000eff0e723e */ /* 0x000fe200048070ff */
[----:B------:R-:W2:Y:S06]  /*3e4f0*/  LDL.LU.64 R190, [R1+0x48] ;  /* 0x0000480001be7983 */ /* 0x000eac0000300a00 */
[----:B------:R3:W-:Y:S02]  /*3e500*/  @!P6 STG.E.U8 desc[UR14][R8.64+0x11], R14 ;  /* 0x0000110e0800e986 */ /* 0x0007e4000c10110e */
[----:B---3--:R-:W-:-:S02]  /*3e510*/  FMUL R8, R197, UR20 ;  /* 0x00000014c5087c20 */ /* 0x008fc40008400000 */
[----:B------:R-:W3:Y:S01]  /*3e520*/  LDL.LU R197, [R1+0x6b0] ;  /* 0x0006b00001c57983 */ /* 0x000ee20000300800 */
[----:B------:R-:W-:Y:S02]  /*3e530*/  ISETP.LT.OR P5, PT, R26, 0x19, !P2 ;  /* 0x000000191a00780c */ /* 0x000fe400057a1670 */
[----:B------:R-:W-:Y:S01]  /*3e540*/  F2FP.SATFINITE.E4M3.F32.PACK_AB_MERGE_C R8, RZ, R8, RZ ;  /* 0x00000008ff08723e */ /* 0x000fe200048070ff */
[----:B------:R-:W3:Y:S10]  /*3e550*/  LDL.LU.64 R210, [R1+0x20] ;  /* 0x0000200001d27983 */ /* 0x000ef40000300a00 */
[----:B------:R4:W-:Y:S02]  /*3e560*/  @!P5 STG.E.U8 desc[UR14][R80.64+0x18], R8 ;  /* 0x000018085000d986 */ /* 0x0009e4000c10110e */
[----:B----4-:R-:W-:-:S02]  /*3e570*/  FMUL R8, R183, UR20 ;  /* 0x00000014b7087c20 */ /* 0x010fc40008400000 */
[----:B------:R-:W4:Y:S01]  /*3e580*/  LDL.LU R183, [R1+0x6b4] ;  /* 0x0006b40001b77983 */ /* 0x000f220000300800 */
[C---:B------:R-:W-:Y:S02]  /*3e590*/  ISETP.LT.OR P6, PT, R26.reuse, 0x1a, !P2 ;  /* 0x0000001a1a00780c */ /* 0x040fe400057c1670 */
[----:B------:R-:W-:Y:S02]  /*3e5a0*/  ISETP.LT.OR P5, PT, R26, 0x19, !P1 ;  /* 0x000000191a00780c */ /* 0x000fe40004fa1670 */
[----:B------:R-:W-:-:S09]  /*3e5b0*/  F2FP.SATFINITE.E4M3.F32.PACK_AB_MERGE_C R8, RZ, R8, RZ ;  /* 0x00000008ff08723e */ /* 0x000fd200048070ff */
        /* <DEDUP_REMOVED lines=10> */
[----:B0-----:R-:W0:Y:S01]  /*3e660*/  @!P5 LDC.64 R8, c[0x0][0x5c0] ;  /* 0x00017000ff08db82 */ /* 0x001e220000000a00 */
[----:B------:R-:W-:Y:S02]  /*3e670*/  FMUL R14, R199, UR20 ;  /* 0x00000014c70e7c20 */ /* 0x000fe40008400000 */
[----:B------:R-:W4:Y:S04]  /*3e680*/  LDL.LU R199, [R1+0x6bc] ;  /* 0x0006bc0001c77983 */ /* 0x000f280000300800 */
[----:B------:R-:W4:Y:S01]  /*3e690*/  LDL.LU.64 R80, [R1+0x28] ;  /* 0x0000280001507983 */ /* 0x000f220000300a00 */
[----:B0-----:R-:W-:-:S05]  /*3e6a0*/  @!P5 IADD3 R8, P6, R147, R8, RZ ;  /* 0x000000089308d210 */ /* 0x001fca0007fde0ff */
[----:B------:R-:W-:Y:S01]  /*3e6b0*/  @!P5 IMAD.X R9, R151, 0x1, R9, P6 ;  /* 0x000000019709d824 */ /* 0x000fe200030e0609 */
[C---:B------:R-:W-:Y:S02]  /*3e6c0*/  ISETP.LT.OR P6, PT, R26.reuse, 0x1a, !P1 ;  /* 0x0000001a1a00780c */ /* 0x040fe40004fc1670 */
[----:B------:R-:W-:Y:S02]  /*3e6d0*/  F2FP.SATFINITE.E4M3.F32.PACK_AB_MERGE_C R14, RZ, R14, RZ ;  /* 0x0000000eff0e723e */ /* 0x000fe400048070ff */
[----:B------:R-:W-:-:S09]  /*3e6e0*/  ISETP.LT.OR P5, PT, R26, 0x21, !P2 ;  /* 0x000000211a00780c */ /* 0x000fd200057a1670 */
[----:B------:R2:W-:Y:S02]  /*3e6f0*/  @!P6 STG.E.U8 desc[UR14][R8.64+0x19], R14 ;  /* 0x0000190e0800e986 */ /* 0x0005e4000c10110e */
[----:B--2---:R-:W-:Y:S02]  /*3e700*/  FMUL R8, R196, UR20 ;  /* 0x00000014c4087c20 */ /* 0x004fe40008400000 */
[----:B------:R-:W2:Y:S03]  /*3e710*/  LDL.LU R196, [R1+0x6c0] ;  /* 0x0006c00001c47983 */ /* 0x000ea60000300800 */
[----:B------:R-:W-:-:S05]  /*3e720*/  F2FP.SATFINITE.E4M3.F32.PACK_AB_MERGE_C R8, RZ, R8, RZ ;  /* 0x00000008ff08723e */ /* 0x000fca00048070ff */
[----:B------:R0:W-:Y:S04]  /*3e730*/  @!P5 STG.E.U8 desc[UR14][R190.64+0x20], R8 ;  /* 0x00002008be00d986 */ /* 0x0001e8000c10110e */
[----:B0-----:R-:W2:Y:S01]  /*3e740*/  LDL.LU.64 R190, [R1+0x8] ;  /* 0x0000080001be7983 */ /* 0x001ea20000300a00 */
[----:B---3--:R-:W-:-:S03]  /*3e750*/  FMUL R8, R197, UR20 ;  /* 0x00000014c5087c20 */ /* 0x008fc60008400000 */
[----:B------:R-:W3:Y:S01]  /*3e760*/  LDL.LU R197, [R1+0x6c4] ;  /* 0x0006c40001c57983 */ /* 0x000ee20000300800 */
[----:B----4-:R-:W-:-:S03]  /*3e770*/  FMUL R14, R183, UR20 ;  /* 0x00000014b70e7c20 */ /* 0x010fc60008400000 */
[----:B------:R-:W4:Y:S01]  /*3e780*/  LDL.LU R183, [R1+0x6c8] ;  /* 0x0006c80001b77983 */ /* 0x000f220000300800 */
[C---:B------:R-:W-:Y:S02]  /*3e790*/  ISETP.LT.OR P6, PT, R26.reuse, 0x22, !P2 ;  /* 0x000000221a00780c */ /* 0x040fe400057c1670 */
[----:B------:R-:W-:Y:S02]  /*3e7a0*/  ISETP.LT.OR P5, PT, R26, 0x21, !P1 ;  /* 0x000000211a00780c */ /* 0x000fe40004fa1670 */
[----:B------:R-:W-:-:S09]  /*3e7b0*/  F2FP.SATFINITE.E4M3.F32.PACK_AB_MERGE_C R8, RZ, R8, RZ ;  /* 0x00000008ff08723e */ /* 0x000fd200048070ff */
[----:B------:R0:W-:Y:S02]  /*3e7c0*/  @!P6 STG.E.U8 desc[UR14][R210.64+0x21], R8 ;  /* 0x00002108d200e986 */ /* 0x0001e4000c10110e */
[----:B0-----:R-:W0:Y:S01]  /*3e7d0*/  @!P5 LDC.64 R8, c[0x0][0x5c0] ;  /* 0x00017000ff08db82 */ /* 0x001e220000000a00 */
[----:B------:R-:W-:Y:S02]  /*3e7e0*/  F2FP.SATFINITE.E4M3.F32.PACK_AB_MERGE_C R14, RZ, R14, RZ ;  /* 0x0000000eff0e723e */ /* 0x000fe400048070ff */
[----:B0-----:R-:W-:-:S05]  /*3e7f0*/  @!P5 IADD3 R8, P6, R152, R8, RZ ;  /* 0x000000089808d210 */ /* 0x001fca0007fde0ff */
[----:B------:R-:W-:Y:S01]  /*3e800*/  @!P5 IMAD.X R9, R158, 0x1, R9, P6 ;  /* 0x000000019e09d824 */ /* 0x000fe200030e0609 */
[C---:B------:R-:W-:Y:S02]  /*3e810*/  ISETP.LT.OR P6, PT, R26.reuse, 0x21, !P1 ;  /* 0x000000211a00780c */ /* 0x040fe40004fc1670 */
[----:B------:R-:W-:-:S11]  /*3e820*/  ISETP.LT.OR P5, PT, R26, 0x22, !P1 ;  /* 0x000000221a00780c */ /* 0x000fd60004fa1670 */
[----:B------:R0:W-:Y:S02]  /*3e830*/  @!P6 STG.E.U8 desc[UR14][R8.64+0x20], R14 ;  /* 0x0000200e0800e986 */ /* 0x0001e4000c10110e */
[----:B0-----:R-:W0:Y:S01]  /*3e840*/  @!P5 LDC.64 R8, c[0x0][0x5c0] ;  /* 0x00017000ff08db82 */ /* 0x001e220000000a00 */
[----:B------:R-:W-:Y:S02]  /*3e850*/  FMUL R14, R198, UR20 ;  /* 0x00000014c60e7c20 */ /* 0x000fe40008400000 */
[----:B------:R-:W4:Y:S03]  /*3e860*/  LDL.LU R198, [R1+0x6cc] ;  /* 0x0006cc0001c67983 */ /* 0x000f260000300800 */
[----:B------:R-:W-:Y:S01]  /*3e870*/  F2FP.SATFINITE.E4M3.F32.PACK_AB_MERGE_C R14, RZ, R14, RZ ;  /* 0x0000000eff0e723e */ /* 0x000fe200048070ff */
[----:B------:R-:W4:Y:S01]  /*3e880*/  LDL.LU.64 R210, [R1+0x50] ;  /* 0x0000500001d27983 */ /* 0x000f220000300a00 */
[----:B0-----:R-:W-:-:S05]  /*3e890*/  @!P5 IADD3 R8, P6, R153, R8, RZ ;  /* 0x000000089908d210 */ /* 0x001fca0007fde0ff */
[----:B------:R-:W-:Y:S01]  /*3e8a0*/  @!P5 IMAD.X R9, R159, 0x1, R9, P6 ;  /* 0x000000019f09d824 */ /* 0x000fe200030e0609 */
[C---:B------:R-:W-:Y:S02]  /*3e8b0*/  ISETP.LT.OR P6, PT, R26.reuse, 0x22, !P1 ;  /* 0x000000221a00780c */ /* 0x040fe40004fc1670 */
[----:B------:R-:W-:-:S11]  /*3e8c0*/  ISETP.LT.OR P5, PT, R26, 0x29, !P2 ;  /* 0x000000291a00780c */ /* 0x000fd600057a1670 */
[----:B------:R0:W-:Y:S02]  /*3e8d0*/  @!P6 STG.E.U8 desc[UR14][R8.64+0x21], R14 ;  /* 0x0000210e0800e986 */ /* 0x0001e4000c10110e */
[----:B0-----:R-:W-:Y:S02]  /*3e8e0*/  FMUL R8, R199, UR20 ;  /* 0x00000014c7087c20 */ /* 0x001fe40008400000 */
[----:B------:R-:W4:Y:S03]  /*3e8f0*/  LDL.LU R199, [R1+0x6d0] ;  /* 0x0006d00001c77983 */ /* 0x000f260000300800 */
[----:B------:R-:W-:-:S05]  /*3e900*/  F2FP.SATFINITE.E4M3.F32.PACK_AB_MERGE_C R8, RZ, R8, RZ ;  /* 0x00000008ff08723e */ /* 0x000fca00048070ff */
[----:B------:R0:W-:Y:S04]  /*3e910*/  @!P5 STG.E.U8 desc[UR14][R80.64+0x28], R8 ;  /* 0x000028085000d986 */ /* 0x0001e8000c10110e */
[----:B0-----:R-:W4:Y:S01]  /*3e920*/  LDL.LU.64 R80, [R1+0x38] ;  /* 0x0000380001507983 */ /* 0x001f220000300a00 */
[C---:B------:R-:W-:Y:S02]  /*3e930*/  ISETP.LT.OR P6, PT, R26.reuse, 0x2a, !P2 ;  /* 0x0000002a1a00780c */ /* 0x040fe400057c1670 */
[----:B------:R-:W-:Y:S01]  /*3e940*/  ISETP.LT.OR P5, PT, R26, 0x29, !P1 ;  /* 0x000000291a00780c */ /* 0x000fe20004fa1670 */
[----:B--2---:R-:W-:Y:S02]  /*3e950*/  FMUL R8, R196, UR20 ;  /* 0x00000014c4087c20 */ /* 0x004fe40008400000 */
[----:B------:R-:W2:Y:S03]  /*3e960*/  LDL.LU R196, [R1+0x6d4] ;  /* 0x0006d40001c47983 */ /* 0x000ea60000300800 */
[----:B------:R-:W-:-:S05]  /*3e970*/  F2FP.SATFINITE.E4M3.F32.PACK_AB_MERGE_C R8, RZ, R8, RZ ;  /* 0x00000008ff08723e */ /* 0x000fca00048070ff */
[----:B------:R0:W-:Y:S01]  /*3e980*/  @!P6 STG.E.U8 desc[UR14][R190.64+0x29], R8 ;  /* 0x00002908be00e986 */ /* 0x0001e2000c10110e */
[----:B---3--:R-:W-:-:S03]  /*3e990*/  FMUL R14, R197, UR20 ;  /* 0x00000014c50e7c20 */ /* 0x008fc60008400000 */
[----:B------:R-:W3:Y:S01]  /*3e9a0*/  LDL.LU R197, [R1+0x6d8] ;  /* 0x0006d80001c57983 */ /* 0x000ee20000300800 */
[----:B0-----:R-:W0:Y:S01]  /*3e9b0*/  @!P5 LDC.64 R8, c[0x0][0x5c0] ;  /* 0x00017000ff08db82 */ /* 0x001e220000000a00 */
[----:B------:R-:W-:Y:S02]  /*3e9c0*/  F2FP.SATFINITE.E4M3.F32.PACK_AB_MERGE_C R14, RZ, R14, RZ ;  /* 0x0000000eff0e723e */ /* 0x000fe400048070ff */
        /* <DEDUP_REMOVED lines=37> */
[----:B------:R-:W-:Y:S02]  /*3ec20*/  F2FP.SATFINITE.E4M3.F32.PACK_AB_MERGE_C R14, RZ, R14, RZ ;  /* 0x0000000eff0e723e */ /* 0x000fe400048070ff */
        /* <DEDUP_REMOVED lines=20> */
[----:B------:R-:W-:Y:S02]  /*3ed70*/  FMUL R14, R199, UR20 ;  /* 0x00000014c70e7c20 */ /* 0x000fe40008400000 */
[----:B------:R-:W4:Y:S03]  /*3ed80*/  LDL.LU R199, [R1+0x6f8] ;  /* 0x0006f80001c77983 */ /* 0x000f260000300800 */
[----:B------:R-:W-:-:S05]  /*3ed90*/  F2FP.SATFINITE.E4M3.F32.PACK_AB_MERGE_C R14, RZ, R14, RZ ;  /* 0x0000000eff0e723e */ /* 0x000fca00048070ff */
[----:B------:R0:W-:Y:S02]  /*3eda0*/  @!P6 STG.E.U8 desc[UR14][R8.64+0x38], R14 ;  /* 0x0000380e0800e986 */ /* 0x0001e4000c10110e */
[----:B0-----:R-:W0:Y:S02]  /*3edb0*/  @!P5 LDC.64 R8, c[0x0][0x5c0] ;  /* 0x00017000ff08db82 */ /* 0x001e240000000a00 */
[----:B0-----:R-:W-:-:S05]  /*3edc0*/  @!P5 IADD3 R8, P6, R179, R8, RZ ;  /* 0x00000008b308d210 */ /* 0x001fca0007fde0ff */
[----:B------:R-:W-:Y:S01]  /*3edd0*/  @!P5 IMAD.X R9, R200, 0x1, R9, P6 ;  /* 0x00000001c809d824 */ /* 0x000fe200030e0609 */
[----:B------:R-:W-:Y:S01]  /*3ede0*/  ISETP.LT.OR P6, PT, R26, 0x3a, !P1 ;  /* 0x0000003a1a00780c */ /* 0x000fe20004fc1670 */
[----:B--2---:R-:W-:Y:S02]  /*3edf0*/  FMUL R14, R196, UR20 ;  /* 0x00000014c40e7c20 */ /* 0x004fe40008400000 */
[----:B------:R-:W2:Y:S03]  /*3ee00*/  LDL.LU R196, [R1+0x6fc] ;  /* 0x0006fc0001c47983 */ /* 0x000ea60000300800 */
[----:B------:R-:W-:-:S07]  /*3ee10*/  F2FP.SATFINITE.E4M3.F32.PACK_AB_MERGE_C R14, RZ, R14, RZ ;  /* 0x0000000eff0e723e */ /* 0x000fce00048070ff */
[----:B------:R3:W-:Y:S02]  /*3ee20*/  @!P6 STG.E.U8 desc[UR14][R8.64+0x39], R14 ;  /* 0x0000390e0800e986 */ /* 0x0007e4000c10110e */
[----:B---3--:R-:W-:Y:S02]  /*3ee30*/  FMUL R8, R197, UR20 ;  /* 0x00000014c5087c20 */ /* 0x008fe40008400000 */
[----:B------:R-:W3:Y:S01]  /*3ee40*/  LDL.LU R197, [R1+0x700] ;  /* 0x0007000001c57983 */ /* 0x000ee20000300800 */
[----:B------:R-:W-:Y:S02]  /*3ee50*/  ISETP.LT.OR P5, PT, R26, 0x41, !P2 ;  /* 0x000000411a00780c */ /* 0x000fe400057a1670 */
[----:B------:R-:W-:-:S11]  /*3ee60*/  F2FP.SATFINITE.E4M3.F32.PACK_AB_MERGE_C R8, RZ, R8, RZ ;  /* 0x00000008ff08723e */ /* 0x000fd600048070ff */
[----:B------:R4:W-:Y:S02]  /*3ee70*/  @!P5 STG.E.U8 desc[UR14][R230.64+0x40], R8 ;  /* 0x00004008e600d986 */ /* 0x0009e4000c10110e */
[----:B----4-:R-:W-:Y:S02]  /*3ee80*/  FMUL R8, R183, UR20 ;  /* 0x00000014b7087c20 */ /* 0x010fe40008400000 */
[----:B------:R-:W4:Y:S01]  /*3ee90*/  LDL.LU R183, [R1+0x704] ;  /* 0x0007040001b77983 */ /* 0x000f220000300800 */
[C---:B------:R-:W-:Y:S02]  /*3eea0*/  ISETP.LT.OR P6, PT, R26.reuse, 0x42, !P2 ;  /* 0x000000421a00780c */ /* 0x040fe400057c1670 */
[----:B------:R-:W-:Y:S02]  /*3eeb0*/  ISETP.LT.OR P5, PT, R26, 0x41, !P1 ;  /* 0x000000411a00780c */ /* 0x000fe40004fa1670 */
[----:B------:R-:W-:-:S09]  /*3eec0*/  F2FP.SATFINITE.E4M3.F32.PACK_AB_MERGE_C R8, RZ, R8, RZ ;  /* 0x00000008ff08723e */ /* 0x000fd200048070ff */
        /* <DEDUP_REMOVED lines=13> */
[C---:B------:R-:W-:Y:S01]  /*3efa0*/  ISETP.LT.OR P6, PT, R26.reuse, 0x42, !P1 ;  /* 0x000000421a00780c */ /* 0x040fe20004fc1670 */
[----:B------:R-:W-:Y:S01]  /*3efb0*/  FMUL R14, R199, UR20 ;  /* 0x00000014c70e7c20 */ /* 0x000fe20008400000 */
[----:B------:R-:W-:Y:S01]  /*3efc0*/  ISETP.LT.OR P5, PT, R26, 0x49, !P2 ;  /* 0x000000491a00780c */ /* 0x000fe200057a1670 */
[----:B------:R-:W4:Y:S03]  /*3efd0*/  LDL.LU R199, [R1+0x70c] ;  /* 0x00070c0001c77983 */ /* 0x000f260000300800 */
[----:B------:R-:W-:-:S07]  /*3efe0*/  F2FP.SATFINITE.E4M3.F32.PACK_AB_MERGE_C R14, RZ, R14, RZ ;  /* 0x0000000eff0e723e */ /* 0x000fce00048070ff */
[----:B------:R2:W-:Y:S01]  /*3eff0*/  @!P6 STG.E.U8 desc[UR14][R8.64+0x41], R14 ;  /* 0x0000410e0800e986 */ /* 0x0005e2000c10110e */
[----:B------:R-:W-:Y:S01]  /*3f000*/  ISETP.LT.OR P6, PT, R26, 0x4a, !P2 ;  /* 0x0000004a1a00780c */ /* 0x000fe200057c1670 */
[----:B--2---:R-:W-:Y:S02]  /*3f010*/  FMUL R8, R196, UR20 ;  /* 0x00000014c4087c20 */ /* 0x004fe40008400000 */
[----:B------:R-:W2:Y:S03]  /*3f020*/  LDL.LU R196, [R1+0x710] ;  /* 0x0007100001c47983 */ /* 0x000ea60000300800 */
[----:B------:R-:W-:-:S05]  /*3f030*/  F2FP.SATFINITE.E4M3.F32.PACK_AB_MERGE_C R8, RZ, R8, RZ ;  /* 0x00000008ff08723e */ /* 0x000fca00048070ff */
[----:B------:R3:W-:Y:S01]  /*3f040*/  @!P5 STG.E.U8 desc[UR14][R218.64+0x48], R8 ;  /* 0x00004808da00d986 */ /* 0x0007e2000c10110e */
[----:B------:R-:W-:Y:S01]  /*3f050*/  ISETP.LT.OR P5, PT, R26, 0x49, !P1 ;  /* 0x000000491a00780c */ /* 0x000fe20004fa1670 */
[----:B---3--:R-:W-:-:S05]  /*3f060*/  FMUL R8, R197, UR20 ;  /* 0x00000014c5087c20 */ /* 0x008fca0008400000 */
[----:B------:R-:W-:-:S05]  /*3f070*/  F2FP.SATFINITE.E4M3.F32.PACK_AB_MERGE_C R8, RZ, R8, RZ ;  /* 0x00000008ff08723e */ /* 0x000fca00048070ff */
[----:B------:R0:W-:Y:S02]  /*3f080*/  @!P6 STG.E.U8 desc[UR14][R212.64+0x49], R8 ;  /* 0x00004908d400e986 */ /* 0x0001e4000c10110e */
[----:B0-----:R-:W0:Y:S02]  /*3f090*/  @!P5 LDC.64 R8, c[0x0][0x5c0] ;  /* 0x00017000ff08db82 */ /* 0x001e240000000a00 */
[----:B0-----:R-:W-:Y:S02]  /*3f0a0*/  @!P5 IADD3 R8, P6, R204, R8, RZ ;  /* 0x00000008cc08d210 */ /* 0x001fe40007fde0ff */
[----:B------:R-:W3:Y:S03]  /*3f0b0*/  LDL.LU R204, [R1+0x908] ;  /* 0x0009080001cc7983 */ /* 0x000ee60000300800 */
[----:B------:R-:W-:Y:S01]  /*3f0c0*/  @!P5 IMAD.X R9, R208, 0x1, R9, P6 ;  /* 0x00000001d009d824 */ /* 0x000fe200030e0609 */
[C---:B------:R-:W-:Y:S01]  /*3f0d0*/  ISETP.LT.OR P6, PT, R26.reuse, 0x49, !P1 ;  /* 0x000000491a00780c */ /* 0x040fe20004fc1670 */
[----:B------:R-:W2:Y:S01]  /*3f0e0*/  LDL.LU R208, [R1+0x904] ;  /* 0x0009040001d07983 */ /* 0x000ea20000300800 */
[----:B------:R-:W-:-:S03]  /*3f0f0*/  ISETP.LT.OR P5, PT, R26, 0x4a, !P1 ;  /* 0x0000004a1a00780c */ /* 0x000fc60004fa1670 */
[----:B------:R-:W3:Y:S01]  /*3f100*/  LDL.LU R197, [R1+0x714] ;  /* 0x0007140001c57983 */ /* 0x000ee20000300800 */
[----:B----4-:R-:W-:-:S05]  /*3f110*/  FMUL R14, R183, UR20 ;  /* 0x00000014b70e7c20 */ /* 0x010fca0008400000 */
[----:B------:R-:W-:-:S05]  /*3f120*/  F2FP.SATFINITE.E4M3.F32.PACK_AB_MERGE_C R14, RZ, R14, RZ ;  /* 0x0000000eff0e723e */ /* 0x000fca00048070ff */
[----:B------:R0:W-:Y:S02]  /*3f130*/  @!P6 STG.E.U8 desc[UR14][R8.64+0x48], R14 ;  /* 0x0000480e0800e986 */ /* 0x0001e4000c10110e */
[----:B0-----:R-:W0:Y:S02]  /*3f140*/  @!P5 LDC.64 R8, c[0x0][0x5c0] ;  /* 0x00017000ff08db82 */ /* 0x001e240000000a00 */
[----:B0-----:R-:W-:Y:S02]  /*3f150*/  @!P5 IADD3 R8, P6, R209, R8, RZ ;  /* 0x00000008d108d210 */ /* 0x001fe40007fde0ff */
[----:B------:R-:W2:Y:S03]  /*3f160*/  LDL.LU R209, [R1+0x900] ;  /* 0x0009000001d17983 */ /* 0x000ea60000300800 */
[----:B------:R-:W-:Y:S01]  /*3f170*/  @!P5 IMAD.X R9, R205, 0x1, R9, P6 ;  /* 0x00000001cd09d824 */ /* 0x000fe200030e0609 */
[----:B------:R-:W4:Y:S04]  /*3f180*/  LDL.LU R183, [R1+0x718] ;  /* 0x0007180001b77983 */ /* 0x000f280000300800 */
[----:B------:R-:W4:Y:S01]  /*3f190*/  LDL.LU R205, [R1+0x8fc] ;  /* 0x0008fc0001cd7983 */ /* 0x000f220000300800 */
[----:B------:R-:W-:-:S02]  /*3f1a0*/  ISETP.LT.OR P6, PT, R26, 0x4a, !P1 ;  /* 0x0000004a1a00780c */ /* 0x000fc40004fc1670 */
[----:B------:R-:W-:Y:S01]  /*3f1b0*/  ISETP.LT.OR P5, PT, R26, 0x51, !P2 ;  /* 0x000000511a00780c */ /* 0x000fe200057a1670 */
[----:B------:R-:W-:Y:S02]  /*3f1c0*/  FMUL R14, R198, UR20 ;  /* 0x00000014c60e7c20 */ /* 0x000fe40008400000 */
[----:B------:R-:W4:Y:S03]  /*3f1d0*/  LDL.LU R198, [R1+0x71c] ;  /* 0x00071c0001c67983 */ /* 0x000f260000300800 */
[----:B------:R-:W-:-:S05]  /*3f1e0*/  F2FP.SATFINITE.E4M3.F32.PACK_AB_MERGE_C R14, RZ, R14, RZ ;  /* 0x0000000eff0e723e */ /* 0x000fca00048070ff */
[----:B------:R0:W-:Y:S01]  /*3f1f0*/  @!P6 STG.E.U8 desc[UR14][R8.64+0x49], R14 ;  /* 0x0000490e0800e986 */ /* 0x0001e2000c10110e */
[----:B------:R-:W-:Y:S01]  /*3f200*/  ISETP.LT.OR P6, PT, R26, 0x52, !P2 ;  /* 0x000000521a00780c */ /* 0x000fe200057c1670 */
[----:B0-----:R-:W-:Y:S02]  /*3f210*/  FMUL R8, R199, UR20 ;  /* 0x00000014c7087c20 */ /* 0x001fe40008400000 */
[----:B------:R-:W4:Y:S03]  /*3f220*/  LDL.LU R199, [R1+0x720] ;  /* 0x0007200001c77983 */ /* 0x000f260000300800 */
[----:B------:R-:W-:Y:S01]  /*3f230*/  F2FP.SATFINITE.E4M3.F32.PACK_AB_MERGE_C R8, RZ, R8, RZ ;  /* 0x00000008ff08723e */ /* 0x000fe200048070ff */
[----:B---3--:R-:W-:-:S04]  /*3f240*/  FMUL R14, R197, UR20 ;  /* 0x00000014c50e7c20 */ /* 0x008fc80008400000 */
[----:B--2---:R0:W-:Y:S01]  /*3f250*/  @!P5 STG.E.U8 desc[UR14][R208.64+0x50], R8 ;  /* 0x00005008d000d986 */ /* 0x0041e2000c10110e */
[----:B------:R-:W-:Y:S01]  /*3f260*/  ISETP.LT.OR P5, PT, R26, 0x51, !P1 ;  /* 0x000000511a00780c */ /* 0x000fe20004fa1670 */
[----:B0-----:R-:W-:-:S05]  /*3f270*/  FMUL R8, R196, UR20 ;  /* 0x00000014c4087c20 */ /* 0x001fca0008400000 */
[----:B------:R-:W-:-:S05]  /*3f280*/  F2FP.SATFINITE.E4M3.F32.PACK_AB_MERGE_C R8, RZ, R8, RZ ;  /* 0x00000008ff08723e */ /* 0x000fca00048070ff */
[----:B----4-:R0:W-:Y:S02]  /*3f290*/  @!P6 STG.E.U8 desc[UR14][R204.64+0x51], R8 ;  /* 0x00005108cc00e986 */ /* 0x0101e4000c10110e */
[----:B0-----:R-:W0:Y:S01]  /*3f2a0*/  @!P5 LDC.64 R8, c[0x0][0x5c0] ;  /* 0x00017000ff08db82 */ /* 0x001e220000000a00 */
[----:B------:R-:W-:Y:S02]  /*3f2b0*/  F2FP.SATFINITE.E4M3.F32.PACK_AB_MERGE_C R14, RZ, R14, RZ ;  /* 0x0000000eff0e723e */ /* 0x000fe400048070ff */
[----:B0-----:R-:W-:Y:S02]  /*3f2c0*/  @!P5 IADD3 R8, P6, R168, R8, RZ ;  /* 0x00000008a808d210 */ /* 0x001fe40007fde0ff */
[----:B------:R-:W2:Y:S03]  /*3f2d0*/  LDL.LU R168, [R1+0x8f8] ;  /* 0x0008f80001a87983 */ /* 0x000ea60000300800 */
[----:B------:R-:W-:Y:S01]  /*3f2e0*/  @!P5 IMAD.X R9, R180, 0x1, R9, P6 ;  /* 0x00000001b409d824 */ /* 0x000fe200030e0609 */
[C---:B------:R-:W-:Y:S01]  /*3f2f0*/  ISETP.LT.OR P6, PT, R26.reuse, 0x51, !P1 ;  /* 0x000000511a00780c */ /* 0x040fe20004fc1670 */
[----:B------:R-:W3:Y:S01]  /*3f300*/  LDL.LU R180, [R1+0x8f4] ;  /* 0x0008f40001b47983 */ /* 0x000ee20000300800 */
[----:B------:R-:W-:-:S03]  /*3f310*/  ISETP.LT.OR P5, PT, R26, 0x52, !P1 ;  /* 0x000000521a00780c */ /* 0x000fc60004fa1670 */
[----:B------:R-:W4:Y:S08]  /*3f320*/  LDL.LU R196, [R1+0x724] ;  /* 0x0007240001c47983 */ /* 0x000f300000300800 */
[----:B------:R0:W-:Y:S02]  /*3f330*/  @!P6 STG.E.U8 desc[UR14][R8.64+0x50], R14 ;  /* 0x0000500e0800e986 */ /* 0x0001e4000c10110e */
[----:B0-----:R-:W0:Y:S02]  /*3f340*/  @!P5 LDC.64 R8, c[0x0][0x5c0] ;  /* 0x00017000ff08db82 */ /* 0x001e240000000a00 */
[----:B0-----:R-:W-:-:S02]  /*3f350*/  @!P5 IADD3 R8, P6, R181, R8, RZ ;  /* 0x00000008b508d210 */ /* 0x001fc40007fde0ff */
[----:B------:R-:W3:Y:S03]  /*3f360*/  LDL.LU R181, [R1+0x8f0] ;  /* 0x0008f00001b57983 */ /* 0x000ee60000300800 */
[----:B------:R-:W-:Y:S01]  /*3f370*/  @!P5 IMAD.X R9, R169, 0x1, R9, P6 ;  /* 0x00000001a909d824 */ /* 0x000fe200030e0609 */
[----:B------:R-:W4:Y:S04]  /*3f380*/  LDL.LU R197, [R1+0x728] ;  /* 0x0007280001c57983 */ /* 0x000f280000300800 */
[----:B------:R-:W2:Y:S01]  /*3f390*/  LDL.LU R169, [R1+0x8ec] ;  /* 0x0008ec0001a97983 */ /* 0x000ea20000300800 */
[C---:B------:R-:W-:Y:S01]  /*3f3a0*/  ISETP.LT.OR P6, PT, R26.reuse, 0x52, !P1 ;  /* 0x000000521a00780c */ /* 0x040fe20004fc1670 */
[----:B------:R-:W-:Y:S01]  /*3f3b0*/  FMUL R14, R183, UR20 ;  /* 0x00000014b70e7c20 */ /* 0x000fe20008400000 */
[----:B------:R-:W-:Y:S01]  /*3f3c0*/  ISETP.LT.OR P5, PT, R26, 0x59, !P2 ;  /* 0x000000591a00780c */ /* 0x000fe200057a1670 */
[----:B------:R-:W4:Y:S03]  /*3f3d0*/  LDL.LU R183, [R1+0x72c] ;  /* 0x00072c0001b77983 */ /* 0x000f260000300800 */
[----:B------:R-:W-:-:S07]  /*3f3e0*/  F2FP.SATFINITE.E4M3.F32.PACK_AB_MERGE_C R14, RZ, R14, RZ ;  /* 0x0000000eff0e723e */ /* 0x000fce00048070ff */
[----:B------:R0:W-:Y:S01]  /*3f3f0*/  @!P6 STG.E.U8 desc[UR14][R8.64+0x51], R14 ;  /* 0x0000510e0800e986 */ /* 0x0001e2000c10110e */
[----:B------:R-:W-:Y:S01]  /*3f400*/  ISETP.LT.OR P6, PT, R26, 0x5a, !P2 ;  /* 0x0000005a1a00780c */ /* 0x000fe200057c1670 */
[----:B0-----:R-:W-:Y:S02]  /*3f410*/  FMUL R8, R198, UR20 ;  /* 0x00000014c6087c20 */ /* 0x001fe40008400000 */
[----:B------:R-:W4:Y:S03]  /*3f420*/  LDL.LU R198, [R1+0x730] ;  /* 0x0007300001c67983 */ /* 0x000f260000300800 */
[----:B------:R-:W-:-:S05]  /*3f430*/  F2FP.SATFINITE.E4M3.F32.PACK_AB_MERGE_C R8, RZ, R8, RZ ;  /* 0x00000008ff08723e */ /* 0x000fca00048070ff */
[----:B---3--:R0:W-:Y:S01]  /*3f440*/  @!P5 STG.E.U8 desc[UR14][R180.64+0x58], R8 ;  /* 0x00005808b400d986 */ /* 0x0081e2000c10110e */
[----:B------:R-:W-:Y:S01]  /*3f450*/  ISETP.LT.OR P5, PT, R26, 0x59, !P1 ;  /* 0x000000591a00780c */ /* 0x000fe20004fa1670 */
[----:B0-----:R-:W-:-:S05]  /*3f460*/  FMUL R8, R199, UR20 ;  /* 0x00000014c7087c20 */ /* 0x001fca0008400000 */
[----:B------:R-:W-:-:S05]  /*3f470*/  F2FP.SATFINITE.E4M3.F32.PACK_AB_MERGE_C R8, RZ, R8, RZ ;  /* 0x00000008ff08723e */ /* 0x000fca00048070ff */
[----:B--2---:R0:W-:Y:S02]  /*3f480*/  @!P6 STG.E.U8 desc[UR14][R168.64+0x59], R8 ;  /* 0x00005908a800e986 */ /* 0x0041e4000c10110e */
[----:B0-----:R-:W0:Y:S01]  /*3f490*/  @!P5 LDC.64 R8, c[0x0][0x5c0] ;  /* 0x00017000ff08db82 */ /* 0x001e220000000a00 */
[----:B----4-:R-:W-:-:S05]  /*3f4a0*/  FMUL R14, R196, UR20 ;  /* 0x00000014c40e7c20 */ /* 0x010fca0008400000 */
        /* <DEDUP_REMOVED lines=47> */
[C---:B------:R-:W-:Y:S02]  /*3f7a0*/  ISETP.LT.OR P6, PT, R26.reuse, 0x62, !P1 ;  /* 0x000000621a00780c */ /* 0x040fe40004fc1670 */
[----:B------:R-:W-:Y:S01]  /*3f7b0*/  ISETP.LT.OR P5, PT, R26, 0x69, !P2 ;  /* 0x000000691a00780c */ /* 0x000fe200057a1670 */
[----:B------:R-:W-:Y:S01]  /*3f7c0*/  FMUL R14, R196, UR20 ;  /* 0x00000014c40e7c20 */ /* 0x000fe20008400000 */
[----:B------:R-:W-:Y:S01]  /*3f7d0*/  FMUL R80, R197, UR20 ;  /* 0x00000014c5507c20 */ /* 0x000fe20008400000 */
[----:B------:R-:W4:Y:S03]  /*3f7e0*/  LDL.LU R196, [R1+0x74c] ;  /* 0x00074c0001c47983 */ /* 0x000f260000300800 */
[----:B------:R-:W-:Y:S01]  /*3f7f0*/  F2FP.SATFINITE.E4M3.F32.PACK_AB_MERGE_C R14, RZ, R14, RZ ;  /* 0x0000000eff0e723e */ /* 0x000fe200048070ff */
[----:B------:R-:W4:Y:S01]  /*3f800*/  LDL.LU R197, [R1+0x750] ;  /* 0x0007500001c57983 */ /* 0x000f220000300800 */
[----:B------:R-:W-:-:S03]  /*3f810*/  F2FP.SATFINITE.E4M3.F32.PACK_AB_MERGE_C R81, RZ, R80, RZ ;  /* 0x00000050ff51723e */ /* 0x000fc600048070ff */
[----:B------:R0:W-:Y:S01]  /*3f820*/  @!P6 STG.E.U8 desc[UR14][R8.64+0x61], R14 ;  /* 0x0000610e0800e986 */ /* 0x0001e2000c10110e */
[----:B------:R-:W-:Y:S01]  /*3f830*/  ISETP.LT.OR P6, PT, R26, 0x6a, !P2 ;  /* 0x0000006a1a00780c */ /* 0x000fe200057c1670 */
[----:B------:R-:W-:-:S05]  /*3f840*/  FMUL R80, R183, UR20 ;  /* 0x00000014b7507c20 */ /* 0x000fca0008400000 */
[----:B------:R-:W-:Y:S01]  /*3f850*/  F2FP.SATFINITE.E4M3.F32.PACK_AB_MERGE_C R87, RZ, R80, RZ ;  /* 0x00000050ff57723e */ /* 0x000fe200048070ff */
[----:B---3--:R-:W-:Y:S01]  /*3f860*/  @!P5 STG.E.U8 desc[UR14][R154.64+0x68], R81 ;  /* 0x000068519a00d986 */ /* 0x008fe2000c10110e */
[----:B------:R-:W-:-:S13]  /*3f870*/  ISETP.LT.OR P5, PT, R26, 0x69, !P1 ;  /* 0x000000691a00780c */ /* 0x000fda0004fa1670 */
[----:B0-----:R-:W0:Y:S01]  /*3f880*/  @!P5 LDC.64 R8, c[0x0][0x5c0] ;  /* 0x00017000ff08db82 */ /* 0x001e220000000a00 */
[----:B--2---:R-:W-:Y:S01]  /*3f890*/  @!P6 STG.E.U8 desc[UR14][R148.64+0x69], R87 ;  /* 0x000069579400e986 */ /* 0x004fe2000c10110e */
        /* <DEDUP_REMOVED lines=16> */
[----:B------:R-:W-:Y:S01]  /*3f9a0*/  FMUL R14, R199, UR20 ;  /* 0x00000014c70e7c20 */ /* 0x000fe20008400000 */
[----:B------:R-:W-:-:S02]  /*3f9b0*/  ISETP.LT.OR P6, PT, R26, 0x6a, !P1 ;  /* 0x0000006a1a00780c */ /* 0x000fc40004fc1670 */
[----:B------:R-:W-:Y:S01]  /*3f9c0*/  ISETP.LT.OR P5, PT, R26, 0x71, !P2 ;  /* 0x000000711a00780c */ /* 0x000fe200057a1670 */
[----:B------:R-:W4:Y:S01]  /*3f9d0*/  LDL.LU R199, [R1+0x75c] ;  /* 0x00075c0001c77983 */ /* 0x000f220000300800 */
[----:B------:R-:W-:Y:S01]  /*3f9e0*/  F2FP.SATFINITE.E4M3.F32.PACK_AB_MERGE_C R81, RZ, R14, RZ ;  /* 0x0000000eff51723e */ /* 0x000fe200048070ff */
[----:B------:R-:W-:Y:S02]  /*3f9f0*/  FMUL R14, R196, UR20 ;  /* 0x00000014c40e7c20 */ /* 0x000fe40008400000 */
[----:B------:R-:W4:Y:S03]  /*3fa00*/  LDL.LU R196, [R1+0x760] ;  /* 0x0007600001c47983 */ /* 0x000f260000300800 */
        /* <DEDUP_REMOVED lines=15> */
[----:B------:R-:W2:Y:S01]  /*3fb00*/  LDL.LU R131, [R1+0x8b4] ;  /* 0x0008b40001837983 */ /* 0x000ea20000300800 */
[----:B------:R-:W-:-:S03]  /*3fb10*/  ISETP.LT.OR P5, PT, R26, 0x72, !P1 ;  /* 0x000000721a00780c */ /* 0x000fc60004fa1670 */
[----:B------:R-:W3:Y:S04]  /*3fb20*/  LDL.LU R197, [R1+0x764] ;  /* 0x0007640001c57983 */ /* 0x000ee80000300800 */
[----:B------:R-:W4:Y:S04]  /*3fb30*/  LDL.LU R183, [R1+0x768] ;  /* 0x0007680001b77983 */ /* 0x000f280000300800 */
[----:B------:R0:W-:Y:S02]  /*3fb40*/  @!P6 STG.E.U8 desc[UR14][R8.64+0x70], R81 ;  /* 0x000070510800e986 */ /* 0x0001e4000c10110e */
[----:B0-----:R-:W0:Y:S02]  /*3fb50*/  @!P5 LDC.64 R8, c[0x0][0x5c0] ;  /* 0x00017000ff08db82 */ /* 0x001e240000000a00 */
[----:B0-----:R-:W-:-:S05]  /*3fb60*/  @!P5 IADD3 R8, P6, R187, R8, RZ ;  /* 0x00000008bb08d210 */ /* 0x001fca0007fde0ff */
[----:B------:R-:W-:Y:S02]  /*3fb70*/  @!P5 IMAD.X R9, R129, 0x1, R9, P6 ;  /* 0x000000018109d824 */ /* 0x000fe400030e0609 */
[----:B------:R-:W4:Y:S01]  /*3fb80*/  LDL.LU R129, [R1+0x8b0] ;  /* 0x0008b00001817983 */ /* 0x000f220000300800 */
[----:B------:R-:W-:Y:S01]  /*3fb90*/  FMUL R14, R198, UR20 ;  /* 0x00000014c60e7c20 */ /* 0x000fe20008400000 */
[C---:B------:R-:W-:Y:S02]  /*3fba0*/  ISETP.LT.OR P6, PT, R26.reuse, 0x72, !P1 ;  /* 0x000000721a00780c */ /* 0x040fe40004fc1670 */
        /* <DEDUP_REMOVED lines=10> */
[----:B--2---:R-:W-:Y:S01]  /*3fc50*/  @!P5 STG.E.U8 desc[UR14][R130.64+0x78], R93 ;  /* 0x0000785d8200d986 */ /* 0x004fe2000c10110e */
[----:B------:R-:W-:-:S13]  /*3fc60*/  ISETP.LT.OR P5, PT, R26, 0x79, !P1 ;  /* 0x000000791a00780c */ /* 0x000fda0004fa1670 */
[----:B0-----:R-:W0:Y:S01]  /*3fc70*/  @!P5 LDC.64 R8, c[0x0][0x5c0] ;  /* 0x00017000ff08db82 */ /* 0x001e220000000a00 */
[----:B---3--:R-:W-:-:S05]  /*3fc80*/  FMUL R14, R197, UR20 ;  /* 0x00000014c50e7c20 */ /* 0x008fca0008400000 */
[----:B------:R-:W-:Y:S01]  /*3fc90*/  F2FP.SATFINITE.E4M3.F32.PACK_AB_MERGE_C R87, RZ, R14, RZ ;  /* 0x0000000eff57723e */ /* 0x000fe200048070ff */
[----:B----4-:R-:W-:Y:S01]  /*3fca0*/  @!P6 STG.E.U8 desc[UR14][R128.64+0x79], R81 ;  /* 0x000079518000e986 */ /* 0x010fe2000c10110e */
[----:B0-----:R-:W-:-:S03]  /*3fcb0*/  @!P5 IADD3 R8, P6, R124, R8, RZ ;  /* 0x000000087c08d210 */ /* 0x001fc60007fde0ff */
[----:B------:R-:W2:Y:S02]  /*3fcc0*/  LDL.LU R124, [R1+0x8ac] ;  /* 0x0008ac00017c7983 */ /* 0x000ea40000300800 */
        /* <DEDUP_REMOVED lines=28> */
[----:B0-----:R-:W-:-:S03]  /*3fe90*/  @!P5 IADD3 R8, P6, R120, R8, RZ ;  /* 0x000000087808d210 */ /* 0x001fc60007fde0ff */
[----:B------:R-:W2:Y:S02]  /*3fea0*/  LDL.LU R120, [R1+0x89c] ;  /* 0x00089c0001787983 */ /* 0x000ea40000300800 */
[----:B------:R-:W-:Y:S02]  /*3feb0*/  @!P5 IMAD.X R9, R122, 0x1, R9, P6 ;  /* 0x000000017a09d824 */ /* 0x000fe400030e0609 */
[----:B------:R-:W3:Y:S04]  /*3fec0*/  LDL.LU R122, [R1+0x898] ;  /* 0x00089800017a7983 */ /* 0x000ee80000300800 */
[----:B------:R-:W2:Y:S01]  /*3fed0*/  LDL.LU R199, [R1+0x784] ;  /* 0x0007840001c77983 */ /* 0x000ea20000300800 */
[C---:B------:R-:W-:Y:S02]  /*3fee0*/  ISETP.LT.OR P6, PT, R26.reuse, 0x81, !P1 ;  /* 0x000000811a00780c */ /* 0x040fe40004fc1670 */
[----:B------:R-:W-:Y:S01]  /*3fef0*/  ISETP.LT.OR P5, PT, R26, 0x82, !P1 ;  /* 0x000000821a00780c */ /* 0x000fe20004fa1670 */
[----:B----4-:R-:W-:-:S05]  /*3ff00*/  FMUL R14, R196, UR20 ;  /* 0x00000014c40e7c20 */ /* 0x010fca0008400000 */
[----:B------:R-:W-:-:S05]  /*3ff10*/  F2FP.SATFINITE.E4M3.F32.PACK_AB_MERGE_C R81, RZ, R14, RZ ;  /* 0x0000000eff51723e */ /* 0x000fca00048070ff */
[----:B------:R0:W-:Y:S02]  /*3ff20*/  @!P6 STG.E.U8 desc[UR14][R8.64+0x80], R81 ;  /* 0x000080510800e986 */ /* 0x0001e4000c10110e */
[----:B0-----:R-:W0:Y:S02]  /*3ff30*/  @!P5 LDC.64 R8, c[0x0][0x5c0] ;  /* 0x00017000ff08db82 */ /* 0x001e240000000a00 */
[----:B0-----:R-:W-:Y:S02]  /*3ff40*/  @!P5 IADD3 R8, P6, R123, R8, RZ ;  /* 0x000000087b08d210 */ /* 0x001fe40007fde0ff */
[----:B------:R-:W3:Y:S03]  /*3ff50*/  LDL.LU R123, [R1+0x894] ;  /* 0x00089400017b7983 */ /* 0x000ee60000300800 */
[----:B------:R-:W-:Y:S01]  /*3ff60*/  @!P5 IMAD.X R9, R121, 0x1, R9, P6 ;  /* 0x000000017909d824 */ /* 0x000fe200030e0609 */
[----:B------:R-:W4:Y:S04]  /*3ff70*/  LDL.LU R196, [R1+0x788] ;  /* 0x0007880001c47983 */ /* 0x000f280000300800 */
[----:B------:R-:W4:Y:S01]  /*3ff80*/  LDL.LU R121, [R1+0x890] ;  /* 0x0008900001797983 */ /* 0x000f220000300800 */
[----:B------:R-:W-:-:S03]  /*3ff90*/  FMUL R14, R197, UR20 ;  /* 0x00000014c50e7c20 */ /* 0x000fc60008400000 */
[----:B------:R-:W4:Y:S02]  /*3ffa0*/  LDL.LU R197, [R1+0x78c] ;  /* 0x00078c0001c57983 */ /* 0x000f240000300800 */
[----:B------:R-:W-:Y:S01]  /*3ffb0*/  F2FP.SATFINITE.E4M3.F32.PACK_AB_MERGE_C R87, RZ, R14, RZ ;  /* 0x0000000eff57723e */ /* 0x000fe200048070ff */
[----:B------:R-:W-:Y:S02]  /*3ffc0*/  FMUL R14, R183, UR20 ;  /* 0x00000014b70e7c20 */ /* 0x000fe40008400000 */
[----:B------:R-:W4:Y:S03]  /*3ffd0*/  LDL.LU R183, [R1+0x790] ;  /* 0x0007900001b77983 */ /* 0x000f260000300800 */
[----:B------:R-:W-:Y:S01]  /*3ffe0*/  F2FP.SATFINITE.E4M3.F32.PACK_AB_MERGE_C R93, RZ, R14, RZ ;  /* 0x0000000eff5d723e */ /* 0x000fe200048070ff */
[----:B------:R-:W-:Y:S02]  /*3fff0*/  FMUL R14, R198, UR20 ;  /* 0x00000014c60e7c20 */ /* 0x000fe40008400000 */
[----:B------:R-:W4:Y:S03]  /*40000*/  LDL.LU R198, [R1+0x794] ;  /* 0x0007940001c67983 */ /* 0x000f260000300800 */
[----:B------:R-:W-:-:S02]  /*40010*/  F2FP.SATFINITE.E4M3.F32.PACK_AB_MERGE_C R81, RZ, R14, RZ ;  /* 0x0000000eff51723e */ /* 0x000fc400048070ff */
[C---:B------:R-:W-:Y:S02]  /*40020*/  ISETP.LT.OR P6, PT, R26.reuse, 0x82, !P1 ;  /* 0x000000821a00780c */ /* 0x040fe40004fc1670 */
[----:B------:R-:W-:-:S11]  /*40030*/  ISETP.LT.OR P5, PT, R26, 0x89, !P2 ;  /* 0x000000891a00780c */ /* 0x000fd600057a1670 */
[----:B------:R0:W-:Y:S01]  /*40040*/  @!P6 STG.E.U8 desc[UR14][R8.64+0x81], R87 ;  /* 0x000081570800e986 */ /* 0x0001e2000c10110e */
[C---:B------:R-:W-:Y:S01]  /*40050*/  ISETP.LT.OR P6, PT, R26.reuse, 0x8a, !P2 ;  /* 0x0000008a1a00780c */ /* 0x040fe200057c1670 */
[----:B--2---:R-:W-:Y:S02]  /*40060*/  FMUL R14, R199, UR20 ;  /* 0x00000014c70e7c20 */ /* 0x004fe40008400000 */
[----:B------:R-:W2:Y:S04]  /*40070*/  LDL.LU R199, [R1+0x798] ;  /* 0x0007980001c77983 */ /* 0x000ea80000300800 */
[----:B---3--:R-:W-:Y:S01]  /*40080*/  @!P5 STG.E.U8 desc[UR14][R122.64+0x88], R93 ;  /* 0x0000885d7a00d986 */ /* 0x008fe2000c10110e */
[----:B------:R-:W-:-:S13]  /*40090*/  ISETP.LT.OR P5, PT, R26, 0x89, !P1 ;  /* 0x000000891a00780c */ /* 0x000fda0004fa1670 */
[----:B0-----:R-:W0:Y:S01]  /*400a0*/  @!P5 LDC.64 R8, c[0x0][0x5c0] ;  /* 0x00017000ff08db82 */ /* 0x001e220000000a00 */
[----:B----4-:R-:W-:Y:S01]  /*400b0*/  @!P6 STG.E.U8 desc[UR14][R120.64+0x89], R81 ;  /* 0x000089517800e986 */ /* 0x010fe2000c10110e */
        /* <DEDUP_REMOVED lines=8> */
[----:B------:R-:W3:Y:S03]  /*40140*/  LDL.LU R196, [R1+0x79c] ;  /* 0x00079c0001c47983 */ /* 0x000ee60000300800 */
[----:B------:R-:W-:Y:S01]  /*40150*/  F2FP.SATFINITE.E4M3.F32.PACK_AB_MERGE_C R81, RZ, R14, RZ ;  /* 0x0000000eff51723e */ /* 0x000fe200048070ff */
[----:B------:R-:W-:Y:S02]  /*40160*/  FMUL R14, R197, UR20 ;  /* 0x00000014c50e7c20 */ /* 0x000fe40008400000 */
[----:B------:R-:W4:Y:S01]  /*40170*/  LDL.LU R197, [R1+0x7a0] ;  /* 0x0007a00001c57983 */ /* 0x000f220000300800 */
[----:B0-----:R-:W-:-:S05]  /*40180*/  @!P5 IADD3 R8, P6, R172, R8, RZ ;  /* 0x00000008ac08d210 */ /* 0x001fca0007fde0ff */
[----:B------:R-:W-:Y:S01]  /*40190*/  @!P5 IMAD.X R9, R175, 0x1, R9, P6 ;  /* 0x00000001af09d824 */ /* 0x000fe200030e0609 */
[C---:B------:R-:W-:Y:S02]  /*401a0*/  ISETP.LT.OR P6, PT, R26.reuse, 0x8a, !P1 ;  /* 0x0000008a1a00780c */ /* 0x040fe40004fc1670 */
[----:B------:R-:W-:Y:S02]  /*401b0*/  ISETP.LT.OR P5, PT, R26, 0x91, !P2 ;  /* 0x000000911a00780c */ /* 0x000fe400057a1670 */
[----:B------:R-:W-:-:S09]  /*401c0*/  F2FP.SATFINITE.E4M3.F32.PACK_AB_MERGE_C R93, RZ, R14, RZ ;  /* 0x0000000eff5d723e */ /* 0x000fd200048070ff */
[----:B------:R0:W-:Y:S04]  /*401d0*/  @!P6 STG.E.U8 desc[UR14][R8.64+0x89], R81 ;  /* 0x000089510800e986 */ /* 0x0001e8000c10110e */
[----:B------:R-:W-:Y:S01]  /*401e0*/  @!P5 STG.E.U8 desc[UR14][R118.64+0x90], R93 ;  /* 0x0000905d7600d986 */ /* 0x000fe2000c10110e */
[C---:B------:R-:W-:Y:S02]  /*401f0*/  ISETP.LT.OR P5, PT, R26.reuse, 0x91, !P1 ;  /* 0x000000911a00780c */ /* 0x040fe40004fa1670 */
[----:B------:R-:W-:-:S11]  /*40200*/  ISETP.LT.OR P6, PT, R26, 0x92, !P2 ;  /* 0x000000921a00780c */ /* 0x000fd600057c1670 */
[----:B0-----:R-:W0:Y:S01]  /*40210*/  @!P5 LDC.64 R8, c[0x0][0x5c0] ;  /* 0x00017000ff08db82 */ /* 0x001e220000000a00 */
[----:B------:R-:W-:-:S05]  /*40220*/  FMUL R14, R183, UR20 ;  /* 0x00000014b70e7c20 */ /* 0x000fca0008400000 */
[----:B------:R-:W-:-:S05]  /*40230*/  F2FP.SATFINITE.E4M3.F32.PACK_AB_MERGE_C R87, RZ, R14, RZ ;  /* 0x0000000eff57723e */ /* 0x000fca00048070ff */
[----:B------:R1:W-:Y:S01]  /*40240*/  @!P6 STG.E.U8 desc[UR14][R114.64+0x91], R87 ;  /* 0x000091577200e986 */ /* 0x0003e2000c10110e */
[----:B0-----:R-:W-:-:S05]  /*40250*/  @!P5 IADD3 R8, P6, R186, R8, RZ ;  /* 0x00000008ba08d210 */ /* 0x001fca0007fde0ff */
[----:B------:R-:W-:Y:S02]  /*40260*/  @!P5 IMAD.X R9, R111, 0x1, R9, P6 ;  /* 0x000000016f09d824 */ /* 0x000fe400030e0609 */
[----:B------:R-:W4:Y:S04]  /*40270*/  LDL.LU R111, [R1+0x88c] ;  /* 0x00088c00016f7983 */ /* 0x000f280000300800 */
[----:B------:R-:W4:Y:S01]  /*40280*/  LDL.LU R183, [R1+0x7a4] ;  /* 0x0007a40001b77983 */ /* 0x000f220000300800 */
[----:B------:R-:W-:-:S03]  /*40290*/  FMUL R14, R198, UR20 ;  /* 0x00000014c60e7c20 */ /* 0x000fc60008400000 */
[----:B------:R-:W4:Y:S02]  /*402a0*/  LDL.LU R198, [R1+0x7a8] ;  /* 0x0007a80001c67983 */ /* 0x000f240000300800 */
[----:B------:R-:W-:Y:S01]  /*402b0*/  F2FP.SATFINITE.E4M3.F32.PACK_AB_MERGE_C R81, RZ, R14, RZ ;  /* 0x0000000eff51723e */ /* 0x000fe200048070ff */
[----:B--2---:R-:W-:Y:S02]  /*402c0*/  FMUL R14, R199, UR20 ;  /* 0x00000014c70e7c20 */ /* 0x004fe40008400000 */
[----:B------:R-:W2:Y:S01]  /*402d0*/  LDL.LU R199, [R1+0x7ac] ;  /* 0x0007ac0001c77983 */ /* 0x000ea20000300800 */
[C---:B------:R-:W-:Y:S02]  /*402e0*/  ISETP.LT.OR P6, PT, R26.reuse, 0x91, !P1 ;  /* 0x000000911a00780c */ /* 0x040fe40004fc1670 */
[----:B------:R-:W-:Y:S02]  /*402f0*/  ISETP.LT.OR P5, PT, R26, 0x92, !P1 ;  /* 0x000000921a00780c */ /* 0x000fe40004fa1670 */
[----:B-1----:R-:W-:-:S09]  /*40300*/  F2FP.SATFINITE.E4M3.F32.PACK_AB_MERGE_C R87, RZ, R14, RZ ;  /* 0x0000000eff57723e */ /* 0x002fd200048070ff */
[----:B------:R0:W-:Y:S02]  /*40310*/  @!P6 STG.E.U8 desc[UR14][R8.64+0x90], R81 ;  /* 0x000090510800e986 */ /* 0x0001e4000c10110e */
[----:B0-----:R-:W0:Y:S02]  /*40320*/  @!P5 LDC.64 R8, c[0x0][0x5c0] ;  /* 0x00017000ff08db82 */ /* 0x001e240000000a00 */
[----:B0-----:R-:W-:-:S05]  /*40330*/  @!P5 IADD3 R8, P6, R176, R8, RZ ;  /* 0x00000008b008d210 */ /* 0x001fca0007fde0ff */
[----:B------:R-:W-:Y:S01]  /*40340*/  @!P5 IMAD.X R9, R194, 0x1, R9, P6 ;  /* 0x00000001c209d824 */ /* 0x000fe200030e0609 */
[C---:B------:R-:W-:Y:S02]  /*40350*/  ISETP.LT.OR P6, PT, R26.reuse, 0x92, !P1 ;  /* 0x000000921a00780c */ /* 0x040fe40004fc1670 */
[----:B------:R-:W-:-:S11]  /*40360*/  ISETP.LT.OR P5, PT, R26, 0x99, !P2 ;  /* 0x000000991a00780c */ /* 0x000fd600057a1670 */
[----:B------:R0:W-:Y:S01]  /*40370*/  @!P6 STG.E.U8 desc[UR14][R8.64+0x91], R87 ;  /* 0x000091570800e986 */ /* 0x0001e2000c10110e */
[----:B------:R-:W-:Y:S01]  /*40380*/  ISETP.LT.OR P6, PT, R26, 0x9a, !P2 ;  /* 0x0000009a1a00780c */ /* 0x000fe200057c1670 */
[----:B---3--:R-:W-:Y:S02]  /*40390*/  FMUL R14, R196, UR20 ;  /* 0x00000014c40e7c20 */ /* 0x008fe40008400000 */
[----:B------:R-:W3:Y:S03]  /*403a0*/  LDL.LU R196, [R1+0x7b0] ;  /* 0x0007b00001c47983 */ /* 0x000ee60000300800 */
[----:B------:R-:W-:Y:S01]  /*403b0*/  F2FP.SATFINITE.E4M3.F32.PACK_AB_MERGE_C R93, RZ, R14, RZ ;  /* 0x0000000eff5d723e */ /* 0x000fe200048070ff */
[----:B----4-:R-:W-:Y:S02]  /*403c0*/  FMUL R14, R197, UR20 ;  /* 0x00000014c50e7c20 */ /* 0x010fe40008400000 */
[----:B------:R-:W4:Y:S03]  /*403d0*/  LDL.LU R197, [R1+0x7b4] ;  /* 0x0007b40001c57983 */ /* 0x000f260000300800 */
[----:B------:R-:W-:Y:S01]  /*403e0*/  F2FP.SATFINITE.E4M3.F32.PACK_AB_MERGE_C R81, RZ, R14, RZ ;  /* 0x0000000eff51723e */ /* 0x000fe200048070ff */
[----:B------:R-:W-:-:S02]  /*403f0*/  FMUL R14, R183, UR20 ;  /* 0x00000014b70e7c20 */ /* 0x000fc40008400000 */
[----:B------:R-:W4:Y:S03]  /*40400*/  LDL.LU R183, [R1+0x7b8] ;  /* 0x0007b80001b77983 */ /* 0x000f260000300800 */
[----:B0-----:R-:W-:Y:S01]  /*40410*/  F2FP.SATFINITE.E4M3.F32.PACK_AB_MERGE_C R87, RZ, R14, RZ ;  /* 0x0000000eff57723e */ /* 0x001fe200048070ff */
[----:B------:R-:W-:Y:S02]  /*40420*/  FMUL R14, R198, UR20 ;  /* 0x00000014c60e7c20 */ /* 0x000fe40008400000 */
[----:B------:R-:W4:Y:S04]  /*40430*/  LDL.LU R198, [R1+0x7bc] ;  /* 0x0007bc0001c67983 */ /* 0x000f280000300800 */
[----:B------:R-:W-:Y:S04]  /*40440*/  @!P5 STG.E.U8 desc[UR14][R110.64+0x98], R93 ;  /* 0x0000985d6e00d986 */ /* 0x000fe8000c10110e */
[----:B------:R0:W-:Y:S02]  /*40450*/  @!P6 STG.E.U8 desc[UR14][R106.64+0x99], R81 ;  /* 0x000099516a00e986 */ /* 0x0001e4000c10110e */
[----:B0-----:R-:W-:Y:S01]  /*40460*/  F2FP.SATFINITE.E4M3.F32.PACK_AB_MERGE_C R81, RZ, R14, RZ ;  /* 0x0000000eff51723e */ /* 0x001fe200048070ff */
[----:B--2---:R-:W-:-:S02]  /*40470*/  FMUL R14, R199, UR20 ;  /* 0x00000014c70e7c20 */ /* 0x004fc40008400000 */
[----:B------:R-:W2:Y:S01]  /*40480*/  LDL.LU R199, [R1+0x7c0] ;  /* 0x0007c00001c77983 */ /* 0x000ea20000300800 */
[----:B------:R-:W-:-:S13]  /*40490*/  ISETP.LT.OR P5, PT, R26, 0x99, !P1 ;  /* 0x000000991a00780c */ /* 0x000fda0004fa1670 */
[----:B------:R-:W0:Y:S02]  /*404a0*/  @!P5 LDC.64 R8, c[0x0][0x5c0] ;  /* 0x00017000ff08db82 */ /* 0x000e240000000a00 */
[----:B0-----:R-:W-:-:S05]  /*404b0*/  @!P5 IADD3 R8, P6, R174, R8, RZ ;  /* 0x00000008ae08d210 */ /* 0x001fca0007fde0ff */
[----:B------:R-:W-:Y:S01]  /*404c0*/  @!P5 IMAD.X R9, R182, 0x1, R9, P6 ;  /* 0x00000001b609d824 */ /* 0x000fe200030e0609 */
[C---:B------:R-:W-:Y:S02]  /*404d0*/  ISETP.LT.OR P6, PT, R26.reuse, 0x99, !P1 ;  /* 0x000000991a00780c */ /* 0x040fe40004fc1670 */
[----:B------:R-:W-:Y:S02]  /*404e0*/  ISETP.LT.OR P5, PT, R26, 0x9a, !P1 ;  /* 0x0000009a1a00780c */ /* 0x000fe40004fa1670 */
[----:B------:R-:W-:-:S09]  /*404f0*/  F2FP.SATFINITE.E4M3.F32.PACK_AB_MERGE_C R93, RZ, R14, RZ ;  /* 0x0000000eff5d723e */ /* 0x000fd200048070ff */
[----:B------:R0:W-:Y:S02]  /*40500*/  @!P6 STG.E.U8 desc[UR14][R8.64+0x98], R87 ;  /* 0x000098570800e986 */ /* 0x0001e4000c10110e */
[----:B0-----:R-:W0:Y:S02]  /*40510*/  @!P5 LDC.64 R8, c[0x0][0x5c0] ;  /* 0x00017000ff08db82 */ /* 0x001e240000000a00 */
[----:B0-----:R-:W-:-:S05]  /*40520*/  @!P5 IADD3 R8, P6, R171, R8, RZ ;  /* 0x00000008ab08d210 */ /* 0x001fca0007fde0ff */
[----:B------:R-:W-:Y:S01]  /*40530*/  @!P5 IMAD.X R9, R173, 0x1, R9, P6 ;  /* 0x00000001ad09d824 */ /* 0x000fe200030e0609 */
[----:B------:R-:W-:Y:S01]  /*40540*/  ISETP.LT.OR P6, PT, R26, 0x9a, !P1 ;  /* 0x0000009a1a00780c */ /* 0x000fe20004fc1670 */
[----:B---3--:R-:W-:Y:S02]  /*40550*/  FMUL R14, R196, UR20 ;  /* 0x00000014c40e7c20 */ /* 0x008fe40008400000 */
[----:B------:R-:W3:Y:S03]  /*40560*/  LDL.LU R196, [R1+0x7c4] ;  /* 0x0007c40001c47983 */ /* 0x000ee60000300800 */
[----:B------:R-:W-:Y:S01]  /*40570*/  F2FP.SATFINITE.E4M3.F32.PACK_AB_MERGE_C R87, RZ, R14, RZ ;  /* 0x0000000eff57723e */ /* 0x000fe200048070ff */
[----:B----4-:R-:W-:Y:S02]  /*40580*/  FMUL R14, R197, UR20 ;  /* 0x00000014c50e7c20 */ /* 0x010fe40008400000 */
[----:B------:R-:W4:Y:S01]  /*40590*/  LDL.LU R197, [R1+0x7c8] ;  /* 0x0007c80001c57983 */ /* 0x000f220000300800 */
[----:B------:R-:W-:-:S03]  /*405a0*/  ISETP.LT.OR P5, PT, R26, 0xa1, !P2 ;  /* 0x000000a11a00780c */ /* 0x000fc600057a1670 */
[----:B------:R0:W-:Y:S01]  /*405b0*/  @!P6 STG.E.U8 desc[UR14][R8.64+0x99], R81 ;  /* 0x000099510800e986 */ /* 0x0001e2000c10110e */
[----:B------:R-:W-:Y:S02]  /*405c0*/  ISETP.LT.OR P6, PT, R26, 0xa2, !P2 ;  /* 0x000000a21a00780c */ /* 0x000fe400057c1670 */
[----:B0-----:R-:W-:-:S07]  /*405d0*/  F2FP.SATFINITE.E4M3.F32.PACK_AB_MERGE_C R81, RZ, R14, RZ ;  /* 0x0000000eff51723e */ /* 0x001fce00048070ff */
[----:B------:R-:W-:Y:S04]  /*405e0*/  @!P5 STG.E.U8 desc[UR14][R104.64+0xa0], R93 ;  /* 0x0000a05d6800d986 */ /* 0x000fe8000c10110e */
[----:B------:R0:W-:Y:S01]  /*405f0*/  @!P6 STG.E.U8 desc[UR14][R100.64+0xa1], R87 ;  /* 0x0000a1576400e986 */ /* 0x0001e2000c10110e */
[----:B------:R-:W-:-:S03]  /*40600*/  FMUL R14, R183, UR20 ;  /* 0x00000014b70e7c20 */ /* 0x000fc60008400000 */
[----:B------:R-:W4:Y:S02]  /*40610*/  LDL.LU R183, [R1+0x7cc] ;  /* 0x0007cc0001b77983 */ /* 0x000f240000300800 */
[----:B0-----:R-:W-:Y:S01]  /*40620*/  F2FP.SATFINITE.E4M3.F32.PACK_AB_MERGE_C R87, RZ, R14, RZ ;  /* 0x0000000eff57723e */ /* 0x001fe200048070ff */
[----:B------:R-:W-:Y:S02]  /*40630*/  FMUL R14, R198, UR20 ;  /* 0x00000014c60e7c20 */ /* 0x000fe40008400000 */
[----:B------:R-:W4:Y:S03]  /*40640*/  LDL.LU R198, [R1+0x7d0] ;  /* 0x0007d00001c67983 */ /* 0x000f260000300800 */
[----:B------:R-:W-:Y:S01]  /*40650*/  F2FP.SATFINITE.E4M3.F32.PACK_AB_MERGE_C R93, RZ, R14, RZ ;  /* 0x0000000eff5d723e */ /* 0x000fe200048070ff */
[----:B--2---:R-:W-:Y:S02]  /*40660*/  FMUL R14, R199, UR20 ;  /* 0x00000014c70e7c20 */ /* 0x004fe40008400000 */
[----:B------:R-:W2:Y:S01]  /*40670*/  LDL.LU R199, [R1+0x7d4] ;  /* 0x0007d40001c77983 */ /* 0x000ea20000300800 */
[----:B------:R-:W-:-:S13]  /*40680*/  ISETP.LT.OR P5, PT, R26, 0xa1, !P1 ;  /* 0x000000a11a00780c */ /* 0x000fda0004fa1670 */
[----:B------:R-:W0:Y:S02]  /*40690*/  @!P5 LDC.64 R8, c[0x0][0x5c0] ;  /* 0x00017000ff08db82 */ /* 0x000e240000000a00 */
[----:B0-----:R-:W-:-:S05]  /*406a0*/  @!P5 IADD3 R8, P6, R167, R8, RZ ;  /* 0x00000008a708d210 */ /* 0x001fca0007fde0ff */
[----:B------:R-:W-:Y:S01]  /*406b0*/  @!P5 IMAD.X R9, R170, 0x1, R9, P6 ;  /* 0x00000001aa09d824 */ /* 0x000fe200030e0609 */
[C---:B------:R-:W-:Y:S02]  /*406c0*/  ISETP.LT.OR P6, PT, R26.reuse, 0xa1, !P1 ;  /* 0x000000a11a00780c */ /* 0x040fe40004fc1670 */
[----:B------:R-:W-:-:S11]  /*406d0*/  ISETP.LT.OR P5, PT, R26, 0xa2, !P1 ;  /* 0x000000a21a00780c */ /* 0x000fd60004fa1670 */
[----:B------:R0:W-:Y:S02]  /*406e0*/  @!P6 STG.E.U8 desc[UR14][R8.64+0xa0], R81 ;  /* 0x0000a0510800e986 */ /* 0x0001e4000c10110e */
[----:B0-----:R-:W0:Y:S02]  /*406f0*/  @!P5 LDC.64 R8, c[0x0][0x5c0] ;  /* 0x00017000ff08db82 */ /* 0x001e240000000a00 */
[----:B0-----:R-:W-:-:S05]  /*40700*/  @!P5 IADD3 R8, P6, R166, R8, RZ ;  /* 0x00000008a608d210 */ /* 0x001fca0007fde0ff */
[----:B------:R-:W-:Y:S01]  /*40710*/  @!P5 IMAD.X R9, R86, 0x1, R9, P6 ;  /* 0x000000015609d824 */ /* 0x000fe200030e0609 */
[C---:B------:R-:W-:Y:S02]  /*40720*/  ISETP.LT.OR P6, PT, R26.reuse, 0xa2, !P1 ;  /* 0x000000a21a00780c */ /* 0x040fe40004fc1670 */
[----:B------:R-:W-:-:S11]  /*40730*/  ISETP.LT.OR P5, PT, R26, 0xa9, !P2 ;  /* 0x000000a91a00780c */ /* 0x000fd600057a1670 */
[----:B------:R0:W-:Y:S04]  /*40740*/  @!P6 STG.E.U8 desc[UR14][R8.64+0xa1], R87 ;  /* 0x0000a1570800e986 */ /* 0x0001e8000c10110e */
[----:B------:R-:W-:Y:S01]  /*40750*/  @!P5 STG.E.U8 desc[UR14][R96.64+0xa8], R93 ;  /* 0x0000a85d6000d986 */ /* 0x000fe2000c10110e */
[C---:B------:R-:W-:Y:S02]  /*40760*/  ISETP.LT.OR P5, PT, R26.reuse, 0xa9, !P1 ;  /* 0x000000a91a00780c */ /* 0x040fe40004fa1670 */
[----:B------:R-:W-:-:S11]  /*40770*/  ISETP.LT.OR P6, PT, R26, 0xaa, !P2 ;  /* 0x000000aa1a00780c */ /* 0x000fd600057c1670 */
[----:B------:R-:W1:Y:S01]  /*40780*/  @!P5 LDC.64 R80, c[0x0][0x5c0] ;  /* 0x00017000ff50db82 */ /* 0x000e620000000a00 */
[----:B------:R-:W-:Y:S01]  /*40790*/  F2FP.SATFINITE.E4M3.F32.PACK_AB_MERGE_C R99, RZ, R14, RZ ;  /* 0x0000000eff63723e */ /* 0x000fe200048070ff */
[----:B---3--:R-:W-:Y:S02]  /*407a0*/  FMUL R14, R196, UR20 ;  /* 0x00000014c40e7c20 */ /* 0x008fe40008400000 */
[----:B------:R-:W3:Y:S04]  /*407b0*/  LDL.LU R196, [R1+0x7d8] ;  /* 0x0007d80001c47983 */ /* 0x000ee80000300800 */
[----:B------:R-:W-:Y:S01]  /*407c0*/  @!P6 STG.E.U8 desc[UR14][R94.64+0xa9], R99 ;  /* 0x0000a9635e00e986 */ /* 0x000fe2000c10110e */
[----:B-1----:R-:W-:Y:S02]  /*407d0*/  @!P5 IADD3 R80, P6, R85, R80, RZ ;  /* 0x000000505550d210 */ /* 0x002fe40007fde0ff */
[----:B------:R-:W-:-:S03]  /*407e0*/  F2FP.SATFINITE.E4M3.F32.PACK_AB_MERGE_C R85, RZ, R14, RZ ;  /* 0x0000000eff55723e */ /* 0x000fc600048070ff */
[----:B------:R-:W-:Y:S01]  /*407f0*/  @!P5 IMAD.X R81, R84, 0x1, R81, P6 ;  /* 0x000000015451d824 */ /* 0x000fe200030e0651 */
[C---:B------:R-:W-:Y:S01]  /*40800*/  ISETP.LT.OR P5, PT, R26.reuse, 0xaa, !P1 ;  /* 0x000000aa1a00780c */ /* 0x040fe20004fa1670 */
[----:B----4-:R-:W-:Y:S02]  /*40810*/  FMUL R14, R197, UR20 ;  /* 0x00000014c50e7c20 */ /* 0x010fe40008400000 */
[----:B------:R-:W4:Y:S10]  /*40820*/  LDL.LU R197, [R1+0x7dc] ;  /* 0x0007dc0001c57983 */ /* 0x000f340000300800 */
[----:B0-----:R-:W0:Y:S01]  /*40830*/  @!P5 LDC.64 R8, c[0x0][0x5c0] ;  /* 0x00017000ff08db82 */ /* 0x001e220000000a00 */
[----:B------:R-:W-:-:S13]  /*40840*/  ISETP.LT.OR P6, PT, R26, 0xa9, !P1 ;  /* 0x000000a91a00780c */ /* 0x000fda0004fc1670 */
[----:B------:R1:W-:Y:S01]  /*40850*/  @!P6 STG.E.U8 desc[UR14][R80.64+0xa8], R85 ;  /* 0x0000a8555000e986 */ /* 0x0003e2000c10110e */
[----:B0-----:R-:W-:Y:S02]  /*40860*/  @!P5 IADD3 R8, P6, R83, R8, RZ ;  /* 0x000000085308d210 */ /* 0x001fe40007fde0ff */
[----:B------:R-:W-:Y:S01]  /*40870*/  F2FP.SATFINITE.E4M3.F32.PACK_AB_MERGE_C R83, RZ, R14, RZ ;  /* 0x0000000eff53723e */ /* 0x000fe200048070ff */
[----:B------:R-:W-:Y:S02]  /*40880*/  FMUL R14, R183, UR20 ;  /* 0x00000014b70e7c20 */ /* 0x000fe40008400000 */
[----:B------:R-:W4:Y:S03]  /*40890*/  LDL.LU R183, [R1+0x7e0] ;  /* 0x0007e00001b77983 */ /* 0x000f260000300800 */
[----:B------:R-:W-:Y:S01]  /*408a0*/  F2FP.SATFINITE.E4M3.F32.PACK_AB_MERGE_C R87, RZ, R14, RZ ;  /* 0x0000000eff57723e */ /* 0x000fe200048070ff */
[----:B------:R-:W-:-:S02]  /*408b0*/  FMUL R14, R198, UR20 ;  /* 0x00000014c60e7c20 */ /* 0x000fc40008400000 */
[----:B------:R-:W4:Y:S03]  /*408c0*/  LDL.LU R198, [R1+0x7e4] ;  /* 0x0007e40001c67983 */ /* 0x000f260000300800 */
[----:B-1----:R-:W-:Y:S01]  /*408d0*/  F2FP.SATFINITE.E4M3.F32.PACK_AB_MERGE_C R85, RZ, R14, RZ ;  /* 0x0000000eff55723e */ /* 0x002fe200048070ff */
[----:B--2---:R-:W-:Y:S02]  /*408e0*/  FMUL R14, R199, UR20 ;  /* 0x00000014c70e7c20 */ /* 0x004fe40008400000 */
[----:B------:R-:W2:Y:S01]  /*408f0*/  LDL.LU R199, [R1+0x7e8] ;  /* 0x0007e80001c77983 */ /* 0x000ea20000300800 */
[----:B------:R-:W-:Y:S01]  /*40900*/  @!P5 IMAD.X R9, R82, 0x1, R9, P6 ;  /* 0x000000015209d824 */ /* 0x000fe200030e0609 */
[C---:B------:R-:W-:Y:S02]  /*40910*/  ISETP.LT.OR P6, PT, R26.reuse, 0xaa, !P1 ;  /* 0x000000aa1a00780c */ /* 0x040fe40004fc1670 */
[----:B------:R-:W-:-:S11]  /*40920*/  ISETP.LT.OR P5, PT, R26, 0xb1, !P2 ;  /* 0x000000b11a00780c */ /* 0x000fd600057a1670 */
[----:B------:R0:W-:Y:S04]  /*40930*/  @!P6 STG.E.U8 desc[UR14][R8.64+0xa9], R83 ;  /* 0x0000a9530800e986 */ /* 0x0001e8000c10110e */
[----:B------:R-:W-:Y:S01]  /*40940*/  @!P5 STG.E.U8 desc[UR14][R90.64+0xb0], R87 ;  /* 0x0000b0575a00d986 */ /* 0x000fe2000c10110e */
[C---:B------:R-:W-:Y:S02]  /*40950*/  ISETP.LT.OR P5, PT, R26.reuse, 0xb1, !P1 ;  /* 0x000000b11a00780c */ /* 0x040fe40004fa1670 */
[----:B------:R-:W-:-:S11]  /*40960*/  ISETP.LT.OR P6, PT, R26, 0xb2, !P2 ;  /* 0x000000b21a00780c */ /* 0x000fd600057c1670 */
[----:B------:R-:W1:Y:S02]  /*40970*/  @!P5 LDC.64 R80, c[0x0][0x5c0] ;  /* 0x00017000ff50db82 */ /* 0x000e640000000a00 */
[----:B------:R4:W-:Y:S01]  /*40980*/  @!P6 STG.E.U8 desc[UR14][R88.64+0xb1], R85 ;  /* 0x0000b1555800e986 */ /* 0x0009e2000c10110e */
[----:B-1----:R-:W-:-:S05]  /*40990*/  @!P5 IADD3 R80, P6, R77, R80, RZ ;  /* 0x000000504d50d210 */ /* 0x002fca0007fde0ff */
[----:B------:R-:W-:Y:S01]  /*409a0*/  @!P5 IMAD.X R81, R76, 0x1, R81, P6 ;  /* 0x000000014c51d824 */ /* 0x000fe200030e0651 */
[C---:B------:R-:W-:Y:S02]  /*409b0*/  ISETP.LT.OR P5, PT, R26.reuse, 0xb2, !P1 ;  /* 0x000000b21a00780c */ /* 0x040fe40004fa1670 */
[----:B------:R-:W-:-:S11]  /*409c0*/  ISETP.LT.OR P6, PT, R26, 0xb1, !P1 ;  /* 0x000000b11a00780c */ /* 0x000fd60004fc1670 */
[----:B0-----:R-:W0:Y:S01]  /*409d0*/  @!P5 LDC.64 R8, c[0x0][0x5c0] ;  /* 0x00017000ff08db82 */ /* 0x001e220000000a00 */
[----:B------:R-:W-:-:S05]  /*409e0*/  F2FP.SATFINITE.E4M3.F32.PACK_AB_MERGE_C R77, RZ, R14, RZ ;  /* 0x0000000eff4d723e */ /* 0x000fca00048070ff */
[----:B------:R1:W-:Y:S01]  /*409f0*/  @!P6 STG.E.U8 desc[UR14][R80.64+0xb0], R77 ;  /* 0x0000b04d5000e986 */ /* 0x0003e2000c10110e */
[----:B0-----:R-:W-:-:S05]  /*40a00*/  @!P5 IADD3 R8, P6, R75, R8, RZ ;  /* 0x000000084b08d210 */ /* 0x001fca0007fde0ff */
[----:B------:R-:W-:Y:S01]  /*40a10*/  @!P5 IMAD.X R9, R74, 0x1, R9, P6 ;  /* 0x000000014a09d824 */ /* 0x000fe200030e0609 */
[C---:B------:R-:W-:Y:S02]  /*40a20*/  ISETP.LT.OR P6, PT, R26.reuse, 0xb2, !P1 ;  /* 0x000000b21a00780c */ /* 0x040fe40004fc1670 */
[----:B------:R-:W-:Y:S01]  /*40a30*/  ISETP.LT.OR P5, PT, R26, 0xb9, !P2 ;  /* 0x000000b91a00780c */ /* 0x000fe200057a1670 */
[----:B---3--:R-:W-:Y:S02]  /*40a40*/  FMUL R14, R196, UR20 ;  /* 0x00000014c40e7c20 */ /* 0x008fe40008400000 */
[----:B------:R-:W3:Y:S03]  /*40a50*/  LDL.LU R196, [R1+0x7ec] ;  /* 0x0007ec0001c47983 */ /* 0x000ee60000300800 */
[----:B------:R-:W-:-:S05]  /*40a60*/  F2FP.SATFINITE.E4M3.F32.PACK_AB_MERGE_C R83, RZ, R14, RZ ;  /* 0x0000000eff53723e */ /* 0x000fca00048070ff */
[----:B------:R0:W-:Y:S01]  /*40a70*/  @!P6 STG.E.U8 desc[UR14][R8.64+0xb1], R83 ;  /* 0x0000b1530800e986 */ /* 0x0001e2000c10110e */
[----:B----4-:R-:W-:-:S03]  /*40a80*/  FMUL R14, R197, UR20 ;  /* 0x00000014c50e7c20 */ /* 0x010fc60008400000 */
[----:B------:R-:W4:Y:S02]  /*40a90*/  LDL.LU R197, [R1+0x7f0] ;  /* 0x0007f00001c57983 */ /* 0x000f240000300800 */
[----:B------:R-:W-:-:S05]  /*40aa0*/  F2FP.SATFINITE.E4M3.F32.PACK_AB_MERGE_C R85, RZ, R14, RZ ;  /* 0x0000000eff55723e */ /* 0x000fca00048070ff */
[----:B------:R-:W-:Y:S01]  /*40ab0*/  @!P5 STG.E.U8 desc[UR14][R78.64+0xb8], R85 ;  /* 0x0000b8554e00d986 */ /* 0x000fe2000c10110e */
[C---:B------:R-:W-:Y:S02]  /*40ac0*/  ISETP.LT.OR P5, PT, R26.reuse, 0xb9, !P1 ;  /* 0x000000b91a00780c */ /* 0x040fe40004fa1670 */
[----:B------:R-:W-:-:S11]  /*40ad0*/  ISETP.LT.OR P6, PT, R26, 0xba, !P2 ;  /* 0x000000ba1a00780c */ /* 0x000fd600057c1670 */
[----:B------:R-:W0:Y:S01]  /*40ae0*/  @!P5 LDC.64 R74, c[0x0][0x5c0] ;  /* 0x00017000ff4adb82 */ /* 0x000e220000000a00 */
[----:B------:R-:W-:Y:S02]  /*40af0*/  FMUL R14, R183, UR20 ;  /* 0x00000014b70e7c20 */ /* 0x000fe40008400000 */
[----:B------:R-:W4:Y:S03]  /*40b00*/  LDL.LU R183, [R1+0x7f4] ;  /* 0x0007f40001b77983 */ /* 0x000f260000300800 */
[----:B-1----:R-:W-:Y:S01]  /*40b10*/  F2FP.SATFINITE.E4M3.F32.PACK_AB_MERGE_C R77, RZ, R14, RZ ;  /* 0x0000000eff4d723e */ /* 0x002fe200048070ff */
[----:B------:R-:W-:Y:S02]  /*40b20*/  FMUL R14, R198, UR20 ;  /* 0x00000014c60e7c20 */ /* 0x000fe40008400000 */
[----:B------:R-:W4:Y:S04]  /*40b30*/  LDL.LU R198, [R1+0x7f8] ;  /* 0x0007f80001c67983 */ /* 0x000f280000300800 */
[----:B------:R1:W-:Y:S01]  /*40b40*/  @!P6 STG.E.U8 desc[UR14][R72.64+0xb9], R77 ;  /* 0x0000b94d4800e986 */ /* 0x0003e2000c10110e */
[----:B0-----:R-:W-:-:S02]  /*40b50*/  @!P5 IADD3 R74, P6, R71, R74, RZ ;  /* 0x0000004a474ad210 */ /* 0x001fc40007fde0ff */
[----:B------:R-:W-:Y:S01]  /*40b60*/  F2FP.SATFINITE.E4M3.F32.PACK_AB_MERGE_C R71, RZ, R14, RZ ;  /* 0x0000000eff47723e */ /* 0x000fe200048070ff */
[----:B--2---:R-:W-:Y:S02]  /*40b70*/  FMUL R14, R199, UR20 ;  /* 0x00000014c70e7c20 */ /* 0x004fe40008400000 */
[----:B------:R-:W2:Y:S01]  /*40b80*/  LDL.LU R199, [R1+0x7fc] ;  /* 0x0007fc0001c77983 */ /* 0x000ea20000300800 */
[----:B------:R-:W-:Y:S01]  /*40b90*/  @!P5 IMAD.X R75, R70, 0x1, R75, P6 ;  /* 0x00000001464bd824 */ /* 0x000fe200030e064b */
[C---:B------:R-:W-:Y:S02]  /*40ba0*/  ISETP.LT.OR P5, PT, R26.reuse, 0xba, !P1 ;  /* 0x000000ba1a00780c */ /* 0x040fe40004fa1670 */
[----:B------:R-:W-:-:S11]  /*40bb0*/  ISETP.LT.OR P6, PT, R26, 0xb9, !P1 ;  /* 0x000000b91a00780c */ /* 0x000fd60004fc1670 */
[----:B------:R-:W0:Y:S02]  /*40bc0*/  @!P5 LDC.64 R8, c[0x0][0x5c0] ;  /* 0x00017000ff08db82 */ /* 0x000e240000000a00 */
[----:B------:R4:W-:Y:S01]  /*40bd0*/  @!P6 STG.E.U8 desc[UR14][R74.64+0xb8], R71 ;  /* 0x0000b8474a00e986 */ /* 0x0009e2000c10110e */
[----:B-1----:R-:W-:Y:S02]  /*40be0*/  F2FP.SATFINITE.E4M3.F32.PACK_AB_MERGE_C R73, RZ, R14, RZ ;  /* 0x0000000eff49723e */ /* 0x002fe400048070ff */
[----:B0-----:R-:W-:-:S05]  /*40bf0*/  @!P5 IADD3 R8, P6, R69, R8, RZ ;  /* 0x000000084508d210 */ /* 0x001fca0007fde0ff */
[----:B------:R-:W-:Y:S01]  /*40c00*/  @!P5 IMAD.X R9, R68, 0x1, R9, P6 ;  /* 0x000000014409d824 */ /* 0x000fe200030e0609 */
[C---:B------:R-:W-:Y:S02]  /*40c10*/  ISETP.LT.OR P6, PT, R26.reuse, 0xba, !P1 ;  /* 0x000000ba1a00780c */ /* 0x040fe40004fc1670 */
[----:B------:R-:W-:-:S11]  /*40c20*/  ISETP.LT.OR P5, PT, R26, 0xc1, !P2 ;  /* 0x000000c11a00780c */ /* 0x000fd600057a1670 */
[----:B------:R-:W-:Y:S01]  /*40c30*/  @!P6 STG.E.U8 desc[UR14][R8.64+0xb9], R73 ;  /* 0x0000b9490800e986 */ /* 0x000fe2000c10110e */
[----:B------:R-:W-:Y:S01]  /*40c40*/  ISETP.LT.OR P6, PT, R26, 0xc2, !P2 ;  /* 0x000000c21a00780c */ /* 0x000fe200057c1670 */
[----:B---3--:R-:W-:Y:S02]  /*40c50*/  FMUL R14, R196, UR20 ;  /* 0x00000014c40e7c20 */ /* 0x008fe40008400000 */
[----:B------:R-:W3:Y:S03]  /*40c60*/  LDL.LU R196, [R1+0x800] ;  /* 0x0008000001c47983 */ /* 0x000ee60000300800 */
[----:B------:R-:W-:-:S05]  /*40c70*/  F2FP.SATFINITE.E4M3.F32.PACK_AB_MERGE_C R77, RZ, R14, RZ ;  /* 0x0000000eff4d723e */ /* 0x000fca00048070ff */
[----:B------:R0:W-:Y:S01]  /*40c80*/  @!P5 STG.E.U8 desc[UR14][R56.64+0xc0], R77 ;  /* 0x0000c04d3800d986 */ /* 0x0001e2000c10110e */
[----:B------:R-:W-:-:S13]  /*40c90*/  ISETP.LT.OR P5, PT, R26, 0xc1, !P1 ;  /* 0x000000c11a00780c */ /* 0x000fda0004fa1670 */
[----:B------:R-:W1:Y:S01]  /*40ca0*/  @!P5 LDC.64 R68, c[0x0][0x5c0] ;  /* 0x00017000ff44db82 */ /* 0x000e620000000a00 */
[----:B----4-:R-:W-:Y:S02]  /*40cb0*/  FMUL R14, R197, UR20 ;  /* 0x00000014c50e7c20 */ /* 0x010fe40008400000 */
[----:B------:R-:W4:Y:S03]  /*40cc0*/  LDL.LU R197, [R1+0x804] ;  /* 0x0008040001c57983 */ /* 0x000f260000300800 */
[----:B------:R-:W-:-:S05]  /*40cd0*/  F2FP.SATFINITE.E4M3.F32.PACK_AB_MERGE_C R71, RZ, R14, RZ ;  /* 0x0000000eff47723e */ /* 0x000fca00048070ff */
[----:B------:R2:W-:Y:S01]  /*40ce0*/  @!P6 STG.E.U8 desc[UR14][R48.64+0xc1], R71 ;  /* 0x0000c1473000e986 */ /* 0x0005e2000c10110e */
[----:B-1----:R-:W-:Y:S01]  /*40cf0*/  @!P5 IADD3 R68, P6, R67, R68, RZ ;  /* 0x000000444344d210 */ /* 0x002fe20007fde0ff */
[----:B------:R-:W-:Y:S02]  /*40d00*/  FMUL R14, R183, UR20 ;  /* 0x00000014b70e7c20 */ /* 0x000fe40008400000 */
[----:B------:R-:W4:Y:S03]  /*40d10*/  LDL.LU R183, [R1+0x808] ;  /* 0x0008080001b77983 */ /* 0x000f260000300800 */
[----:B------:R-:W-:Y:S01]  /*40d20*/  F2FP.SATFINITE.E4M3.F32.PACK_AB_MERGE_C R67, RZ, R14, RZ ;  /* 0x0000000eff43723e */ /* 0x000fe200048070ff */
[----:B------:R-:W-:Y:S02]  /*40d30*/  FMUL R14, R198, UR20 ;  /* 0x00000014c60e7c20 */ /* 0x000fe40008400000 */
[----:B------:R-:W4:Y:S03]  /*40d40*/  LDL.LU R198, [R1+0x80c] ;  /* 0x00080c0001c67983 */ /* 0x000f260000300800 */
[----:B0-----:R-:W-:Y:S01]  /*40d50*/  F2FP.SATFINITE.E4M3.F32.PACK_AB_MERGE_C R57, RZ, R14, RZ ;  /* 0x0000000eff39723e */ /* 0x001fe200048070ff */
[----:B--2---:R-:W-:-:S02]  /*40d60*/  FMUL R14, R199, UR20 ;  /* 0x00000014c70e7c20 */ /* 0x004fc40008400000 */
[----:B------:R-:W2:Y:S01]  /*40d70*/  LDL.LU R199, [R1+0x810] ;  /* 0x0008100001c77983 */ /* 0x000ea20000300800 */
[----:B------:R-:W-:Y:S01]  /*40d80*/  @!P5 IMAD.X R69, R66, 0x1, R69, P6 ;  /* 0x000000014245d824 */ /* 0x000fe200030e0645 */
[C---:B------:R-:W-:Y:S02]  /*40d90*/  ISETP.LT.OR P5, PT, R26.reuse, 0xc2, !P1 ;  /* 0x000000c21a00780c */ /* 0x040fe40004fa1670 */
[----:B------:R-:W-:-:S11]  /*40da0*/  ISETP.LT.OR P6, PT, R26, 0xc1, !P1 ;  /* 0x000000c11a00780c */ /* 0x000fd60004fc1670 */
[----:B------:R-:W0:Y:S02]  /*40db0*/  @!P5 LDC.64 R8, c[0x0][0x5c0] ;  /* 0x00017000ff08db82 */ /* 0x000e240000000a00 */
[----:B------:R1:W-:Y:S01]  /*40dc0*/  @!P6 STG.E.U8 desc[UR14][R68.64+0xc0], R67 ;  /* 0x0000c0434400e986 */ /* 0x0003e2000c10110e */
[----:B0-----:R-:W-:-:S05]  /*40dd0*/  @!P5 IADD3 R8, P6, R65, R8, RZ ;  /* 0x000000084108d210 */ /* 0x001fca0007fde0ff */
[----:B------:R-:W-:Y:S01]  /*40de0*/  @!P5 IMAD.X R9, R64, 0x1, R9, P6 ;  /* 0x000000014009d824 */ /* 0x000fe200030e0609 */
[C---:B------:R-:W-:Y:S02]  /*40df0*/  ISETP.LT.OR P6, PT, R26.reuse, 0xc2, !P1 ;  /* 0x000000c21a00780c */ /* 0x040fe40004fc1670 */
[----:B------:R-:W-:Y:S02]  /*40e00*/  ISETP.LT.OR P5, PT, R26, 0xc9, !P2 ;  /* 0x000000c91a00780c */ /* 0x000fe400057a1670 */
[----:B------:R-:W-:-:S09]  /*40e10*/  F2FP.SATFINITE.E4M3.F32.PACK_AB_MERGE_C R65, RZ, R14, RZ ;  /* 0x0000000eff41723e */ /* 0x000fd200048070ff */
[----:B------:R0:W-:Y:S04]  /*40e20*/  @!P6 STG.E.U8 desc[UR14][R8.64+0xc1], R57 ;  /* 0x0000c1390800e986 */ /* 0x0001e8000c10110e */
[----:B------:R0:W-:Y:S01]  /*40e30*/  @!P5 STG.E.U8 desc[UR14][R44.64+0xc8], R65 ;  /* 0x0000c8412c00d986 */ /* 0x0001e2000c10110e */
[C---:B------:R-:W-:Y:S02]  /*40e40*/  ISETP.LT.OR P5, PT, R26.reuse, 0xc9, !P1 ;  /* 0x000000c91a00780c */ /* 0x040fe40004fa1670 */
[----:B------:R-:W-:-:S11]  /*40e50*/  ISETP.LT.OR P6, PT, R26, 0xca, !P2 ;  /* 0x000000ca1a00780c */ /* 0x000fd600057c1670 */
[----:B------:R-:W0:Y:S01]  /*40e60*/  @!P5 LDC.64 R48, c[0x0][0x5c0] ;  /* 0x00017000ff30db82 */ /* 0x000e220000000a00 */
[----:B---3--:R-:W-:Y:S02]  /*40e70*/  FMUL R14, R196, UR20 ;  /* 0x00000014c40e7c20 */ /* 0x008fe40008400000 */
[----:B------:R-:W3:Y:S03]  /*40e80*/  LDL.LU R196, [R1+0x814] ;  /* 0x0008140001c47983 */ /* 0x000ee60000300800 */
[----:B-1----:R-:W-:-:S05]  /*40e90*/  F2FP.SATFINITE.E4M3.F32.PACK_AB_MERGE_C R67, RZ, R14, RZ ;  /* 0x0000000eff43723e */ /* 0x002fca00048070ff */
[----:B------:R-:W-:Y:S01]  /*40ea0*/  @!P6 STG.E.U8 desc[UR14][R42.64+0xc9], R67 ;  /* 0x0000c9432a00e986 */ /* 0x000fe2000c10110e */
[----:B0-----:R-:W-:-:S05]  /*40eb0*/  @!P5 IADD3 R48, P6, R63, R48, RZ ;  /* 0x000000303f30d210 */ /* 0x001fca0007fde0ff */
[----:B------:R-:W-:Y:S01]  /*40ec0*/  @!P5 IMAD.X R49, R62, 0x1, R49, P6 ;  /* 0x000000013e31d824 */ /* 0x000fe200030e0631 */
[----:B------:R-:W-:Y:S01]  /*40ed0*/  ISETP.LT.OR P5, PT, R26, 0xca, !P1 ;  /* 0x000000ca1a00780c */ /* 0x000fe20004fa1670 */
[----:B----4-:R-:W-:-:S12]  /*40ee0*/  FMUL R14, R197, UR20 ;  /* 0x00000014c50e7c20 */ /* 0x010fd80008400000 */
[----:B------:R-:W0:Y:S01]  /*40ef0*/  @!P5 LDC.64 R8, c[0x0][0x5c0] ;  /* 0x00017000ff08db82 */ /* 0x000e220000000a00 */
[----:B------:R-:W4:Y:S01]  /*40f00*/  LDL.LU R197, [R1+0x818] ;  /* 0x0008180001c57983 */ /* 0x000f220000300800 */
[----:B------:R-:W-:Y:S02]  /*40f10*/  ISETP.LT.OR P6, PT, R26, 0xc9, !P1 ;  /* 0x000000c91a00780c */ /* 0x000fe40004fc1670 */
[----:B------:R-:W-:-:S11]  /*40f20*/  F2FP.SATFINITE.E4M3.F32.PACK_AB_MERGE_C R57, RZ, R14, RZ ;  /* 0x0000000eff39723e */ /* 0x000fd600048070ff */
[----:B------:R1:W-:Y:S01]  /*40f30*/  @!P6 STG.E.U8 desc[UR14][R48.64+0xc8], R57 ;  /* 0x0000c8393000e986 */ /* 0x0003e2000c10110e */
[----:B0-----:R-:W-:Y:S01]  /*40f40*/  @!P5 IADD3 R8, P6, R61, R8, RZ ;  /* 0x000000083d08d210 */ /* 0x001fe20007fde0ff */
[----:B------:R-:W-:Y:S02]  /*40f50*/  FMUL R14, R183, UR20 ;  /* 0x00000014b70e7c20 */ /* 0x000fe40008400000 */
[----:B------:R-:W4:Y:S03]  /*40f60*/  LDL.LU R183, [R1+0x81c] ;  /* 0x00081c0001b77983 */ /* 0x000f260000300800 */
[----:B------:R-:W-:Y:S01]  /*40f70*/  F2FP.SATFINITE.E4M3.F32.PACK_AB_MERGE_C R45, RZ, R14, RZ ;  /* 0x0000000eff2d723e */ /* 0x000fe200048070ff */
[----:B------:R-:W-:Y:S02]  /*40f80*/  FMUL R14, R198, UR20 ;  /* 0x00000014c60e7c20 */ /* 0x000fe40008400000 */
[----:B------:R-:W4:Y:S03]  /*40f90*/  LDL.LU R198, [R1+0x820] ;  /* 0x0008200001c67983 */ /* 0x000f260000300800 */
[----:B------:R-:W-:Y:S01]  /*40fa0*/  F2FP.SATFINITE.E4M3.F32.PACK_AB_MERGE_C R61, RZ, R14, RZ ;  /* 0x0000000eff3d723e */ /* 0x000fe200048070ff */
[----:B--2---:R-:W-:-:S02]  /*40fb0*/  FMUL R14, R199, UR20 ;  /* 0x00000014c70e7c20 */ /* 0x004fc40008400000 */
[----:B------:R-:W2:Y:S01]  /*40fc0*/  LDL.LU R199, [R1+0x824] ;  /* 0x0008240001c77983 */ /* 0x000ea20000300800 */
[----:B------:R-:W-:Y:S01]  /*40fd0*/  @!P5 IMAD.X R9, R60, 0x1, R9, P6 ;  /* 0x000000013c09d824 */ /* 0x000fe200030e0609 */
[C---:B------:R-:W-:Y:S02]  /*40fe0*/  ISETP.LT.OR P6, PT, R26.reuse, 0xca, !P1 ;  /* 0x000000ca1a00780c */ /* 0x040fe40004fc1670 */
[----:B------:R-:W-:-:S11]  /*40ff0*/  ISETP.LT.OR P5, PT, R26, 0xd1, !P2 ;  /* 0x000000d11a00780c */ /* 0x000fd600057a1670 */
[----:B------:R0:W-:Y:S04]  /*41000*/  @!P6 STG.E.U8 desc[UR14][R8.64+0xc9], R45 ;  /* 0x0000c92d0800e986 */ /* 0x0001e8000c10110e */
[----:B------:R4:W-:Y:S01]  /*41010*/  @!P5 STG.E.U8 desc[UR14][R40.64+0xd0], R61 ;  /* 0x0000d03d2800d986 */ /* 0x0009e2000c10110e */
[----:B------:R-:W-:Y:S02]  /*41020*/  ISETP.LT.OR P5, PT, R26, 0xd1, !P1 ;  /* 0x000000d11a00780c */ /* 0x000fe40004fa1670 */
[----:B-1----:R-:W-:-:S11]  /*41030*/  F2FP.SATFINITE.E4M3.F32.PACK_AB_MERGE_C R49, RZ, R14, RZ ;  /* 0x0000000eff31723e */ /* 0x002fd600048070ff */
[----:B------:R-:W1:Y:S01]  /*41040*/  @!P5 LDC.64 R42, c[0x0][0x5c0] ;  /* 0x00017000ff2adb82 */ /* 0x000e620000000a00 */
[----:B------:R-:W-:-:S13]  /*41050*/  ISETP.LT.OR P6, PT, R26, 0xd2, !P2 ;  /* 0x000000d21a00780c */ /* 0x000fda00057c1670 */
[----:B------:R4:W-:Y:S01]  /*41060*/  @!P6 STG.E.U8 desc[UR14][R38.64+0xd1], R49 ;  /* 0x0000d1312600e986 */ /* 0x0009e2000c10110e */
[----:B-1----:R-:W-:-:S05]  /*41070*/  @!P5 IADD3 R42, P6, R59, R42, RZ ;  /* 0x0000002a3b2ad210 */ /* 0x002fca0007fde0ff */
[----:B------:R-:W-:Y:S01]  /*41080*/  @!P5 IMAD.X R43, R58, 0x1, R43, P6 ;  /* 0x000000013a2bd824 */ /* 0x000fe200030e062b */
[----:B------:R-:W-:Y:S01]  /*41090*/  ISETP.LT.OR P6, PT, R26, 0xd1, !P1 ;  /* 0x000000d11a00780c */ /* 0x000fe20004fc1670 */
[----:B---3--:R-:W-:Y:S02]  /*410a0*/  FMUL R14, R196, UR20 ;  /* 0x00000014c40e7c20 */ /* 0x008fe40008400000 */
[----:B------:R-:W3:Y:S03]  /*410b0*/  LDL.LU R196, [R1+0x828] ;  /* 0x0008280001c47983 */ /* 0x000ee60000300800 */
[----:B0-----:R-:W-:Y:S01]  /*410c0*/  F2FP.SATFINITE.E4M3.F32.PACK_AB_MERGE_C R45, RZ, R14, RZ ;  /* 0x0000000eff2d723e */ /* 0x001fe200048070ff */
[----:B----4-:R-:W-:Y:S02]  /*410d0*/  FMUL R14, R197, UR20 ;  /* 0x00000014c50e7c20 */ /* 0x010fe40008400000 */
[----:B------:R-:W4:Y:S03]  /*410e0*/  LDL.LU R197, [R1+0x82c] ;  /* 0x00082c0001c57983 */ /* 0x000f260000300800 */
[----:B------:R-:W-:Y:S01]  /*410f0*/  F2FP.SATFINITE.E4M3.F32.PACK_AB_MERGE_C R41, RZ, R14, RZ ;  /* 0x0000000eff29723e */ /* 0x000fe200048070ff */
[----:B------:R0:W-:Y:S01]  /*41100*/  @!P6 STG.E.U8 desc[UR14][R42.64+0xd0], R45 ;  /* 0x0000d02d2a00e986 */ /* 0x0001e2000c10110e */
[----:B------:R-:W-:-:S03]  /*41110*/  FMUL R14, R183, UR20 ;  /* 0x00000014b70e7c20 */ /* 0x000fc60008400000 */
[----:B------:R-:W4:Y:S02]  /*41120*/  LDL.LU R183, [R1+0x830] ;  /* 0x0008300001b77983 */ /* 0x000f240000300800 */
[----:B------:R-:W-:Y:S01]  /*41130*/  F2FP.SATFINITE.E4M3.F32.PACK_AB_MERGE_C R49, RZ, R14, RZ ;  /* 0x0000000eff31723e */ /* 0x000fe200048070ff */
[----:B------:R-:W-:Y:S02]  /*41140*/  FMUL R14, R198, UR20 ;  /* 0x00000014c60e7c20 */ /* 0x000fe40008400000 */
[----:B------:R-:W4:Y:S03]  /*41150*/  LDL.LU R198, [R1+0x834] ;  /* 0x0008340001c67983 */ /* 0x000f260000300800 */
[----:B0-----:R-:W-:Y:S01]  /*41160*/  F2FP.SATFINITE.E4M3.F32.PACK_AB_MERGE_C R43, RZ, R14, RZ ;  /* 0x0000000eff2b723e */ /* 0x001fe200048070ff */
[----:B--2---:R-:W-:Y:S02]  /*41170*/  FMUL R14, R199, UR20 ;  /* 0x00000014c70e7c20 */ /* 0x004fe40008400000 */
[----:B------:R-:W2:Y:S01]  /*41180*/  LDL.LU R199, [R1+0x838] ;  /* 0x0008380001c77983 */ /* 0x000ea20000300800 */
[----:B------:R-:W-:-:S03]  /*41190*/  ISETP.LT.OR P5, PT, R26, 0xd2, !P1 ;  /* 0x000000d21a00780c */ /* 0x000fc60004fa1670 */
[----:B------:R-:W2:Y:S10]  /*411a0*/  LDL.LU R191, [R1+0x83c] ;  /* 0x00083c0001bf7983 */ /* 0x000eb40000300800 */
[----:B------:R-:W0:Y:S02]  /*411b0*/  @!P5 LDC.64 R8, c[0x0][0x5c0] ;  /* 0x00017000ff08db82 */ /* 0x000e240000000a00 */
[----:B0-----:R-:W-:-:S05]  /*411c0*/  @!P5 IADD3 R8, P6, R55, R8, RZ ;  /* 0x000000083708d210 */ /* 0x001fca0007fde0ff */
[----:B------:R-:W-:Y:S01]  /*411d0*/  @!P5 IMAD.X R9, R54, 0x1, R9, P6 ;  /* 0x000000013609d824 */ /* 0x000fe200030e0609 */
[C---:B------:R-:W-:Y:S02]  /*411e0*/  ISETP.LT.OR P6, PT, R26.reuse, 0xd2, !P1 ;  /* 0x000000d21a00780c */ /* 0x040fe40004fc1670 */
[----:B------:R-:W-:-:S11]  /*411f0*/  ISETP.LT.OR P5, PT, R26, 0xd9, !P2 ;  /* 0x000000d91a00780c */ /* 0x000fd600057a1670 */
[----:B------:R0:W-:Y:S04]  /*41200*/  @!P6 STG.E.U8 desc[UR14][R8.64+0xd1], R41 ;  /* 0x0000d1290800e986 */ /* 0x0001e8000c10110e */
[----:B------:R1:W-:Y:S01]  /*41210*/  @!P5 STG.E.U8 desc[UR14][R36.64+0xd8], R49 ;  /* 0x0000d8312400d986 */ /* 0x0003e2000c10110e */
[C---:B------:R-:W-:Y:S02]  /*41220*/  ISETP.LT.OR P5, PT, R26.reuse, 0xd9, !P1 ;  /* 0x000000d91a00780c */ /* 0x040fe40004fa1670 */
[----:B------:R-:W-:-:S11]  /*41230*/  ISETP.LT.OR P6, PT, R26, 0xda, !P2 ;  /* 0x000000da1a00780c */ /* 0x000fd600057c1670 */
[----:B------:R-:W0:Y:S02]  /*41240*/  @!P5 LDC.64 R38, c[0x0][0x5c0] ;  /* 0x00017000ff26db82 */ /* 0x000e240000000a00 */
[----:B------:R4:W-:Y:S01]  /*41250*/  @!P6 STG.E.U8 desc[UR14][R34.64+0xd9], R43 ;  /* 0x0000d92b2200e986 */ /* 0x0009e2000c10110e */
[----:B0-----:R-:W-:-:S05]  /*41260*/  @!P5 IADD3 R38, P6, R53, R38, RZ ;  /* 0x000000263526d210 */ /* 0x001fca0007fde0ff */
[----:B------:R-:W-:Y:S01]  /*41270*/  @!P5 IMAD.X R39, R52, 0x1, R39, P6 ;  /* 0x000000013427d824 */ /* 0x000fe200030e0627 */
[----:B------:R-:W-:Y:S02]  /*41280*/  ISETP.LT.OR P5, PT, R26, 0xda, !P1 ;  /* 0x000000da1a00780c */ /* 0x000fe40004fa1670 */
[----:B------:R-:W-:-:S11]  /*41290*/  F2FP.SATFINITE.E4M3.F32.PACK_AB_MERGE_C R41, RZ, R14, RZ ;  /* 0x0000000eff29723e */ /* 0x000fd600048070ff */
[----:B------:R-:W0:Y:S01]  /*412a0*/  @!P5 LDC.64 R8, c[0x0][0x5c0] ;  /* 0x00017000ff08db82 */ /* 0x000e220000000a00 */
[----:B------:R-:W-:Y:S01]  /*412b0*/  ISETP.LT.OR P6, PT, R26, 0xd9, !P1 ;  /* 0x000000d91a00780c */ /* 0x000fe20004fc1670 */
[----:B---3--:R-:W-:Y:S02]  /*412c0*/  FMUL R14, R196, UR20 ;  /* 0x00000014c40e7c20 */ /* 0x008fe40008400000 */
[----:B------:R-:W3:Y:S03]  /*412d0*/  LDL.LU R196, [R1+0x840] ;  /* 0x0008400001c47983 */ /* 0x000ee60000300800 */
[----:B-1----:R-:W-:-:S07]  /*412e0*/  F2FP.SATFINITE.E4M3.F32.PACK_AB_MERGE_C R37, RZ, R14, RZ ;  /* 0x0000000eff25723e */ /* 0x002fce00048070ff */
[----:B------:R1:W-:Y:S01]  /*412f0*/  @!P6 STG.E.U8 desc[UR14][R38.64+0xd8], R41 ;  /* 0x0000d8292600e986 */ /* 0x0003e2000c10110e */
[----:B0-----:R-:W-:-:S05]  /*41300*/  @!P5 IADD3 R8, P6, R51, R8, RZ ;  /* 0x000000083308d210 */ /* 0x001fca0007fde0ff */
[----:B------:R-:W-:Y:S02]  /*41310*/  @!P5 IMAD.X R9, R50, 0x1, R9, P6 ;  /* 0x000000013209d824 */ /* 0x000fe400030e0609 */
[----:B----4-:R-:W-:Y:S02]  /*41320*/  FMUL R14, R197, UR20 ;  /* 0x00000014c50e7c20 */ /* 0x010fe40008400000 */
[----:B------:R-:W4:Y:S01]  /*41330*/  LDL.LU R197, [R1+0x844] ;  /* 0x0008440001c57983 */ /* 0x000f220000300800 */
[----:B------:R-:W-:Y:S02]  /*41340*/  ISETP.LT.OR P6, PT, R26, 0xda, !P1 ;  /* 0x000000da1a00780c */ /* 0x000fe40004fc1670 */
[----:B------:R-:W-:-:S11]  /*41350*/  F2FP.SATFINITE.E4M3.F32.PACK_AB_MERGE_C R43, RZ, R14, RZ ;  /* 0x0000000eff2b723e */ /* 0x000fd600048070ff */
[----:B------:R0:W-:Y:S01]  /*41360*/  @!P6 STG.E.U8 desc[UR14][R8.64+0xd9], R37 ;  /* 0x0000d9250800e986 */ /* 0x0001e2000c10110e */
[----:B------:R-:W-:-:S03]  /*41370*/  FMUL R14, R183, UR20 ;  /* 0x00000014b70e7c20 */ /* 0x000fc60008400000 */
[----:B------:R-:W4:Y:S02]  /*41380*/  LDL.LU R183, [R1+0x848] ;  /* 0x0008480001b77983 */ /* 0x000f240000300800 */
[----:B-1----:R-:W-:Y:S01]  /*41390*/  F2FP.SATFINITE.E4M3.F32.PACK_AB_MERGE_C R39, RZ, R14, RZ ;  /* 0x0000000eff27723e */ /* 0x002fe200048070ff */
[----:B------:R-:W-:Y:S02]  /*413a0*/  FMUL R14, R198, UR20 ;  /* 0x00000014c60e7c20 */ /* 0x000fe40008400000 */
[----:B------:R-:W4:Y:S03]  /*413b0*/  LDL.LU R198, [R1+0x84c] ;  /* 0x00084c0001c67983 */ /* 0x000f260000300800 */
[----:B0-----:R-:W-:Y:S01]  /*413c0*/  F2FP.SATFINITE.E4M3.F32.PACK_AB_MERGE_C R37, RZ, R14, RZ ;  /* 0x0000000eff25723e */ /* 0x001fe200048070ff */
[----:B--2---:R-:W-:Y:S02]  /*413d0*/  FMUL R14, R199, UR20 ;  /* 0x00000014c70e7c20 */ /* 0x004fe40008400000 */
[----:B------:R-:W2:Y:S01]  /*413e0*/  LDL.LU R199, [R1+0x850] ;  /* 0x0008500001c77983 */ /* 0x000ea20000300800 */
[----:B------:R-:W-:-:S13]  /*413f0*/  ISETP.LT.OR P5, PT, R26, 0xe1, !P2 ;  /* 0x000000e11a00780c */ /* 0x000fda00057a1670 */
[----:B------:R0:W-:Y:S01]  /*41400*/  @!P5 STG.E.U8 desc[UR14][R32.64+0xe0], R43 ;  /* 0x0000e02b2000d986 */ /* 0x0001e2000c10110e */
[C---:B------:R-:W-:Y:S02]  /*41410*/  ISETP.LT.OR P5, PT, R26.reuse, 0xe1, !P1 ;  /* 0x000000e11a00780c */ /* 0x040fe40004fa1670 */
[----:B------:R-:W-:-:S11]  /*41420*/  ISETP.LT.OR P6, PT, R26, 0xe2, !P2 ;  /* 0x000000e21a00780c */ /* 0x000fd600057c1670 */
[----:B------:R-:W1:Y:S02]  /*41430*/  @!P5 LDC.64 R34, c[0x0][0x5c0] ;  /* 0x00017000ff22db82 */ /* 0x000e640000000a00 */
[----:B------:R-:W-:Y:S01]  /*41440*/  @!P6 STG.E.U8 desc[UR14][R30.64+0xe1], R39 ;  /* 0x0000e1271e00e986 */ /* 0x000fe2000c10110e */
[----:B-1----:R-:W-:-:S05]  /*41450*/  @!P5 IADD3 R34, P6, R47, R34, RZ ;  /* 0x000000222f22d210 */ /* 0x002fca0007fde0ff */
[----:B------:R-:W-:Y:S01]  /*41460*/  @!P5 IMAD.X R35, R46, 0x1, R35, P6 ;  /* 0x000000012e23d824 */ /* 0x000fe200030e0623 */
[C---:B------:R-:W-:Y:S02]  /*41470*/  ISETP.LT.OR P5, PT, R26.reuse, 0xe2, !P1 ;  /* 0x000000e21a00780c */ /* 0x040fe40004fa1670 */
[----:B------:R-:W-:-:S11]  /*41480*/  ISETP.LT.OR P6, PT, R26, 0xe1, !P1 ;  /* 0x000000e11a00780c */ /* 0x000fd60004fc1670 */
[----:B------:R-:W1:Y:S02]  /*41490*/  @!P5 LDC.64 R8, c[0x0][0x5c0] ;  /* 0x00017000ff08db82 */ /* 0x000e640000000a00 */
[----:B------:R-:W-:Y:S01]  /*414a0*/  @!P6 STG.E.U8 desc[UR14][R34.64+0xe0], R37 ;  /* 0x0000e0252200e986 */ /* 0x000fe2000c10110e */
[----:B-1----:R-:W-:-:S05]  /*414b0*/  @!P5 IADD3 R8, P6, R28, R8, RZ ;  /* 0x000000081c08d210 */ /* 0x002fca0007fde0ff */
[----:B------:R-:W-:Y:S01]  /*414c0*/  @!P5 IMAD.X R9, R27, 0x1, R9, P6 ;  /* 0x000000011b09d824 */ /* 0x000fe200030e0609 */
[----:B------:R-:W-:Y:S01]  /*414d0*/  F2FP.SATFINITE.E4M3.F32.PACK_AB_MERGE_C R27, RZ, R14, RZ ;  /* 0x0000000eff1b723e */ /* 0x000fe200048070ff */
[----:B------:R-:W-:Y:S01]  /*414e0*/  FMUL R14, R191, UR20 ;  /* 0x00000014bf0e7c20 */ /* 0x000fe20008400000 */
[----:B------:R-:W-:Y:S01]  /*414f0*/  LOP3.LUT P4, RZ, R5, 0x80000, RZ, 0xc0, !PT ;  /* 0x0008000005ff7812 */ /* 0x000fe2000788c0ff */
[----:B------:R-:W2:Y:S04]  /*41500*/  LDL.LU R191, [R1+0x854] ;  /* 0x0008540001bf7983 */ /* 0x000ea80000300800 */
[----:B------:R1:W-:Y:S01]  /*41510*/  @!P5 STG.E.U8 desc[UR14][R8.64+0xe1], R27 ;  /* 0x0000e11b0800d986 */ /* 0x0003e2000c10110e */
[----:B------:R-:W-:Y:S02]  /*41520*/  ISETP.LT.OR P5, PT, R26, 0xe9, !P2 ;  /* 0x000000e91a00780c */ /* 0x000fe400057a1670 */
[----:B0-----:R-:W-:-:S02]  /*41530*/  F2FP.SATFINITE.E4M3.F32.PACK_AB_MERGE_C R33, RZ, R14, RZ ;  /* 0x0000000eff21723e */ /* 0x001fc400048070ff */
[----:B------:R-:W-:-:S03]  /*41540*/  ISETP.LT.OR P6, PT, R26, 0xea, !P2 ;  /* 0x000000ea1a00780c */ /* 0x000fc600057c1670 */
[----:B-1----:R-:W0:Y:S06]  /*41550*/  @!P4 LDC.64 R8, c[0x0][0x5c0] ;  /* 0x00017000ff08cb82 */ /* 0x002e2c0000000a00 */
[----:B------:R1:W-:Y:S01]  /*41560*/  @!P5 STG.E.U8 desc[UR14][R24.64+0xe8], R33 ;  /* 0x0000e8211800d986 */ /* 0x0003e2000c10110e */
[----:B------:R-:W-:Y:S01]  /*41570*/  LOP3.LUT P5, RZ, R5, 0x40000, RZ, 0xc0, !PT ;  /* 0x0004000005ff7812 */ /* 0x000fe200078ac0ff */
[----:B---3--:R-:W-:Y:S02]  /*41580*/  FMUL R14, R196, UR20 ;  /* 0x00000014c40e7c20 */ /* 0x008fe40008400000 */
[----:B------:R-:W3:Y:S01]  /*41590*/  LDL.LU R196, [R1+0x858] ;  /* 0x0008580001c47983 */ /* 0x000ee20000300800 */
[----:B-1----:R-:W1:Y:S09]  /*415a0*/  @!P0 LDC.64 R24, c[0x0][0x5c0] ;  /* 0x00017000ff188b82 */ /* 0x002e720000000a00 */
[----:B------:R-:W0:Y:S01]  /*415b0*/  @!P5 LDC.64 R30, c[0x0][0x5c0] ;  /* 0x00017000ff1edb82 */ /* 0x000e220000000a00 */
[----:B------:R-:W-:-:S05]  /*415c0*/  F2FP.SATFINITE.E4M3.F32.PACK_AB_MERGE_C R35, RZ, R14, RZ ;  /* 0x0000000eff23723e */ /* 0x000fca00048070ff */
[----:B------:R-:W-:Y:S01]  /*415d0*/  @!P6 STG.E.U8 desc[UR14][R22.64+0xe9], R35 ;  /* 0x0000e9231600e986 */ /* 0x000fe2000c10110e */
[----:B----4-:R-:W-:-:S03]  /*415e0*/  FMUL R14, R197, UR20 ;  /* 0x00000014c50e7c20 */ /* 0x010fc60008400000 */
[----:B------:R-:W4:Y:S01]  /*415f0*/  LDL.LU R197, [R1+0x85c] ;  /* 0x00085c0001c57983 */ /* 0x000f220000300800 */
[----:B0-----:R-:W-:Y:S02]  /*41600*/  @!P5 IADD3 R30, P6, R17, R30, RZ ;  /* 0x0000001e111ed210 */ /* 0x001fe40007fde0ff */
[----:B------:R-:W-:-:S03]  /*41610*/  F2FP.SATFINITE.E4M3.F32.PACK_AB_MERGE_C R17, RZ, R14, RZ ;  /* 0x0000000eff11723e */ /* 0x000fc600048070ff */
[----:B------:R-:W-:-:S05]  /*41620*/  @!P5 IMAD.X R31, R16, 0x1, R31, P6 ;  /* 0x00000001101fd824 */ /* 0x000fca00030e061f */
[----:B------:R0:W-:Y:S01]  /*41630*/  @!P5 STG.E.U8 desc[UR14][R30.64+0xe8], R17 ;  /* 0x0000e8111e00d986 */ /* 0x0001e2000c10110e */
[----:B------:R-:W-:-:S05]  /*41640*/  @!P4 IADD3 R8, P5, R15, R8, RZ ;  /* 0x000000080f08c210 */ /* 0x000fca0007fbe0ff */
[----:B------:R-:W-:Y:S01]  /*41650*/  @!P4 IMAD.X R9, R13, 0x1, R9, P5 ;  /* 0x000000010d09c824 */ /* 0x000fe200028e0609 */
[----:B------:R-:W-:Y:S01]  /*41660*/  ISETP.LT.OR P6, PT, R26, 0xf1, !P2 ;  /* 0x000000f11a00780c */ /* 0x000fe200057c1670 */
[----:B0-----:R-:W0:Y:S01]  /*41670*/  @!P3 LDC.64 R30, c[0x0][0x5c0] ;  /* 0x00017000ff1ebb82 */ /* 0x001e220000000a00 */
[----:B------:R-:W-:Y:S02]  /*41680*/  FMUL R13, R183, UR20 ;  /* 0x00000014b70d7c20 */ /* 0x000fe40008400000 */
[----:B------:R-:W4:Y:S03]  /*41690*/  LDL.LU R183, [R1+0x860] ;  /* 0x0008600001b77983 */ /* 0x000f260000300800 */
[----:B------:R-:W-:Y:S01]  /*416a0*/  F2FP.SATFINITE.E4M3.F32.PACK_AB_MERGE_C R15, RZ, R13, RZ ;  /* 0x0000000dff0f723e */ /* 0x000fe200048070ff */
[----:B------:R-:W-:Y:S02]  /*416b0*/  FMUL R13, R198, UR20 ;  /* 0x00000014c60d7c20 */ /* 0x000fe40008400000 */
[----:B------:R-:W4:Y:S03]  /*416c0*/  LDL.LU R198, [R1+0x864] ;  /* 0x0008640001c67983 */ /* 0x000f260000300800 */
[----:B------:R-:W-:Y:S01]  /*416d0*/  F2FP.SATFINITE.E4M3.F32.PACK_AB_MERGE_C R23, RZ, R13, RZ ;  /* 0x0000000dff17723e */ /* 0x000fe200048070ff */
[----:B--2---:R-:W-:-:S02]  /*416e0*/  FMUL R13, R199, UR20 ;  /* 0x00000014c70d7c20 */ /* 0x004fc40008400000 */
[----:B------:R-:W2:Y:S04]  /*416f0*/  LDL.LU R199, [R1+0x868] ;  /* 0x0008680001c77983 */ /* 0x000ea80000300800 */
[----:B------:R0:W-:Y:S01]  /*41700*/  @!P4 STG.E.U8 desc[UR14][R8.64+0xe9], R15 ;  /* 0x0000e90f0800c986 */ /* 0x0001e2000c10110e */
[----:B------:R-:W-:-:S03]  /*41710*/  ISETP.LT.OR P4, PT, R26, 0xf9, !P2 ;  /* 0x000000f91a00780c */ /* 0x000fc60005781670 */
[----:B------:R0:W-:Y:S01]  /*41720*/  @!P6 STG.E.U8 desc[UR14][R20.64+0xf0], R23 ;  /* 0x0000f0171400e986 */ /* 0x0001e2000c10110e */
[C---:B------:R-:W-:Y:S02]  /*41730*/  ISETP.LT.OR P6, PT, R26.reuse, 0xf2, !P2 ;  /* 0x000000f21a00780c */ /* 0x040fe400057c1670 */
[----:B------:R-:W-:Y:S02]  /*41740*/  ISETP.LT.OR P2, PT, R26, 0xfa, !P2 ;  /* 0x000000fa1a00780c */ /* 0x000fe40005741670 */
[----:B-1----:R-:W-:-:S05]  /*41750*/  @!P0 IADD3 R12, P5, R12, R24, RZ ;  /* 0x000000180c0c8210 */ /* 0x002fca0007fbe0ff */
[----:B0-----:R-:W0:Y:S01]  /*41760*/  @!P4 LDC.64 R14, c[0x0][0x5c0] ;  /* 0x00017000ff0ecb82 */ /* 0x001e220000000a00 */
[----:B------:R-:W-:Y:S01]  /*41770*/  F2FP.SATFINITE.E4M3.F32.PACK_AB_MERGE_C R17, RZ, R13, RZ ;  /* 0x0000000dff11723e */ /* 0x000fe200048070ff */
[----:B------:R-:W-:Y:S01]  /*41780*/  @!P0 IMAD.X R13, R11, 0x1, R25, P5 ;  /* 0x000000010b0d8824 */ /* 0x000fe200028e0619 */
[C---:B------:R-:W-:Y:S02]  /*41790*/  ISETP.LT.OR P5, PT, R26.reuse, 0xf9, !P1 ;  /* 0x000000f91a00780c */ /* 0x040fe40004fa1670 */
[----:B------:R-:W-:-:S03]  /*417a0*/  ISETP.LT.OR P1, PT, R26, 0xfa, !P1 ;  /* 0x000000fa1a00780c */ /* 0x000fc60004f21670 */
[----:B------:R-:W1:Y:S01]  /*417b0*/  @!P2 LDC.64 R22, c[0x0][0x5c0] ;  /* 0x00017000ff16ab82 */ /* 0x000e620000000a00 */
[----:B------:R3:W-:Y:S07]  /*417c0*/  @!P6 STG.E.U8 desc[UR14][R18.64+0xf1], R17 ;  /* 0x0000f1111200e986 */ /* 0x0007ee000c10110e */
[----:B------:R-:W4:Y:S08]  /*417d0*/  @!P5 LDC.64 R24, c[0x0][0x5c0] ;  /* 0x00017000ff18db82 */ /* 0x000f300000000a00 */
[----:B------:R-:W4:Y:S01]  /*417e0*/  @!P1 LDC.64 R26, c[0x0][0x5c0] ;  /* 0x00017000ff1a9b82 */ /* 0x000f220000000a00 */
[----:B------:R-:W-:-:S05]  /*417f0*/  FMUL R8, R191, UR20 ;  /* 0x00000014bf087c20 */ /* 0x000fca0008400000 */
[----:B------:R-:W-:-:S05]  /*41800*/  F2FP.SATFINITE.E4M3.F32.PACK_AB_MERGE_C R21, RZ, R8, RZ ;  /* 0x00000008ff15723e */ /* 0x000fca00048070ff */
[----:B------:R1:W-:Y:S01]  /*41810*/  @!P0 STG.E.U8 desc[UR14][R12.64+0xf0], R21 ;  /* 0x0000f0150c008986 */ /* 0x0003e2000c10110e */
[----:B------:R-:W-:-:S05]  /*41820*/  @!P3 IADD3 R10, P0, R10, R30, RZ ;  /* 0x0000001e0a0ab210 */ /* 0x000fca0007f1e0ff */
[----:B------:R-:W-:Y:S02]  /*41830*/  @!P3 IMAD.X R11, R7, 0x1, R31, P0 ;  /* 0x00000001070bb824 */ /* 0x000fe400000e061f */
[----:B---3--:R-:W-:-:S05]  /*41840*/  FMUL R8, R196, UR20 ;  /* 0x00000014c4087c20 */ /* 0x008fca0008400000 */
[----:B------:R-:W-:-:S05]  /*41850*/  F2FP.SATFINITE.E4M3.F32.PACK_AB_MERGE_C R17, RZ, R8, RZ ;  /* 0x00000008ff11723e */ /* 0x000fca00048070ff */
[----:B------:R3:W-:Y:S01]  /*41860*/  @!P3 STG.E.U8 desc[UR14][R10.64+0xf1], R17 ;  /* 0x0000f1110a00b986 */ /* 0x0007e2000c10110e */
[----:B0-----:R-:W-:-:S04]  /*41870*/  @!P4 IADD3 R8, P0, P3, R6, UR8, R14 ;  /* 0x000000080608cc10 */ /* 0x001fc8000fb1e00e */
[----:B------:R-:W-:Y:S02]  /*41880*/  @!P4 IADD3.X R9, R29, UR7, R15, P0, P3 ;  /* 0x000000071d09cc10 */ /* 0x000fe400087e640f */
[----:B-1----:R-:W-:-:S04]  /*41890*/  @!P2 IADD3 R14, P0, P3, R6, UR8, R22 ;  /* 0x00000008060eac10 */ /* 0x002fc8000fb1e016 */
[----:B------:R-:W-:Y:S02]  /*418a0*/  @!P2 IADD3.X R15, R29, UR7, R23, P0, P3 ;  /* 0x000000071d0fac10 */ /* 0x000fe400087e6417 */
[----:B------:R-:W-:Y:S01]  /*418b0*/  @!P5 IADD3 R13, P0, P3, R6, UR8, R3 ;  /* 0x00000008060ddc10 */ /* 0x000fe2000fb1e003 */
[----:B----4-:R-:W-:-:S03]  /*418c0*/  FMUL R7, R197, UR20 ;  /* 0x00000014c5077c20 */ /* 0x010fc60008400000 */
[----:B------:R-:W-:Y:S02]  /*418d0*/  @!P5 IADD3.X R16, R29, UR7, R0, P0, P3 ;  /* 0x000000071d10dc10 */ /* 0x000fe400087e6400 */
[----:B------:R-:W-:Y:S02]  /*418e0*/  F2FP.SATFINITE.E4M3.F32.PACK_AB_MERGE_C R19, RZ, R7, RZ ;  /* 0x00000007ff13723e */ /* 0x000fe400048070ff */
[----:B------:R-:W-:-:S03]  /*418f0*/  @!P1 IADD3 R7, P0, P3, R6, UR8, R3 ;  /* 0x0000000806079c10 */ /* 0x000fc6000fb1e003 */
[----:B------:R4:W-:Y:S01]  /*41900*/  @!P4 STG.E.U8 desc[UR14][R8.64+0xf8], R19 ;  /* 0x0000f8130800c986 */ /* 0x0009e2000c10110e */
[----:B------:R-:W-:Y:S02]  /*41910*/  @!P5 IADD3 R6, P4, R13, R24, RZ ;  /* 0x000000180d06d210 */ /* 0x000fe40007f9e0ff */
[----:B------:R-:W-:Y:S02]  /*41920*/  @!P1 IADD3.X R18, R29, UR7, R0, P0, P3 ;  /* 0x000000071d129c10 */ /* 0x000fe400087e6400 */
[----:B---3--:R-:W-:Y:S01]  /*41930*/  @!P1 IADD3 R10, P0, R7, R26, RZ ;  /* 0x0000001a070a9210 */ /* 0x008fe20007f1e0ff */
[----:B------:R-:W-:Y:S02]  /*41940*/  @!P5 IMAD.X R7, R16, 0x1, R25, P4 ;  /* 0x000000011007d824 */ /* 0x000fe400020e0619 */
[----:B------:R-:W-:Y:S01]  /*41950*/  FMUL R11, R183, UR20 ;  /* 0x00000014b70b7c20 */ /* 0x000fe20008400000 */
[----:B------:R-:W-:-:S04]  /*41960*/  FMUL R12, R198, UR20 ;  /* 0x00000014c60c7c20 */ /* 0x000fc80008400000 */
[----:B------:R-:W-:Y:S01]  /*41970*/  F2FP.SATFINITE.E4M3.F32.PACK_AB_MERGE_C R17, RZ, R11, RZ ;  /* 0x0000000bff11723e */ /* 0x000fe200048070ff */
[----:B------:R-:W-:Y:S01]  /*41980*/  @!P1 IMAD.X R11, R18, 0x1, R27, P0 ;  /* 0x00000001120b9824 */ /* 0x000fe200000e061b */
[----:B------:R-:W-:-:S03]  /*41990*/  F2FP.SATFINITE.E4M3.F32.PACK_AB_MERGE_C R21, RZ, R12, RZ ;  /* 0x0000000cff15723e */ /* 0x000fc600048070ff */
[----:B------:R4:W-:Y:S04]  /*419a0*/  @!P2 STG.E.U8 desc[UR14][R14.64+0xf9], R17 ;  /* 0x0000f9110e00a986 */ /* 0x0009e8000c10110e */
[----:B------:R4:W-:Y:S01]  /*419b0*/  @!P5 STG.E.U8 desc[UR14][R6.64+0xf8], R21 ;  /* 0x0000f8150600d986 */ /* 0x0009e2000c10110e */
[----:B--2---:R-:W-:-:S05]  /*419c0*/  FMUL R13, R199, UR20 ;  /* 0x00000014c70d7c20 */ /* 0x004fca0008400000 */
[----:B------:R-:W-:-:S05]  /*419d0*/  F2FP.SATFINITE.E4M3.F32.PACK_AB_MERGE_C R13, RZ, R13, RZ ;  /* 0x0000000dff0d723e */ /* 0x000fca00048070ff */
[----:B------:R4:W-:Y:S02]  /*419e0*/  @!P1 STG.E.U8 desc[UR14][R10.64+0xf9], R13 ;  /* 0x0000f90d0a009986 */ /* 0x0009e4000c10110e */
.L_x_41:
[----:B------:R-:W-:Y:S05]  /*419f0*/  BSYNC B0 ;  /* 0x0000000000007941 */ /* 0x000fea0003800000 */
.L_x_37:
[----:B--2-4-:R-:W2:Y:S04]  /*41a00*/  LDL.LU R7, [R1+0x87c] ;  /* 0x00087c0001077983 */ /* 0x014ea80000300800 */
[----:B------:R-:W2:Y:S01]  /*41a10*/  LDL.LU R6, [R1+0x880] ;  /* 0x0008800001067983 */ /* 0x000ea20000300800 */
[----:B------:R-:W-:Y:S01]  /*41a20*/  ULDC UR6, c[0x0][0xc] ;  /* 0x0000030000067ab9 */ /* 0x000fe20000000800 */
[----:B------:R-:W-:Y:S01]  /*41a30*/  ULDC UR7, c[0x0][0x10] ;  /* 0x0000040000077ab9 */ /* 0x000fe20000000800 */
[----:B0-----:R-:W2:Y:S01]  /*41a40*/  LDC R9, c[0x0][0x14] ;  /* 0x00000500ff097b82 */ /* 0x001ea20000000800 */
[----:B------:R-:W-:Y:S01]  /*41a50*/  UIMAD.WIDE.U32 UR6, UR6, UR7, URZ ;  /* 0x00000007060672a5 */ /* 0x000fe2000f8e003f */
[----:B------:R0:W5:Y:S01]  /*41a60*/  LDL R28, [R1+0xd8] ;  /* 0x0000d800011c7983 */ /* 0x0001620000100800 */
[----:B------:R-:W-:-:S04]  /*41a70*/  UMOV UR9, 0xffffffff ;  /* 0xffffffff00097882 */ /* 0x000fc80000000000 */
[----:B--2---:R-:W-:-:S04]  /*41a80*/  IMAD.WIDE.U32 R6, R9, UR6, R6 ;  /* 0x0000000609067c25 */ /* 0x004fc8000f8e0006 */
[----:B------:R-:W-:Y:S01]  /*41a90*/  IMAD R9, R9, UR7, RZ ;  /* 0x0000000709097c24 */ /* 0x000fe2000f8e02ff */
[----:B------:R-:W-:Y:S01]  /*41aa0*/  ULDC.64 UR6, c[0x0][0x650] ;  /* 0x0001940000067ab9 */ /* 0x000fe20000000a00 */
[----:B------:R-:W-:Y:S01]  /*41ab0*/  IMAD.MOV.U32 R18, RZ, RZ, R6 ;  /* 0x000000ffff127224 */ /* 0x000fe200078e0006 */
[----:B------:R-:W-:Y:S01]  /*41ac0*/  ISETP.GE.U32.AND P0, PT, R6, UR6, PT ;  /* 0x0000000606007c0c */ /* 0x000fe2000bf06070 */
[----:B------:R-:W-:Y:S01]  /*41ad0*/  IMAD.IADD R19, R7, 0x1, R9 ;  /* 0x0000000107137824 */ /* 0x000fe200078e0209 */
[----:B------:R-:W-:Y:S01]  /*41ae0*/  PRMT R7, RZ, 0x7610, R7 ;  /* 0x00007610ff077816 */ /* 0x000fe20000000007 */
[----:B------:R-:W-:-:S03]  /*41af0*/  IMAD.MOV.U32 R6, RZ, RZ, -0x1 ;  /* 0xffffffffff067424 */ /* 0x000fc600078e00ff */
[----:B------:R0:W-:Y:S01]  /*41b00*/  STL [R1+0x87c], R19 ;  /* 0x00087c1301007387 */ /* 0x0001e20000100800 */
[----:B------:R-:W-:-:S03]  /*41b10*/  ISETP.GE.U32.AND.EX P0, PT, R19, UR7, PT, P0 ;  /* 0x0000000713007c0c */ /* 0x000fc6000bf06100 */
[----:B------:R0:W-:Y:S04]  /*41b20*/  STL [R1+0x880], R18 ;  /* 0x0008801201007387 */ /* 0x0001e80000100800 */
[----:B------:R0:W-:Y:S06]  /*41b30*/  STL [R1+0x86c], R6 ;  /* 0x00086c0601007387 */ /* 0x0001ec0000100800 */
[----:B------:R-:W-:Y:S05]  /*41b40*/  @P0 BRA `(.L_x_42) ;  /* 0x0000000400800947 */ /* 0x000fea0003800000 */
[----:B------:R-:W0:Y:S01]  /*41b50*/  S2R R13, SR_CTAID.X ;  /* 0x00000000000d7919 */ /* 0x000e220000002500 */
[----:B------:R-:W-:Y:S01]  /*41b60*/  ULDC.64 UR18, c[0x0][0x628] ;  /* 0x00018a0000127ab9 */ /* 0x000fe20000000a00 */
[----:B------:R-:W2:Y:S01]  /*41b70*/  LDC R14, c[0x0][0x144] ;  /* 0x00005100ff0e7b82 */ /* 0x000ea20000000800 */
[----:B------:R-:W-:Y:S01]  /*41b80*/  ULDC UR6, c[0x0][0x150] ;  /* 0x0000540000067ab9 */ /* 0x000fe20000000800 */
[----:B------:R-:W3:Y:S01]  /*41b90*/  S2R R17, SR_CTAID.Y ;  /* 0x0000000000117919 */ /* 0x000ee20000002600 */
[----:B------:R-:W-:Y:S01]  /*41ba0*/  ISETP.NE.U32.AND P0, PT, RZ, UR18, PT ;  /* 0x00000012ff007c0c */ /* 0x000fe2000bf05070 */
[----:B------:R-:W-:Y:S01]  /*41bb0*/  ULDC UR23, c[0x0][0x630] ;  /* 0x00018c0000177ab9 */ /* 0x000fe20000000800 */
[----:B------:R-:W-:Y:S02]  /*41bc0*/  R2UR UR16, R18 ;  /* 0x00000000121072ca */ /* 0x000fe400000e0000 */
[----:B------:R-:W-:Y:S01]  /*41bd0*/  ISETP.NE.AND.EX P0, PT, RZ, UR19, PT, P0 ;  /* 0x00000013ff007c0c */ /* 0x000fe2000bf05300 */
[----:B-1----:R-:W1:Y:S01]  /*41be0*/  LDC.64 R10, c[0x0][0x620] ;  /* 0x00018800ff0a7b82 */ /* 0x002e620000000a00 */
[----:B------:R-:W-:-:S02]  /*41bf0*/  R2UR UR17, R19 ;  /* 0x00000000131172ca */ /* 0x000fc400000e0000 */
[----:B0-----:R-:W-:-:S05]  /*41c00*/  I2FP.F32.U32 R6, R13 ;  /* 0x0000000d00067245 */ /* 0x001fca0000201000 */
[----:B------:R-:W-:-:S06]  /*41c10*/  FMUL R6, R6, UR6 ;  /* 0x0000000606067c20 */ /* 0x000fcc0008400000 */
[----:B------:R-:W0:Y:S01]  /*41c20*/  F2I.U32.TRUNC.NTZ R6, R6 ;  /* 0x0000000600067305 */ /* 0x000e22000020f000 */
[----:B---3--:R-:W-:Y:S05]  /*41c30*/  @!P0 BRA `(.L_x_43) ;  /* 0x0000000000308947 */ /* 0x008fea0003800000 */
        /* <DEDUP_REMOVED lines=12> */
.L_x_43:
[----:B------:R-:W-:Y:S01]  /*41d00*/  USHF.R.U64 UR9, UR16, UR23, UR17 ;  /* 0x0000001710097299 */ /* 0x000fe20008001211 */
[----:B------:R-:W3:Y:S01]  /*41d10*/  LDC.64 R24, c[0x0][0x640] ;  /* 0x00019000ff187b82 */ /* 0x000ee20000000a00 */
[----:B------:R-:W-:Y:S01]  /*41d20*/  USHF.R.U32.HI UR6, URZ, UR23, UR17 ;  /* 0x000000173f067299 */ /* 0x000fe20008011611 */
[----:B0-----:R-:W-:Y:S02]  /*41d30*/  IMAD.MOV R15, RZ, RZ, -R6 ;  /* 0x000000ffff0f7224 */ /* 0x001fe400078e0a06 */
[----:B------:R-:W-:Y:S01]  /*41d40*/  IMAD.MOV.U32 R6, RZ, RZ, R18 ;  /* 0x000000ffff067224 */ /* 0x000fe200078e0012 */
[----:B------:R-:W-:Y:S01]  /*41d50*/  IADD3 R9, P0, RZ, -UR9, RZ ;  /* 0x80000009ff097c10 */ /* 0x000fe2000ff1e0ff */
[----:B--2---:R-:W-:Y:S02]  /*41d60*/  IMAD R21, R14, R15, R13 ;  /* 0x0000000f0e157224 */ /* 0x004fe400078e020d */
[----:B-----5:R-:W0:Y:S02]  /*41d70*/  LDC R12, c[0x0][0x618] ;  /* 0x00018600ff0c7b82 */ /* 0x020e240000000800 */
[----:B------:R-:W-:Y:S01]  /*41d80*/  IMAD.X R7, RZ, RZ, ~UR6, P0 ;  /* 0x80000006ff077e24 */ /* 0x000fe200080e06ff */
[----:B------:R-:W-:-:S03]  /*41d90*/  ULDC UR6, c[0x0][0x154] ;  /* 0x0000550000067ab9 */ /* 0x000fc60000000800 */
[-C--:B-1----:R-:W-:Y:S02]  /*41da0*/  IMAD R8, R7, R10.reuse, RZ ;  /* 0x0000000a07087224 */ /* 0x082fe400078e02ff */
[----:B------:R-:W1:Y:S01]  /*41db0*/  LDC R16, c[0x0][0x608] ;  /* 0x00018200ff107b82 */ /* 0x000e620000000800 */
[----:B------:R-:W-:Y:S02]  /*41dc0*/  IMAD.MOV.U32 R7, RZ, RZ, R19 ;  /* 0x000000ffff077224 */ /* 0x000fe400078e0013 */
[----:B------:R-:W-:-:S05]  /*41dd0*/  IMAD.WIDE.U32 R6, R9, R10, R6 ;  /* 0x0000000a09067225 */ /* 0x000fca00078e0006 */
[----:B------:R-:W2:Y:S01]  /*41de0*/  LDC R20, c[0x0][0x658] ;  /* 0x00019600ff147b82 */ /* 0x000ea20000000800 */
[----:B------:R-:W-:Y:S01]  /*41df0*/  IMAD R9, R9, R11, R8 ;  /* 0x0000000b09097224 */ /* 0x000fe200078e0208 */
[----:B------:R-:W-:Y:S01]  /*41e00*/  I2FP.F32.U32 R8, R17 ;  /* 0x0000001100087245 */ /* 0x000fe20000201000 */
[----:B------:R-:W-:Y:S01]  /*41e10*/  IMAD.MOV.U32 R11, RZ, RZ, 0x1 ;  /* 0x00000001ff0b7424 */ /* 0x000fe200078e00ff */
[----:B---3--:R-:W-:Y:S01]  /*41e20*/  ISETP.NE.U32.AND P0, PT, R24, RZ, PT ;  /* 0x000000ff1800720c */ /* 0x008fe20003f05070 */
[----:B------:R-:W-:Y:S02]  /*41e30*/  IMAD.IADD R7, R7, 0x1, R9 ;  /* 0x0000000107077824 */ /* 0x000fe400078e0209 */
[----:B------:R-:W-:Y:S01]  /*41e40*/  FMUL R8, R8, UR6 ;  /* 0x0000000608087c20 */ /* 0x000fe20008400000 */
[----:B------:R-:W3:Y:S01]  /*41e50*/  LDC R18, c[0x0][0x148] ;  /* 0x00005200ff127b82 */ /* 0x000ee20000000800 */
[----:B------:R-:W-:Y:S01]  /*41e60*/  ISETP.NE.AND.EX P0, PT, R25, RZ, PT, P0 ;  /* 0x000000ff1900720c */ /* 0x000fe20003f05300 */
[----:B------:R-:W-:Y:S01]  /*41e70*/  IMAD.MOV.U32 R9, RZ, RZ, -0x1 ;  /* 0xffffffffff097424 */ /* 0x000fe200078e00ff */
[-CC-:B0-----:R-:W-:Y:S01]  /*41e80*/  SHF.R.U64 R14, R6, R12.reuse, R7.reuse ;  /* 0x0000000c060e7219 */ /* 0x181fe20000001207 */
[----:B------:R0:W4:Y:S01]  /*41e90*/  F2I.U32.TRUNC.NTZ R15, R8 ;  /* 0x00000008000f7305 */ /* 0x000122000020f000 */
[----:B------:R-:W-:-:S03]  /*41ea0*/  SHF.R.U32.HI R7, RZ, R12, R7 ;  /* 0x0000000cff077219 */ /* 0x000fc60000011607 */
[----:B------:R-:W0:Y:S01]  /*41eb0*/  LDC R19, c[0x0][0x600] ;  /* 0x00018000ff137b82 */ /* 0x000e220000000800 */
[-CC-:B-1----:R-:W-:Y:S02]  /*41ec0*/  SHF.R.U64 R12, R14, R16.reuse, R7.reuse ;  /* 0x000000100e0c7219 */ /* 0x182fe40000001207 */
[----:B------:R-:W-:-:S05]  /*41ed0*/  SHF.R.U32.HI R7, RZ, R16, R7 ;  /* 0x00000010ff077219 */ /* 0x000fca0000011607 */
[----:B------:R-:W1:Y:S01]  /*41ee0*/  LDC R22, c[0x0][0x648] ;  /* 0x00019200ff167b82 */ /* 0x000e620000000800 */
[-CC-:B--2---:R-:W-:Y:S02]  /*41ef0*/  SHF.R.U64 R16, R12, R20.reuse, R7.reuse ;  /* 0x000000140c107219 */ /* 0x184fe40000001207 */
[-C--:B------:R-:W-:Y:S02]  /*41f00*/  SHF.L.U32 R9, R9, R20.reuse, RZ ;  /* 0x0000001409097219 */ /* 0x080fe400000006ff */
[-C--:B------:R-:W-:Y:S01]  /*41f10*/  SHF.R.U32.HI R7, RZ, R20.reuse, R7 ;  /* 0x00000014ff077219 */ /* 0x080fe20000011607 */
[----:B------:R-:W-:Y:S01]  /*41f20*/  IMAD.MOV.U32 R6, RZ, RZ, R16 ;  /* 0x000000ffff067224 */ /* 0x000fe200078e0010 */
[----:B------:R-:W-:Y:S01]  /*41f30*/  SHF.L.U32 R20, R11, R20, RZ ;  /* 0x000000140b147219 */ /* 0x000fe200000006ff */
[----:B------:R-:W2:Y:S01]  /*41f40*/  LDC R26, c[0x0][0x638] ;  /* 0x00018e00ff1a7b82 */ /* 0x000ea20000000800 */
[----:B------:R-:W-:-:S07]  /*41f50*/  LOP3.LUT R23, RZ, R9, RZ, 0x33, !PT ;  /* 0x00000009ff177212 */ /* 0x000fce00078e33ff */
[----:B------:R-:W0:Y:S01]  /*41f60*/  LDC R27, c[0x0][0x610] ;  /* 0x00018400ff1b7b82 */ /* 0x000e220000000800 */
[----:B----4-:R-:W-:Y:S05]  /*41f70*/  @!P0 BRA `(.L_x_44) ;  /* 0x0000000000288947 */ /* 0x010fea0003800000 */
[----:B------:R-:W4:Y:S02]  /*41f80*/  LDC R11, c[0x0][0x64c] ;  /* 0x00019300ff0b7b82 */ /* 0x000f240000000800 */
[----:B----4-:R-:W-:-:S05]  /*41f90*/  IADD3 R11, P0, R16, R11, RZ ;  /* 0x0000000b100b7210 */ /* 0x010fca0007f1e0ff */
[----:B------:R-:W-:-:S04]  /*41fa0*/  IMAD.X R13, RZ, RZ, R7, P0 ;  /* 0x000000ffff0d7224 */ /* 0x000fc800000e0607 */
[----:B------:R-:W-:-:S04]  /*41fb0*/  IMAD.WIDE.U32 R6, R13, R24, RZ ;  /* 0x000000180d067225 */ /* 0x000fc800078e00ff */
[----:B0-----:R-:W-:-:S04]  /*41fc0*/  IMAD.WIDE.U32 R8, P0, R11, R25, R6 ;  /* 0x000000190b087225 */ /* 0x001fc80007800006 */
[----:B------:R-:W-:-:S04]  /*41fd0*/  IMAD.WIDE.U32 R6, R11, R24, RZ ;  /* 0x000000180b067225 */ /* 0x000fc800078e00ff */
[----:B------:R-:W-:Y:S01]  /*41fe0*/  IMAD.X R11, RZ, RZ, RZ, P0 ;  /* 0x000000ffff0b7224 */ /* 0x000fe200000e06ff */
[----:B------:R-:W-:Y:S01]  /*41ff0*/  IADD3 RZ, P0, R7, R8, RZ ;  /* 0x0000000807ff7210 */ /* 0x000fe20007f1e0ff */
[----:B------:R-:W-:-:S04]  /*42000*/  IMAD.MOV.U32 R10, RZ, RZ, R9 ;  /* 0x000000ffff0a7224 */ /* 0x000fc800078e0009 */
[----:B------:R-:W-:-:S08]  /*42010*/  IMAD.WIDE.U32.X R6, R13, R25, R10, P0 ;  /* 0x000000190d067225 */ /* 0x000fd000000e040a */
.L_x_44:
[----:B0-----:R-:W0:Y:S01]  /*42020*/  LDC R8, c[0x0][0x65c] ;  /* 0x00019700ff087b82 */ /* 0x001e220000000800 */
[----:B-1----:R-:W-:Y:S01]  /*42030*/  SHF.R.U64 R6, R6, R22, R7 ;  /* 0x0000001606067219 */ /* 0x002fe20000001207 */
[----:B------:R-:W-:Y:S01]  /*42040*/  VIADD R11, R19, 0xffffffff ;  /* 0xffffffff130b7836 */ /* 0x000fe20000000000 */
[----:B------:R-:W-:Y:S01]  /*42050*/  LOP3.LUT R9, R12, R23, RZ, 0xc0, !PT ;  /* 0x000000170c097212 */ /* 0x000fe200078ec0ff */
[----:B------:R-:W-:Y:S02]  /*42060*/  IMAD.MOV R15, RZ, RZ, -R15 ;  /* 0x000000ffff0f7224 */ /* 0x000fe400078e0a0f */
[----:B------:R-:W-:Y:S01]  /*42070*/  IMAD.MOV R7, RZ, RZ, -R6 ;  /* 0x000000ffff077224 */ /* 0x000fe200078e0a06 */
[----:B------:R-:W-:Y:S01]  /*42080*/  LOP3.LUT R14, R14, R11, RZ, 0xc0, !PT ;  /* 0x0000000b0e0e7212 */ /* 0x000fe200078ec0ff */
[----:B------:R-:W-:Y:S02]  /*42090*/  IMAD R6, R20, R6, R9 ;  /* 0x0000000614067224 */ /* 0x000fe400078e0209 */
[----:B--2---:R-:W-:-:S04]  /*420a0*/  IMAD R7, R7, R26, R16 ;  /* 0x0000001a07077224 */ /* 0x004fc800078e0210 */
[----:B------:R-:W-:Y:S01]  /*420b0*/  IMAD R9, R7, R19, R14 ;  /* 0x0000001307097224 */ /* 0x000fe200078e020e */
[----:B0-----:R-:W-:Y:S01]  /*420c0*/  ISETP.NE.AND P0, PT, R8, 0x1, PT ;  /* 0x000000010800780c */ /* 0x001fe20003f05270 */
[----:B------:R-:W-:-:S05]  /*420d0*/  IMAD.MOV.U32 R8, RZ, RZ, 0x1 ;  /* 0x00000001ff087424 */ /* 0x000fca00078e00ff */
[----:B------:R-:W-:-:S07]  /*420e0*/  PRMT R7, R8, 0x7610, R7 ;  /* 0x0000761008077816 */ /* 0x000fce0000000007 */
[----:B---3--:R-:W-:-:S04]  /*420f0*/  @P0 IMAD R21, R18, R15, R17 ;  /* 0x0000000f12150224 */ /* 0x008fc800078e0211 */
[----:B------:R-:W-:-:S05]  /*42100*/  IMAD R6, R6, R27, R21 ;  /* 0x0000001b06067224 */ /* 0x000fca00078e0215 */
[----:B------:R-:W-:Y:S02]  /*42110*/  SEL R8, R9, R6, !P0 ;  /* 0x0000000609087207 */ /* 0x000fe40004000000 */
[----:B------:R-:W-:-:S03]  /*42120*/  SEL R28, R6, R9, !P0 ;  /* 0x00000009061c7207 */ /* 0x000fc60004000000 */
[----:B------:R2:W-:Y:S04]  /*42130*/  STL [R1+0x86c], R8 ;  /* 0x00086c0801007387 */ /* 0x0005e80000100800 */
[----:B------:R2:W-:Y:S02]  /*42140*/  STL [R1+0xd8], R28 ;  /* 0x0000d81c01007387 */ /* 0x0005e40000100800 */
.L_x_42:
[----:B0----5:R-:W-:Y:S01]  /*42150*/  IMAD.MOV.U32 R6, RZ, RZ, R28 ;  /* 0x000000ffff067224 */ /* 0x021fe200078e001c */
[----:B------:R-:W-:Y:S01]  /*42160*/  LOP3.LUT P0, RZ, R7, 0xff, RZ, 0xc0, !PT ;  /* 0x000000ff07ff7812 */ /* 0x000fe2000780c0ff */
[----:B------:R-:W-:-:S03]  /*42170*/  UIMAD.WIDE.U32 UR6, UR5, -0x33333333, URZ ;  /* 0xcccccccd050678a5 */ /* 0x000fc6000f8e003f */
[----:B------:R3:W-:Y:S01]  /*42180*/  STL [R1+0x874], R6 ;  /* 0x0008740601007387 */ /* 0x0007e20000100800 */
[----:B------:R-:W-:-:S04]  /*42190*/  USHF.R.U32.HI UR6, URZ, 0x2, UR7 ;  /* 0x000000023f067899 */ /* 0x000fc80008011607 */
[----:B------:R-:W-:-:S04]  /*421a0*/  UIMAD UR5, UR6, -0x5, UR5 ;  /* 0xfffffffb060578a4 */ /* 0x000fc8000f8e0205 */
[----:B------:R-:W-:Y:S08]  /*421b0*/  @P0 BRA `(.L_x_45) ;  /* 0xfffffbf000740947 */ /* 0x000ff0000383ffff */
[----:B------:R-:W-:Y:S05]  /*421c0*/  EXIT ;  /* 0x000000000000794d */ /* 0x000fea0003800000 */
.L_x_7:
[----:B------:R-:W2:Y:S01]  /*421d0*/  LDL R20, [R1+0x880] ;  /* 0x0008800001147983 */ /* 0x000ea20000100800 */
[----:B------:R-:W-:-:S03]  /*421e0*/  ULDC.64 UR4, c[0x0][0x650] ;  /* 0x0001940000047ab9 */ /* 0x000fc60000000a00 */
[----:B------:R-:W3:Y:S01]  /*421f0*/  LDL R163, [R1+0x87c] ;  /* 0x00087c0001a37983 */ /* 0x000ee20000100800 */
[----:B------:R-:W-:Y:S01]  /*42200*/  PRMT R0, RZ, 0x7610, R0 ;  /* 0x00007610ff007816 */ /* 0x000fe20000000000 */
[----:B------:R-:W-:Y:S02]  /*42210*/  IMAD.MOV.U32 R4, RZ, RZ, -0x1 ;  /* 0xffffffffff047424 */ /* 0x000fe400078e00ff */
[----:B------:R-:W-:Y:S02]  /*42220*/  IMAD.MOV.U32 R5, RZ, RZ, -0x1 ;  /* 0xffffffffff057424 */ /* 0x000fe400078e00ff */
[----:B------:R-:W-:Y:S01]  /*42230*/  IMAD.MOV.U32 R11, RZ, RZ, -0x1 ;  /* 0xffffffffff0b7424 */ /* 0x000fe200078e00ff */
[----:B--2---:R-:W-:-:S04]  /*42240*/  ISETP.GE.U32.AND P0, PT, R20, UR4, PT ;  /* 0x0000000414007c0c */ /* 0x004fc8000bf06070 */
[----:B---3--:R-:W-:-:S13]  /*42250*/  ISETP.GE.U32.AND.EX P0, PT, R163, UR5, PT, P0 ;  /* 0x00000005a3007c0c */ /* 0x008fda000bf06100 */
[----:B------:R-:W-:Y:S05]  /*42260*/  @P0 BRA `(.L_x_46) ;  /* 0x0000000400380947 */ /* 0x000fea0003800000 */
[----:B0-----:R-:W0:Y:S01]  /*42270*/  LDC.64 R10, c[0x0][0x628] ;  /* 0x00018a00ff0a7b82 */ /* 0x001e220000000a00 */
[----:B------:R-:W-:Y:S02]  /*42280*/  IMAD.MOV.U32 R8, RZ, RZ, R20 ;  /* 0x000000ffff087224 */ /* 0x000fe400078e0014 */
[----:B------:R-:W-:-:S05]  /*42290*/  IMAD.MOV.U32 R9, RZ, RZ, R163 ;  /* 0x000000ffff097224 */ /* 0x000fca00078e00a3 */
[----:B------:R-:W1:Y:S08]  /*422a0*/  LDC R16, c[0x0][0x630] ;  /* 0x00018c00ff107b82 */ /* 0x000e700000000800 */
[----:B------:R-:W2:Y:S01]  /*422b0*/  LDC.64 R18, c[0x0][0x620] ;  /* 0x00018800ff127b82 */ /* 0x000ea20000000a00 */
[----:B0-----:R-:W-:-:S04]  /*422c0*/  ISETP.NE.U32.AND P0, PT, R10, RZ, PT ;  /* 0x000000ff0a00720c */ /* 0x001fc80003f05070 */
[----:B------:R-:W-:-:S13]  /*422d0*/  ISETP.NE.AND.EX P0, PT, R11, RZ, PT, P0 ;  /* 0x000000ff0b00720c */ /* 0x000fda0003f05300 */
[----:B-12---:R-:W-:Y:S05]  /*422e0*/  @!P0 BRA `(.L_x_47) ;  /* 0x0000000000288947 */ /* 0x006fea0003800000 */
[----:B------:R-:W0:Y:S02]  /*422f0*/  LDC R0, c[0x0][0x634] ;  /* 0x00018d00ff007b82 */ /* 0x000e240000000800 */
[----:B0-----:R-:W-:-:S05]  /*42300*/  IADD3 R9, P0, R20, R0, RZ ;  /* 0x0000000014097210 */ /* 0x001fca0007f1e0ff */
        /* <DEDUP_REMOVED lines=8> */
.L_x_47:
[----:B------:R-:W0:Y:S01]  /*42390*/  LDC.64 R22, c[0x0][0x640] ;  /* 0x00019000ff167b82 */ /* 0x000e220000000a00 */
[-CC-:B------:R-:W-:Y:S01]  /*423a0*/  SHF.R.U64 R14, R8, R16.reuse, R9.reuse ;  /* 0x00000010080e7219 */ /* 0x180fe20000001209 */
[----:B------:R-:W-:Y:S01]  /*423b0*/  IMAD.MOV.U32 R4, RZ, RZ, R20 ;  /* 0x000000ffff047224 */ /* 0x000fe200078e0014 */
[----:B------:R-:W-:Y:S02]  /*423c0*/  SHF.R.U32.HI R0, RZ, R16, R9 ;  /* 0x00000010ff007219 */ /* 0x000fe40000011609 */
[----:B------:R-:W-:-:S03]  /*423d0*/  IADD3 R7, P0, RZ, -R14, RZ ;  /* 0x8000000eff077210 */ /* 0x000fc60007f1e0ff */
[----:B------:R-:W1:Y:S02]  /*423e0*/  LDC R6, c[0x0][0x618] ;  /* 0x00018600ff067b82 */ /* 0x000e640000000800 */
[----:B------:R-:W-:-:S04]  /*423f0*/  IMAD.X R5, RZ, RZ, ~R0, P0 ;  /* 0x000000ffff057224 */ /* 0x000fc800000e0e00 */
[-C--:B------:R-:W-:Y:S02]  /*42400*/  IMAD R0, R5, R18.reuse, RZ ;  /* 0x0000001205007224 */ /* 0x080fe400078e02ff */
[----:B------:R-:W2:Y:S01]  /*42410*/  LDC R8, c[0x0][0x608] ;  /* 0x00018200ff087b82 */ /* 0x000ea20000000800 */
[----:B------:R-:W-:Y:S02]  /*42420*/  IMAD.MOV.U32 R5, RZ, RZ, R163 ;  /* 0x000000ffff057224 */ /* 0x000fe400078e00a3 */
[----:B------:R-:W-:-:S05]  /*42430*/  IMAD.WIDE.U32 R4, R7, R18, R4 ;  /* 0x0000001207047225 */ /* 0x000fca00078e0004 */
[----:B------:R-:W3:Y:S01]  /*42440*/  LDC R21, c[0x0][0x658] ;  /* 0x00019600ff157b82 */ /* 0x000ee20000000800 */
[----:B------:R-:W-:Y:S01]  /*42450*/  IMAD R7, R7, R19, R0 ;  /* 0x0000001307077224 */ /* 0x000fe200078e0200 */
[----:B0-----:R-:W-:-:S03]  /*42460*/  ISETP.NE.U32.AND P0, PT, R22, RZ, PT ;  /* 0x000000ff1600720c */ /* 0x001fc60003f05070 */
[----:B------:R-:W-:Y:S01]  /*42470*/  IMAD.IADD R5, R5, 0x1, R7 ;  /* 0x0000000105057824 */ /* 0x000fe200078e0207 */
[----:B------:R-:W-:Y:S02]  /*42480*/  ISETP.NE.AND.EX P0, PT, R23, RZ, PT, P0 ;  /* 0x000000ff1700720c */ /* 0x000fe40003f05300 */
[----:B------:R-:W0:Y:S02]  /*42490*/  LDC R18, c[0x0][0x600] ;  /* 0x00018000ff127b82 */ /* 0x000e240000000800 */
[-CC-:B-1----:R-:W-:Y:S01]  /*424a0*/  SHF.R.U64 R10, R4, R6.reuse, R5.reuse ;  /* 0x00000006040a7219 */ /* 0x182fe20000001205 */
[----:B------:R-:W-:Y:S01]  /*424b0*/  IMAD.MOV.U32 R4, RZ, RZ, -0x1 ;  /* 0xffffffffff047424 */ /* 0x000fe200078e00ff */
[----:B------:R-:W-:-:S04]  /*424c0*/  SHF.R.U32.HI R5, RZ, R6, R5 ;  /* 0x00000006ff057219 */ /* 0x000fc80000011605 */
[----:B------:R-:W1:Y:S01]  /*424d0*/  LDC R19, c[0x0][0x648] ;  /* 0x00019200ff137b82 */ /* 0x000e620000000800 */
[-CC-:B--2---:R-:W-:Y:S02]  /*424e0*/  SHF.R.U64 R17, R10, R8.reuse, R5.reuse ;  /* 0x000000080a117219 */ /* 0x184fe40000001205 */
[----:B------:R-:W-:-:S05]  /*424f0*/  SHF.R.U32.HI R0, RZ, R8, R5 ;  /* 0x00000008ff007219 */ /* 0x000fca0000011605 */
[----:B------:R-:W2:Y:S01]  /*42500*/  LDC R20, c[0x0][0x638] ;  /* 0x00018e00ff147b82 */ /* 0x000ea20000000800 */
[-C--:B---3--:R-:W-:Y:S02]  /*42510*/  SHF.L.U32 R4, R4, R21.reuse, RZ ;  /* 0x0000001504047219 */ /* 0x088fe400000006ff */
[-CC-:B------:R-:W-:Y:S02]  /*42520*/  SHF.R.U64 R16, R17, R21.reuse, R0.reuse ;  /* 0x0000001511107219 */ /* 0x180fe40000001200 */
[----:B------:R-:W-:Y:S01]  /*42530*/  SHF.R.U32.HI R5, RZ, R21, R0 ;  /* 0x00000015ff057219 */ /* 0x000fe20000011600 */
[----:B------:R-:W-:Y:S01]  /*42540*/  IMAD.MOV.U32 R0, RZ, RZ, 0x1 ;  /* 0x00000001ff007424 */ /* 0x000fe200078e00ff */
[----:B------:R-:W-:Y:S01]  /*42550*/  LOP3.LUT R24, RZ, R4, RZ, 0x33, !PT ;  /* 0x00000004ff187212 */ /* 0x000fe200078e33ff */
[----:B------:R-:W3:Y:S01]  /*42560*/  LDC R25, c[0x0][0x610] ;  /* 0x00018400ff197b82 */ /* 0x000ee20000000800 */
[----:B------:R-:W-:Y:S01]  /*42570*/  IMAD.MOV.U32 R4, RZ, RZ, R16 ;  /* 0x000000ffff047224 */ /* 0x000fe200078e0010 */
[----:B------:R-:W-:Y:S06]  /*42580*/  @!P0 BRA `(.L_x_48) ;  /* 0x0000000000288947 */ /* 0x000fec0003800000 */
        /* <DEDUP_REMOVED lines=10> */
.L_x_48:
[----:B------:R-:W4:Y:S01]  /*42630*/  LDC R6, c[0x0][0x65c] ;  /* 0x00019700ff067b82 */ /* 0x000f220000000800 */
[----:B-1----:R-:W-:Y:S01]  /*42640*/  SHF.R.U64 R3, R4, R19, R5 ;  /* 0x0000001304037219 */ /* 0x002fe20000001205 */
[----:B0-----:R-:W-:Y:S01]  /*42650*/  VIADD R7, R18, 0xffffffff ;  /* 0xffffffff12077836 */ /* 0x001fe20000000000 */
[----:B------:R-:W-:Y:S01]  /*42660*/  SHF.L.U32 R4, R0, R21, RZ ;  /* 0x0000001500047219 */ /* 0x000fe200000006ff */
[----:B------:R-:W-:Y:S01]  /*42670*/  IMAD.MOV.U32 R11, RZ, RZ, R14 ;  /* 0x000000ffff0b7224 */ /* 0x000fe200078e000e */
[----:B------:R-:W-:Y:S01]  /*42680*/  LOP3.LUT R0, R17, R24, RZ, 0xc0, !PT ;  /* 0x0000001811007212 */ /* 0x000fe200078ec0ff */
[----:B------:R-:W-:-:S04]  /*42690*/  IMAD.MOV R5, RZ, RZ, -R3 ;  /* 0x000000ffff057224 */ /* 0x000fc800078e0a03 */
[----:B------:R-:W-:Y:S01]  /*426a0*/  IMAD R4, R4, R3, R0 ;  /* 0x0000000304047224 */ /* 0x000fe200078e0200 */
[----:B------:R-:W-:Y:S01]  /*426b0*/  LOP3.LUT R3, R10, R7, RZ, 0xc0, !PT ;  /* 0x000000070a037212 */ /* 0x000fe200078ec0ff */
[----:B--2---:R-:W-:-:S04]  /*426c0*/  IMAD R0, R5, R20, R16 ;  /* 0x0000001405007224 */ /* 0x004fc800078e0210 */
[----:B------:R-:W-:Y:S01]  /*426d0*/  IMAD R3, R0, R18, R3 ;  /* 0x0000001200037224 */ /* 0x000fe200078e0203 */
[----:B----4-:R-:W-:-:S13]  /*426e0*/  ISETP.NE.AND P0, PT, R6, 0x1, PT ;  /* 0x000000010600780c */ /* 0x010fda0003f05270 */
[----:B------:R-:W-:Y:S02]  /*426f0*/  @P0 IMAD R13, R15, R12, R2 ;  /* 0x0000000c0f0d0224 */ /* 0x000fe400078e0202 */
[----:B------:R-:W-:Y:S02]  /*42700*/  IMAD.MOV.U32 R2, RZ, RZ, 0x1 ;  /* 0x00000001ff027424 */ /* 0x000fe400078e00ff */
[----:B---3--:R-:W-:-:S03]  /*42710*/  IMAD R4, R4, R25, R13 ;  /* 0x0000001904047224 */ /* 0x008fc600078e020d */
[----:B------:R-:W-:Y:S02]  /*42720*/  PRMT R0, R2, 0x7610, R0 ;  /* 0x0000761002007816 */ /* 0x000fe40000000000 */
[----:B------:R-:W-:Y:S02]  /*42730*/  SEL R5, R3, R4, !P0 ;  /* 0x0000000403057207 */ /* 0x000fe40004000000 */
[----:B------:R-:W-:-:S07]  /*42740*/  SEL R4, R4, R3, !P0 ;  /* 0x0000000304047207 */ /* 0x000fce0004000000 */
.L_x_46:
[----:B------:R-:W-:-:S08]  /*42750*/  NOP ;  /* 0x0000000000007918 */ /* 0x000fd00000000000 */
[----:B0-----:R-:W0:-:S00]  /*42760*/  USETMAXREG.DEALLOC.CTAPOOL 0x18 ;  /* 0x00000018000079c8 */ /* 0x001e0000080e0500 */
[----:B------:R-:W-:-:S13]  /*42770*/  ISETP.NE.AND P0, PT, RZ, UR8, PT ;  /* 0x00000008ff007c0c */ /* 0x000fda000bf05270 */
[----:B------:R-:W-:Y:S05]  /*42780*/  @P0 EXIT ;  /* 0x000000000000094d */ /* 0x000fea0003800000 */
[----:B0-----:R-:W-:Y:S01]  /*42790*/  LOP3.LUT P0, RZ, R0, 0xff, RZ, 0xc0, !PT ;  /* 0x000000ff00ff7812 */ /* 0x001fe2000780c0ff */
[----:B------:R-:W-:Y:S02]  /*427a0*/  IMAD.MOV.U32 R6, RZ, RZ, 0x1 ;  /* 0x00000001ff067424 */ /* 0x000fe400078e00ff */
[----:B------:R-:W-:-:S10]  /*427b0*/  IMAD.MOV.U32 R7, RZ, RZ, RZ ;  /* 0x000000ffff077224 */ /* 0x000fd400078e00ff */
[----:B------:R-:W-:Y:S05]  /*427c0*/  @!P0 BRA `(.L_x_49) ;  /* 0x0000000c005c8947 */ /* 0x000fea0003800000 */
[----:B------:R-:W0:Y:S01]  /*427d0*/  LDC R0, c[0x0][0x28c] ;  /* 0x0000a300ff007b82 */ /* 0x000e220000000800 */
[----:B------:R-:W1:Y:S01]  /*427e0*/  S2R R10, SR_CgaCtaId ;  /* 0x00000000000a7919 */ /* 0x000e620000008800 */
[----:B------:R-:W-:Y:S01]  /*427f0*/  ULDC UR5, c[0x0][0x658] ;  /* 0x0001960000057ab9 */ /* 0x000fe20000000800 */
[----:B------:R-:W-:Y:S01]  /*42800*/  UMOV UR7, 0xffffffff ;  /* 0xffffffff00077882 */ /* 0x000fe20000000000 */
[----:B------:R-:W-:Y:S01]  /*42810*/  ULDC UR6, c[0x0][0xc] ;  /* 0x0000030000067ab9 */ /* 0x000fe20000000800 */
[----:B------:R-:W-:Y:S01]  /*42820*/  USHF.L.U32 UR9, UR7, UR5, URZ ;  /* 0x0000000507097299 */ /* 0x000fe2000800063f */
[----:B------:R-:W-:Y:S01]  /*42830*/  BSSY B0, `(.L_x_49) ;  /* 0x00000d0000007945 */ /* 0x000fe20003800000 */
[----:B------:R-:W-:Y:S01]  /*42840*/  UMOV UR8, 0x1 ;  /* 0x0000000100087882 */ /* 0x000fe20000000000 */
[----:B------:R-:W-:Y:S01]  /*42850*/  ULDC UR7, c[0x0][0x10] ;  /* 0x0000040000077ab9 */ /* 0x000fe20000000800 */
[----:B------:R-:W-:Y:S01]  /*42860*/  USHF.L.U32 UR5, UR8, UR5, URZ ;  /* 0x0000000508057299 */ /* 0x000fe2000800063f */
[----:B------:R-:W-:Y:S01]  /*42870*/  IMAD.MOV.U32 R9, RZ, RZ, 0x1 ;  /* 0x00000001ff097424 */ /* 0x000fe200078e00ff */
[----:B------:R-:W-:Y:S01]  /*42880*/  UIMAD.WIDE.U32 UR6, UR6, UR7, URZ ;  /* 0x00000007060672a5 */ /* 0x000fe2000f8e003f */
[----:B------:R-:W-:Y:S01]  /*42890*/  IMAD.MOV.U32 R6, RZ, RZ, 0x1 ;  /* 0x00000001ff067424 */ /* 0x000fe200078e00ff */
[----:B------:R-:W-:Y:S01]  /*428a0*/  ULDC UR8, c[0x0][0x14] ;  /* 0x0000050000087ab9 */ /* 0x000fe20000000800 */
[----:B------:R-:W-:Y:S01]  /*428b0*/  IMAD.MOV.U32 R7, RZ, RZ, RZ ;  /* 0x000000ffff077224 */ /* 0x000fe200078e00ff */
[----:B------:R-:W-:-:S02]  /*428c0*/  UIMAD.WIDE.U32 UR22, UR6, UR8, URZ ;  /* 0x00000008061672a5 */ /* 0x000fc4000f8e003f */
[----:B------:R-:W-:Y:S01]  /*428d0*/  UIMAD UR16, UR7, UR8, URZ ;  /* 0x00000008071072a4 */ /* 0x000fe2000f8e023f */
[----:B------:R-:W-:Y:S01]  /*428e0*/  ULDC UR4, c[0x0][0x600] ;  /* 0x0001800000047ab9 */ /* 0x000fe20000000800 */
[----:B------:R-:W-:Y:S02]  /*428f0*/  ULOP3.LUT UR21, UR13, 0x2, URZ, 0xfc, !UPT ;  /* 0x000000020d157892 */ /* 0x000fe4000f8efc3f */
[----:B------:R-:W-:Y:S01]  /*42900*/  UIADD3 UR4, UR4, -0x1, URZ ;  /* 0xffffffff04047890 */ /* 0x000fe2000fffe03f */
[----:B0-----:R-:W-:Y:S01]  /*42910*/  VIADD R0, R0, 0x3f ;  /* 0x0000003f00007836 */ /* 0x001fe20000000000 */
[----:B------:R-:W-:Y:S02]  /*42920*/  ULOP3.LUT UR19, URZ, UR9, URZ, 0x33, !UPT ;  /* 0x000000093f137292 */ /* 0x000fe4000f8e333f */
[----:B------:R-:W-:Y:S02]  /*42930*/  UIADD3 UR16, UR23, UR16, URZ ;  /* 0x0000001017107290 */ /* 0x000fe4000fffe03f */
[----:B------:R-:W-:Y:S01]  /*42940*/  SHF.R.S32.HI R3, RZ, 0x1f, R0 ;  /* 0x0000001fff037819 */ /* 0x000fe20000011400 */
[----:B------:R-:W-:-:S03]  /*42950*/  ULDC.64 UR24, c[0x0][0x198] ;  /* 0x0000660000187ab9 */ /* 0x000fc60000000a00 */
[----:B------:R-:W-:Y:S01]  /*42960*/  LEA.HI R0, R3, R0, RZ, 0x6 ;  /* 0x0000000003007211 */ /* 0x000fe200078f30ff */
[C---:B-1----:R-:W-:Y:S02]  /*42970*/  IMAD.SHL.U32 R16, R10.reuse, 0x80, RZ ;  /* 0x000000800a107824 */ /* 0x042fe400078e00ff */
[----:B------:R-:W-:Y:S01]  /*42980*/  IMAD.SHL.U32 R10, R10, 0x2000, RZ ;  /* 0x000020000a0a7824 */ /* 0x000fe200078e00ff */
[----:B------:R-:W-:Y:S02]  /*42990*/  SHF.R.S32.HI R0, RZ, 0x6, R0 ;  /* 0x00000006ff007819 */ /* 0x000fe40000011400 */
[----:B------:R-:W-:Y:S02]  /*429a0*/  LOP3.LUT R16, R16, 0x80, RZ, 0xc0, !PT ;  /* 0x0000008010107812 */ /* 0x000fe400078ec0ff */
[----:B------:R-:W-:Y:S01]  /*429b0*/  LOP3.LUT R10, R10, 0x2000, RZ, 0xc0, !PT ;  /* 0x000020000a0a7812 */ /* 0x000fe200078ec0ff */
[----:B------:R-:W-:-:S07]  /*429c0*/  VIADD R17, R0, 0x1 ;  /* 0x0000000100117836 */ /* 0x000fce0000000000 */
.L_x_60:
[----:B------:R-:W-:-:S03]  /*429d0*/  UMOV UR6, 0xffffffff ;  /* 0xffffffff00067882 */ /* 0x000fc60000000000 */
[----:B------:R-:W-:Y:S05]  /*429e0*/  BRA.DIV UR6, `(.L_x_50) ;  /* 0x0000000e06f47947 */ /* 0x000fea000b800000 */
[----:B------:R-:W-:-:S13]  /*429f0*/  ELECT P0, URZ, PT ;  /* 0x00000000003f782f */ /* 0x000fda0003800000 */
.L_x_72:
[----:B------:R-:W0:Y:S01]  /*42a00*/  LDC R2, c[0x0][0x28c] ;  /* 0x0000a300ff027b82 */ /* 0x000e220000000800 */
[----:B------:R-:W-:Y:S01]  /*42a10*/  BSSY B1, `(.L_x_51) ;  /* 0x000003a000017945 */ /* 0x000fe20003800000 */
[----:B0-----:R-:W-:-:S13]  /*42a20*/  ISETP.LT.OR P0, PT, R2, 0x1, !P0 ;  /* 0x000000010200780c */ /* 0x001fda0004701670 */
[----:B------:R-:W-:Y:S05]  /*42a30*/  @P0 BRA `(.L_x_52) ;  /* 0x0000000000dc0947 */ /* 0x000fea0003800000 */
[----:B------:R-:W-:Y:S02]  /*42a40*/  IMAD R2, R5, 0x100, R16 ;  /* 0x0000010005027824 */ /* 0x000fe400078e0210 */
[----:B------:R-:W-:Y:S02]  /*42a50*/  IMAD R3, R4, 0x180, RZ ;  /* 0x0000018004037824 */ /* 0x000fe400078e02ff */
[----:B------:R-:W-:Y:S02]  /*42a60*/  IMAD.MOV.U32 R14, RZ, RZ, RZ ;  /* 0x000000ffff0e7224 */ /* 0x000fe400078e00ff */
[----:B------:R-:W-:Y:S02]  /*42a70*/  IMAD.MOV.U32 R4, RZ, RZ, R17 ;  /* 0x000000ffff047224 */ /* 0x000fe400078e0011 */
[----:B------:R-:W-:Y:S02]  /*42a80*/  IMAD.MOV.U32 R5, RZ, RZ, R6 ;  /* 0x000000ffff057224 */ /* 0x000fe400078e0006 */
[----:B------:R-:W-:-:S07]  /*42a90*/  IMAD.MOV.U32 R13, RZ, RZ, R7 ;  /* 0x000000ffff0d7224 */ /* 0x000fce00078e0007 */
.L_x_55:
[----:B------:R-:W0:Y:S01]  /*42aa0*/  S2R R15, SR_CgaCtaId ;  /* 0x00000000000f7919 */ /* 0x000e220000008800 */
[----:B------:R-:W-:-:S04]  /*42ab0*/  MOV R8, 0x400 ;  /* 0x0000040000087802 */ /* 0x000fc80000000f00 */
[----:B0-----:R-:W-:Y:S02]  /*42ac0*/  LEA R8, R15, R8, 0x18 ;  /* 0x000000080f087211 */ /* 0x001fe400078ec0ff */
[----:B------:R-:W-:-:S03]  /*42ad0*/  SHF.L.U32 R15, R5, 0x1f, RZ ;  /* 0x0000001f050f7819 */ /* 0x000fc600000006ff */
[----:B------:R-:W-:-:S04]  /*42ae0*/  IMAD R12, R13, 0x8, R8 ;  /* 0x000000080d0c7824 */ /* 0x000fc800078e0208 */
[----:B------:R-:W0:Y:S02]  /*42af0*/  SYNCS.PHASECHK.TRANS64.TRYWAIT P0, [R12+URZ+0x28], R15 ;  /* 0x0000280f0c0075a7 */ /* 0x000e24000800017f */
[----:B0-----:R-:W-:Y:S05]  /*42b00*/  @!P0 BRA `(.L_x_53) ;  /* 0x0000000c00cc8947 */ /* 0x001fea0003800000 */
.L_x_73:
[----:B------:R-:W1:Y:S01]  /*42b10*/  S2R R18, SR_TID.X ;  /* 0x0000000000127919 */ /* 0x000e620000002100 */
[----:B------:R-:W-:-:S04]  /*42b20*/  UPRMT UR6, UR21, 0x9910, URZ ;  /* 0x0000991015067896 */ /* 0x000fc8000800003f */
[----:B------:R-:W-:Y:S01]  /*42b30*/  UISETP.NE.AND UP0, UPT, UR6, 0x2, UPT ;  /* 0x000000020600788c */ /* 0x000fe2000bf05270 */
[----:B-1----:R-:W-:-:S13]  /*42b40*/  LOP3.LUT P0, RZ, R18, 0x7f, RZ, 0xc0, !PT ;  /* 0x0000007f12ff7812 */ /* 0x002fda000780c0ff */
[----:B0-----:R-:W0:Y:S02]  /*42b50*/  @!P0 LDC R15, c[0x0][0x500] ;  /* 0x00014000ff0f8b82 */ /* 0x001e240000000800 */
[----:B0-----:R0:W-:Y:S01]  /*42b60*/  @!P0 SYNCS.ARRIVE.TRANS64 RZ, [R12+URZ], R15 ;  /* 0x0000000f0cff89a7 */ /* 0x0011e2000800003f */
[----:B------:R-:W-:-:S13]  /*42b70*/  PLOP3.LUT P0, PT, PT, PT, UP0, 0x80, 0x0 ;  /* 0x000000000000781c */ /* 0x000fda0003f0f008 */
[----:B0-----:R-:W-:Y:S05]  /*42b80*/  @P0 BRA `(.L_x_54) ;  /* 0x0000000000040947 */ /* 0x001fea0003800000 */
[----:B------:R-:W-:Y:S01]  /*42b90*/  BPT.TRAP 0x1 ;  /* 0x000000040000795c */ /* 0x000fe20000300000 */
.L_x_54:
[----:B------:R-:W-:Y:S01]  /*42ba0*/  R2UR UR9, R12 ;  /* 0x000000000c0972ca */ /* 0x000fe200000e0000 */
[C---:B------:R-:W-:Y:S01]  /*42bb0*/  IMAD R12, R13.reuse, 0x6000, R8 ;  /* 0x000060000d0c7824 */ /* 0x040fe200078e0208 */
[----:B------:R-:W-:Y:S01]  /*42bc0*/  R2UR UR18, R8 ;  /* 0x00000000081272ca */ /* 0x000fe200000e0000 */
[C---:B------:R-:W-:Y:S01]  /*42bd0*/  IMAD R8, R13.reuse, 0x4000, R10 ;  /* 0x000040000d087824 */ /* 0x040fe200078e020a */
[----:B------:R-:W-:Y:S01]  /*42be0*/  UIADD3 UR6, UP0, UR24, 0xf0, URZ ;  /* 0x000000f018067890 */ /* 0x000fe2000ff1e03f */
[----:B------:R-:W-:Y:S01]  /*42bf0*/  VIADD R4, R4, 0xffffffff ;  /* 0xffffffff04047836 */ /* 0x000fe20000000000 */
[----:B------:R-:W-:Y:S01]  /*42c00*/  R2UR UR7, R12 ;  /* 0x000000000c0772ca */ /* 0x000fe200000e0000 */
[----:B------:R-:W-:Y:S01]  /*42c10*/  UIADD3 UR26, UP1, UR24, 0x1f0, URZ ;  /* 0x000001f0181a7890 */ /* 0x000fe2000ff3e03f */
[----:B------:R-:W-:Y:S01]  /*42c20*/  R2UR UR8, R8 ;  /* 0x00000000080872ca */ /* 0x000fe200000e0000 */
[----:B------:R-:W-:Y:S01]  /*42c30*/  VIADD R13, R13, 0x1 ;  /* 0x000000010d0d7836 */ /* 0x000fe20000000000 */
[----:B------:R-:W-:Y:S01]  /*42c40*/  R2UR UR11, R3 ;  /* 0x00000000030b72ca */ /* 0x000fe200000e0000 */
[----:B------:R-:W-:Y:S01]  /*42c50*/  UIADD3.X UR27, URZ, UR25, URZ, UP1, !UPT ;  /* 0x000000193f1b7290 */ /* 0x000fe20008ffe43f */
[----:B------:R-:W-:Y:S01]  /*42c60*/  R2UR UR10, R14 ;  /* 0x000000000e0a72ca */ /* 0x000fe200000e0000 */
[----:B------:R-:W-:Y:S01]  /*42c70*/  UMOV UR14, 0x0 ;  /* 0x00000000000e7882 */ /* 0x000fe20000000000 */
[----:B------:R-:W-:Y:S01]  /*42c80*/  R2UR UR12, R11 ;  /* 0x000000000b0c72ca */ /* 0x000fe200000e0000 */
[----:B------:R-:W-:Y:S01]  /*42c90*/  UMOV UR15, 0x10000000 ;  /* 0x10000000000f7882 */ /* 0x000fe20000000000 */
[----:B------:R-:W-:Y:S01]  /*42ca0*/  R2UR UR20, R2 ;  /* 0x00000000021472ca */ /* 0x000fe200000e0000 */
[----:B------:R-:W-:Y:S01]  /*42cb0*/  UMOV UR28, 0x30000 ;  /* 0x00030000001c7882 */ /* 0x000fe20000000000 */
[----:B------:R-:W-:Y:S01]  /*42cc0*/  ISETP.GT.AND P1, PT, R4, 0x1, PT ;  /* 0x000000010400780c */ /* 0x000fe20003f24270 */
[----:B------:R-:W-:Y:S01]  /*42cd0*/  UIADD3 UR17, UR7, 0x100, URZ ;  /* 0x0000010007117890 */ /* 0x000fe2000fffe03f */
[----:B------:R-:W-:Y:S01]  /*42ce0*/  ISETP.NE.AND P0, PT, R13, 0x5, PT ;  /* 0x000000050d00780c */ /* 0x000fe20003f05270 */
[----:B------:R-:W-:Y:S01]  /*42cf0*/  UIADD3.X UR7, URZ, UR25, URZ, UP0, !UPT ;  /* 0x000000193f077290 */ /* 0x000fe200087fe43f */
[----:B------:R-:W-:Y:S01]  /*42d00*/  VIADD R14, R14, 0x40 ;  /* 0x000000400e0e7836 */ /* 0x000fe20000000000 */
[----:B------:R-:W-:Y:S01]  /*42d10*/  UIADD3 UR18, UR18, 0x1e100, UR8 ;  /* 0x0001e10012127890 */ /* 0x000fe2000fffe008 */
[----:B------:R-:W-:-:S02]  /*42d20*/  SEL R8, RZ, 0x1, P0 ;  /* 0x00000001ff087807 */ /* 0x000fc40000000000 */
[----:B------:R-:W-:Y:S01]  /*42d30*/  UMOV UR8, UR17 ;  /* 0x0000001100087c82 */ /* 0x000fe20008000000 */
[----:B------:R-:W-:Y:S02]  /*42d40*/  SEL R13, R13, RZ, P0 ;  /* 0x000000ff0d0d7207 */ /* 0x000fe40000000000 */
[----:B------:R-:W-:Y:S01]  /*42d50*/  LOP3.LUT R5, R5, R8, RZ, 0x3c, !PT ;  /* 0x0000000805057212 */ /* 0x000fe200078e3cff */
[----:B------:R0:W-:Y:S02]  /*42d60*/  UTMALDG.3D [UR8], [UR6], desc[UR14] ;  /* 0x00000e08060075b4 */ /* 0x0001e40008011000 */
[----:B0-----:R-:W-:Y:S01]  /*42d70*/  UMOV UR11, UR20 ;  /* 0x00000014000b7c82 */ /* 0x001fe20008000000 */
[----:B------:R-:W-:Y:S02]  /*42d80*/  UMOV UR8, UR18 ;  /* 0x0000001200087c82 */ /* 0x000fe40008000000 */
[----:B------:R0:W-:Y:S02]  /*42d90*/  UTMALDG.3D.MULTICAST [UR8], [UR26], UR28, desc[UR14] ;  /* 0x00000e081a0073b4 */ /* 0x0001e4000801181c */
[----:B0-----:R-:W-:Y:S05]  /*42da0*/  @P1 BRA `(.L_x_55) ;  /* 0xfffffffc003c1947 */ /* 0x001fea000383ffff */
.L_x_52:
[----:B------:R-:W-:Y:S05]  /*42db0*/  BSYNC B1 ;  /* 0x0000000000017941 */ /* 0x000fea0003800000 */
.L_x_51:
[----:B------:R-:W2:Y:S01]  /*42dc0*/  LDL.LU R15, [R1+0x87c] ;  /* 0x00087c00010f7983 */ /* 0x000ea20000300800 */
[----:B------:R-:W-:Y:S01]  /*42dd0*/  LOP3.LUT P0, RZ, R9, 0xff, RZ, 0xc0, !PT ;  /* 0x000000ff09ff7812 */ /* 0x000fe2000780c0ff */
[C---:B------:R-:W-:Y:S01]  /*42de0*/  IMAD.IADD R4, R0.reuse, 0x1, R7 ;  /* 0x0000000100047824 */ /* 0x040fe200078e0207 */
[----:B------:R-:W-:Y:S01]  /*42df0*/  ULDC.64 UR6, c[0x0][0x650] ;  /* 0x0001940000067ab9 */ /* 0x000fe20000000a00 */
[----:B------:R-:W3:Y:S01]  /*42e00*/  LDL.LU R12, [R1+0x880] ;  /* 0x00088000010c7983 */ /* 0x000ee20000300800 */
[----:B------:R-:W-:Y:S01]  /*42e10*/  ISETP.GE.U32.AND P1, PT, R0, 0x5, PT ;  /* 0x000000050000780c */ /* 0x000fe20003f26070 */
[----:B------:R-:W-:Y:S01]  /*42e20*/  BSSY B1, `(.L_x_56) ;  /* 0x000006e000017945 */ /* 0x000fe20003800000 */
[----:B------:R-:W-:Y:S01]  /*42e30*/  IMAD.MOV.U32 R11, RZ, RZ, -0x1 ;  /* 0xffffffffff0b7424 */ /* 0x000fe200078e00ff */
[----:B------:R-:W-:-:S06]  /*42e40*/  PRMT R9, RZ, 0x7610, R9 ;  /* 0x00007610ff097816 */ /* 0x000fcc0000000009 */
[----:B------:R-:W0:Y:S01]  /*42e50*/  @P0 S2R R3, SR_CgaCtaId ;  /* 0x0000000000030919 */ /* 0x000e220000008800 */
[----:B------:R-:W-:-:S04]  /*42e60*/  @P0 MOV R2, 0x400 ;  /* 0x0000040000020802 */ /* 0x000fc80000000f00 */
[----:B0-----:R-:W-:-:S04]  /*42e70*/  @P0 LEA R2, R3, R2, 0x18 ;  /* 0x0000000203020211 */ /* 0x001fc800078ec0ff */
[----:B------:R0:W-:Y:S01]  /*42e80*/  @P0 SYNCS.ARRIVE.TRANS64.A1T0 RZ, [R2+URZ+0x68], RZ ;  /* 0x000068ff02ff09a7 */ /* 0x0001e2000810003f */
[----:B------:R-:W-:-:S04]  /*42e90*/  ISETP.GT.U32.AND P0, PT, R4, 0x4, PT ;  /* 0x000000040400780c */ /* 0x000fc80003f04070 */
[----:B------:R-:W-:Y:S01]  /*42ea0*/  ISETP.LT.U32.AND P0, PT, R0, 0x5, P0 ;  /* 0x000000050000780c */ /* 0x000fe20000701070 */
[----:B0-----:R-:W-:-:S05]  /*42eb0*/  IMAD.WIDE.U32 R2, R4, -0x33333333, RZ ;  /* 0xcccccccd04027825 */ /* 0x001fca00078e00ff */
[----:B------:R-:W-:Y:S02]  /*42ec0*/  SHF.R.U32.HI R5, RZ, 0x2, R3 ;  /* 0x00000002ff057819 */ /* 0x000fe40000011603 */
[----:B------:R-:W-:Y:S02]  /*42ed0*/  SEL R3, RZ, 0x1, !P0 ;  /* 0x00000001ff037807 */ /* 0x000fe40004000000 */
[----:B------:R-:W-:Y:S01]  /*42ee0*/  PRMT R2, RZ, 0x7610, R2 ;  /* 0x00007610ff027816 */ /* 0x000fe20000000002 */
[----:B------:R-:W-:Y:S01]  /*42ef0*/  IMAD R7, R5, -0x5, R4 ;  /* 0xfffffffb05077824 */ /* 0x000fe200078e0204 */
[----:B------:R-:W-:Y:S01]  /*42f00*/  LOP3.LUT R6, R6, R3, RZ, 0x3c, !PT ;  /* 0x0000000306067212 */ /* 0x000fe200078e3cff */
[----:B------:R-:W-:-:S03]  /*42f10*/  IMAD.MOV.U32 R4, RZ, RZ, -0x1 ;  /* 0xffffffffff047424 */ /* 0x000fc600078e00ff */
[----:B------:R-:W-:Y:S01]  /*42f20*/  @P1 LOP3.LUT R6, R6, 0x1, R5, 0x78, !PT ;  /* 0x0000000106061812 */ /* 0x000fe200078e7805 */
[----:B------:R-:W-:Y:S01]  /*42f30*/  IMAD.MOV.U32 R5, RZ, RZ, -0x1 ;  /* 0xffffffffff057424 */ /* 0x000fe200078e00ff */
[----:B---3--:R-:W-:-:S04]  /*42f40*/  IADD3 R12, P0, R12, UR22, RZ ;  /* 0x000000160c0c7c10 */ /* 0x008fc8000ff1e0ff */
[----:B--2---:R-:W-:Y:S01]  /*42f50*/  IADD3.X R15, R15, UR16, RZ, P0, !PT ;  /* 0x000000100f0f7c10 */ /* 0x004fe200087fe4ff */
[----:B------:R0:W-:Y:S01]  /*42f60*/  STL [R1+0x880], R12 ;  /* 0x0008800c01007387 */ /* 0x0001e20000100800 */
[----:B------:R-:W-:-:S03]  /*42f70*/  ISETP.GE.U32.AND P0, PT, R12, UR6, PT ;  /* 0x000000060c007c0c */ /* 0x000fc6000bf06070 */
[----:B------:R0:W-:Y:S01]  /*42f80*/  STL [R1+0x87c], R15 ;  /* 0x00087c0f01007387 */ /* 0x0001e20000100800 */
[----:B------:R-:W-:-:S13]  /*42f90*/  ISETP.GE.U32.AND.EX P0, PT, R15, UR7, PT, P0 ;  /* 0x000000070f007c0c */ /* 0x000fda000bf06100 */
[----:B0-----:R-:W-:Y:S05]  /*42fa0*/  @P0 BRA `(.L_x_57) ;  /* 0x0000000400540947 */ /* 0x001fea0003800000 */
[----:B------:R-:W0:Y:S01]  /*42fb0*/  S2R R8, SR_CTAID.X ;  /* 0x0000000000087919 */ /* 0x000e220000002500 */
[----:B------:R-:W1:Y:S01]  /*42fc0*/  LDC R18, c[0x0][0x65c] ;  /* 0x00019700ff127b82 */ /* 0x000e620000000800 */
[----:B------:R-:W-:Y:S01]  /*42fd0*/  ULDC UR6, c[0x0][0x150] ;  /* 0x0000540000067ab9 */ /* 0x000fe20000000800 */
[----:B------:R-:W-:Y:S01]  /*42fe0*/  ULDC UR9, c[0x0][0x630] ;  /* 0x00018c0000097ab9 */ /* 0x000fe20000000800 */
[----:B------:R-:W2:Y:S05]  /*42ff0*/  S2R R2, SR_CTAID.Y ;  /* 0x0000000000027919 */ /* 0x000eaa0000002600 */
[----:B------:R-:W3:Y:S08]  /*43000*/  LDC R5, c[0x0][0x144] ;  /* 0x00005100ff057b82 */ /* 0x000ef00000000800 */
[----:B------:R-:W4:Y:S01]  /*43010*/  LDC R13, c[0x0][0x148] ;  /* 0x00005200ff0d7b82 */ /* 0x000f220000000800 */
[----:B-1----:R-:W-:-:S02]  /*43020*/  ISETP.NE.AND P2, PT, R18, 0x1, PT ;  /* 0x000000011200780c */ /* 0x002fc40003f45270 */
[----:B0-----:R-:W-:Y:S02]  /*43030*/  I2FP.F32.U32 R3, R8 ;  /* 0x0000000800037245 */ /* 0x001fe40000201000 */
[----:B--2---:R-:W-:-:S03]  /*43040*/  I2FP.F32.U32 R4, R2 ;  /* 0x0000000200047245 */ /* 0x004fc60000201000 */
[----:B------:R-:W-:Y:S01]  /*43050*/  FMUL R3, R3, UR6 ;  /* 0x0000000603037c20 */ /* 0x000fe20008400000 */
[----:B------:R-:W-:Y:S02]  /*43060*/  ULDC UR6, c[0x0][0x154] ;  /* 0x0000550000067ab9 */ /* 0x000fe40000000800 */
[----:B------:R-:W-:Y:S01]  /*43070*/  FMUL R11, R4, UR6 ;  /* 0x00000006040b7c20 */ /* 0x000fe20008400000 */
[----:B------:R-:W-:Y:S02]  /*43080*/  ULDC.64 UR6, c[0x0][0x628] ;  /* 0x00018a0000067ab9 */ /* 0x000fe40000000a00 */
[----:B------:R-:W0:Y:S01]  /*43090*/  F2I.U32.TRUNC.NTZ R3, R3 ;  /* 0x0000000300037305 */ /* 0x000e22000020f000 */
[----:B------:R-:W-:-:S04]  /*430a0*/  ISETP.NE.U32.AND P0, PT, RZ, UR6, PT ;  /* 0x00000006ff007c0c */ /* 0x000fc8000bf05070 */
[----:B------:R-:W-:-:S03]  /*430b0*/  ISETP.NE.AND.EX P0, PT, RZ, UR7, PT, P0 ;  /* 0x00000007ff007c0c */ /* 0x000fc6000bf05300 */
[----:B------:R-:W1:Y:S01]  /*430c0*/  F2I.U32.TRUNC.NTZ R11, R11 ;  /* 0x0000000b000b7305 */ /* 0x000e62000020f000 */
[----:B0-----:R-:W-:Y:S02]  /*430d0*/  IMAD.MOV R4, RZ, RZ, -R3 ;  /* 0x000000ffff047224 */ /* 0x001fe400078e0a03 */
[----:B------:R-:W-:Y:S02]  /*430e0*/  IMAD.MOV.U32 R3, RZ, RZ, R15 ;  /* 0x000000ffff037224 */ /* 0x000fe400078e000f */
[----:B---3--:R-:W-:Y:S02]  /*430f0*/  IMAD R8, R5, R4, R8 ;  /* 0x0000000405087224 */ /* 0x008fe400078e0208 */
[----:B-1----:R-:W-:-:S04]  /*43100*/  IMAD.MOV R4, RZ, RZ, -R11 ;  /* 0x000000ffff047224 */ /* 0x002fc800078e0a0b */
[----:B----4-:R-:W-:Y:S02]  /*43110*/  @P2 IMAD R8, R13, R4, R2 ;  /* 0x000000040d082224 */ /* 0x010fe400078e0202 */
[----:B------:R-:W-:Y:S01]  /*43120*/  IMAD.MOV.U32 R2, RZ, RZ, R12 ;  /* 0x000000ffff027224 */ /* 0x000fe200078e000c */
[----:B------:R-:W-:Y:S06]  /*43130*/  @!P0 BRA `(.L_x_58) ;  /* 0x0000000000288947 */ /* 0x000fec0003800000 */
[----:B------:R-:W-:Y:S02]  /*43140*/  ULDC UR8, c[0x0][0x634] ;  /* 0x00018d0000087ab9 */ /* 0x000fe40000000800 */
[----:B------:R-:W-:-:S05]  /*43150*/  IADD3 R3, P0, R12, UR8, RZ ;  /* 0x000000080c037c10 */ /* 0x000fca000ff1e0ff */
[----:B------:R-:W-:-:S04]  /*43160*/  IMAD.X R11, RZ, RZ, R15, P0 ;  /* 0x000000ffff0b7224 */ /* 0x000fc800000e060f */
[----:B------:R-:W-:-:S04]  /*43170*/  IMAD.WIDE.U32 R4, R11, UR6, RZ ;  /* 0x000000060b047c25 */ /* 0x000fc8000f8e00ff */
[----:B------:R-:W-:-:S04]  /*43180*/  IMAD.WIDE.U32 R4, P0, R3, UR7, R4 ;  /* 0x0000000703047c25 */ /* 0x000fc8000f800004 */
[----:B------:R-:W-:-:S04]  /*43190*/  IMAD.WIDE.U32 R2, R3, UR6, RZ ;  /* 0x0000000603027c25 */ /* 0x000fc8000f8e00ff */
[----:B------:R-:W-:Y:S01]  /*431a0*/  IMAD.MOV.U32 R2, RZ, RZ, R5 ;  /* 0x000000ffff027224 */ /* 0x000fe200078e0005 */
[----:B------:R-:W-:Y:S01]  /*431b0*/  IADD3 RZ, P1, R3, R4, RZ ;  /* 0x0000000403ff7210 */ /* 0x000fe20007f3e0ff */
[----:B------:R-:W-:-:S04]  /*431c0*/  IMAD.X R3, RZ, RZ, RZ, P0 ;  /* 0x000000ffff037224 */ /* 0x000fc800000e06ff */
[----:B------:R-:W-:-:S08]  /*431d0*/  IMAD.WIDE.U32.X R2, R11, UR7, R2, P1 ;  /* 0x000000070b027c25 */ /* 0x000fd000088e0402 */
.L_x_58:
[--C-:B------:R-:W-:Y:S01]  /*431e0*/  SHF.R.U64 R11, R2, UR9, R3.reuse ;  /* 0x00000009020b7c19 */ /* 0x100fe20008001203 */
[----:B------:R-:W-:Y:S01]  /*431f0*/  ULDC.64 UR6, c[0x0][0x620] ;  /* 0x0001880000067ab9 */ /* 0x000fe20000000a00 */
[----:B------:R-:W-:Y:S01]  /*43200*/  SHF.R.U32.HI R2, RZ, UR9, R3 ;  /* 0x00000009ff027c19 */ /* 0x000fe20008011603 */
[----:B------:R-:W-:Y:S01]  /*43210*/  IMAD.MOV.U32 R3, RZ, RZ, R15 ;  /* 0x000000ffff037224 */ /* 0x000fe200078e000f */
[----:B------:R-:W-:Y:S01]  /*43220*/  IADD3 R13, P0, RZ, -R11, RZ ;  /* 0x8000000bff0d7210 */ /* 0x000fe20007f1e0ff */
[----:B------:R-:W-:-:S04]  /*43230*/  ULDC.64 UR8, c[0x0][0x640] ;  /* 0x0001900000087ab9 */ /* 0x000fc80000000a00 */
[----:B------:R-:W-:Y:S01]  /*43240*/  IMAD.X R2, RZ, RZ, ~R2, P0 ;  /* 0x000000ffff027224 */ /* 0x000fe200000e0e02 */
[----:B------:R-:W-:-:S03]  /*43250*/  ISETP.NE.U32.AND P0, PT, RZ, UR8, PT ;  /* 0x00000008ff007c0c */ /* 0x000fc6000bf05070 */
[----:B------:R-:W-:Y:S01]  /*43260*/  IMAD R2, R2, UR6, RZ ;  /* 0x0000000602027c24 */ /* 0x000fe2000f8e02ff */
[----:B------:R-:W-:-:S03]  /*43270*/  ISETP.NE.AND.EX P0, PT, RZ, UR9, PT, P0 ;  /* 0x00000009ff007c0c */ /* 0x000fc6000bf05300 */
[----:B------:R-:W-:Y:S02]  /*43280*/  IMAD R5, R13, UR7, R2 ;  /* 0x000000070d057c24 */ /* 0x000fe4000f8e0202 */
[----:B------:R-:W-:-:S04]  /*43290*/  IMAD.MOV.U32 R2, RZ, RZ, R12 ;  /* 0x000000ffff027224 */ /* 0x000fc800078e000c */
[----:B------:R-:W-:Y:S01]  /*432a0*/  IMAD.WIDE.U32 R2, R13, UR6, R2 ;  /* 0x000000060d027c25 */ /* 0x000fe2000f8e0002 */
[----:B------:R-:W-:-:S03]  /*432b0*/  ULDC UR6, c[0x0][0x618] ;  /* 0x0001860000067ab9 */ /* 0x000fc60000000800 */
[----:B------:R-:W-:-:S05]  /*432c0*/  IMAD.IADD R3, R3, 0x1, R5 ;  /* 0x0000000103037824 */ /* 0x000fca00078e0205 */
[--C-:B------:R-:W-:Y:S02]  /*432d0*/  SHF.R.U64 R12, R2, UR6, R3.reuse ;  /* 0x00000006020c7c19 */ /* 0x100fe40008001203 */
[----:B------:R-:W-:Y:S01]  /*432e0*/  SHF.R.U32.HI R3, RZ, UR6, R3 ;  /* 0x00000006ff037c19 */ /* 0x000fe20008011603 */
[----:B------:R-:W-:-:S03]  /*432f0*/  ULDC UR6, c[0x0][0x608] ;  /* 0x0001820000067ab9 */ /* 0x000fc60000000800 */
[--C-:B------:R-:W-:Y:S02]  /*43300*/  SHF.R.U64 R13, R12, UR6, R3.reuse ;  /* 0x000000060c0d7c19 */ /* 0x100fe40008001203 */
[----:B------:R-:W-:Y:S01]  /*43310*/  SHF.R.U32.HI R2, RZ, UR6, R3 ;  /* 0x00000006ff027c19 */ /* 0x000fe20008011603 */
[----:B------:R-:W-:-:S03]  /*43320*/  ULDC UR6, c[0x0][0x658] ;  /* 0x0001960000067ab9 */ /* 0x000fc60000000800 */
[--C-:B------:R-:W-:Y:S02]  /*43330*/  SHF.R.U64 R14, R13, UR6, R2.reuse ;  /* 0x000000060d0e7c19 */ /* 0x100fe40008001202 */
[----:B------:R-:W-:-:S03]  /*43340*/  SHF.R.U32.HI R3, RZ, UR6, R2 ;  /* 0x00000006ff037c19 */ /* 0x000fc60008011602 */
        /* <DEDUP_REMOVED lines=12> */
.L_x_59:
[----:B------:R-:W-:Y:S01]  /*43410*/  ULDC UR6, c[0x0][0x648] ;  /* 0x0001920000067ab9 */ /* 0x000fe20000000800 */
[----:B------:R-:W-:Y:S02]  /*43420*/  LOP3.LUT R13, R13, UR19, RZ, 0xc0, !PT ;  /* 0x000000130d0d7c12 */ /* 0x000fe4000f8ec0ff */
[----:B------:R-:W-:Y:S01]  /*43430*/  SHF.R.U64 R2, R2, UR6, R3 ;  /* 0x0000000602027c19 */ /* 0x000fe20008001203 */
[----:B------:R-:W-:-:S04]  /*43440*/  ULDC UR6, c[0x0][0x638] ;  /* 0x00018e0000067ab9 */ /* 0x000fc80000000800 */
[----:B------:R-:W-:Y:S02]  /*43450*/  IMAD.MOV R3, RZ, RZ, -R2 ;  /* 0x000000ffff037224 */ /* 0x000fe400078e0a02 */
[----:B------:R-:W-:Y:S02]  /*43460*/  IMAD R13, R2, UR5, R13 ;  /* 0x00000005020d7c24 */ /* 0x000fe4000f8e020d */
[----:B------:R-:W-:Y:S01]  /*43470*/  IMAD R14, R3, UR6, R14 ;  /* 0x00000006030e7c24 */ /* 0x000fe2000f8e020e */
[----:B------:R-:W-:Y:S01]  /*43480*/  ULDC UR6, c[0x0][0x610] ;  /* 0x0001840000067ab9 */ /* 0x000fe20000000800 */
[----:B------:R-:W-:Y:S01]  /*43490*/  LOP3.LUT R3, R12, UR4, RZ, 0xc0, !PT ;  /* 0x000000040c037c12 */ /* 0x000fe2000f8ec0ff */
[----:B------:R-:W-:Y:S01]  /*434a0*/  IMAD R8, R13, UR6, R8 ;  /* 0x000000060d087c24 */ /* 0x000fe2000f8e0208 */
[----:B------:R-:W-:Y:S01]  /*434b0*/  ULDC UR6, c[0x0][0x600] ;  /* 0x0001800000067ab9 */ /* 0x000fe20000000800 */
[----:B------:R-:W-:Y:S02]  /*434c0*/  IMAD.MOV.U32 R2, RZ, RZ, 0x1 ;  /* 0x00000001ff027424 */ /* 0x000fe400078e00ff */
[----:B------:R-:W-:-:S05]  /*434d0*/  IMAD R3, R14, UR6, R3 ;  /* 0x000000060e037c24 */ /* 0x000fca000f8e0203 */
[----:B------:R-:W-:Y:S02]  /*434e0*/  SEL R5, R3, R8, !P2 ;  /* 0x0000000803057207 */ /* 0x000fe40005000000 */
[----:B------:R-:W-:-:S07]  /*434f0*/  SEL R4, R8, R3, !P2 ;  /* 0x0000000308047207 */ /* 0x000fce0005000000 */
.L_x_57:
[----:B------:R-:W-:Y:S05]  /*43500*/  BSYNC B1 ;  /* 0x0000000000017941 */ /* 0x000fea0003800000 */
.L_x_56:
[----:B------:R-:W-:-:S13]  /*43510*/  LOP3.LUT P0, RZ, R2, 0xff, RZ, 0xc0, !PT ;  /* 0x000000ff02ff7812 */ /* 0x000fda000780c0ff */
[----:B------:R-:W-:Y:S05]  /*43520*/  @P0 BRA `(.L_x_60) ;  /* 0xfffffff400280947 */ /* 0x000fea000383ffff */
[----:B------:R-:W-:Y:S05]  /*43530*/  BSYNC B0 ;  /* 0x0000000000007941 */ /* 0x000fea0003800000 */
.L_x_49:
[----:B------:R-:W-:-:S03]  /*43540*/  UMOV UR6, 0xffffffff ;  /* 0xffffffff00067882 */ /* 0x000fc60000000000 */
[----:B------:R-:W-:Y:S05]  /*43550*/  BRA.DIV UR6, `(.L_x_61) ;  /* 0x00000006064c7947 */ /* 0x000fea000b800000 */
[----:B------:R-:W-:-:S13]  /*43560*/  ELECT P0, URZ, PT ;  /* 0x00000000003f782f */ /* 0x000fda0003800000 */
.L_x_76:
[----:B------:R-:W-:Y:S04]  /*43570*/  BSSY B0, `(.L_x_62) ;  /* 0x0000035000007945 */ /* 0x000fe80003800000 */
[----:B------:R-:W-:Y:S05]  /*43580*/  @!P0 BRA `(.L_x_63) ;  /* 0x0000000000cc8947 */ /* 0x000fea0003800000 */
[----:B------:R-:W-:-:S04]  /*43590*/  ULOP3.LUT UR6, UR13, 0x2, URZ, 0xfc, !UPT ;  /* 0x000000020d067892 */ /* 0x000fc8000f8efc3f */
[----:B------:R-:W-:-:S06]  /*435a0*/  UISETP.NE.AND UP0, UPT, UR6, 0x3, UPT ;  /* 0x000000030600788c */ /* 0x000fcc000bf05270 */
[----:B------:R-:W-:-:S13]  /*435b0*/  PLOP3.LUT P0, PT, PT, PT, UP0, 0x80, 0x0 ;  /* 0x000000000000781c */ /* 0x000fda0003f0f008 */
[----:B------:R-:W-:Y:S05]  /*435c0*/  @!P0 BRA `(.L_x_64) ;  /* 0x0000000000048947 */ /* 0x000fea0003800000 */
[----:B------:R-:W-:Y:S01]  /*435d0*/  BPT.TRAP 0x1 ;  /* 0x000000040000795c */ /* 0x000fe20000300000 */
.L_x_64:
[----:B------:R-:W0:Y:S01]  /*435e0*/  S2R R3, SR_CgaCtaId ;  /* 0x0000000000037919 */ /* 0x000e220000008800 */
[----:B------:R-:W-:Y:S02]  /*435f0*/  MOV R0, 0x400 ;  /* 0x0000040000007802 */ /* 0x000fe40000000f00 */
[----:B------:R-:W-:Y:S02]  /*43600*/  SHF.L.U32 R2, R6, 0x1f, RZ ;  /* 0x0000001f06027819 */ /* 0x000fe400000006ff */
[----:B0-----:R-:W-:-:S05]  /*43610*/  LEA R0, R3, R0, 0x18 ;  /* 0x0000000003007211 */ /* 0x001fca00078ec0ff */
[----:B------:R-:W-:-:S04]  /*43620*/  VIADD R0, R0, 0x28 ;  /* 0x0000002800007836 */ /* 0x000fc80000000000 */
[----:B------:R-:W-:-:S04]  /*43630*/  IMAD R3, R7, 0x8, R0 ;  /* 0x0000000807037824 */ /* 0x000fc800078e0200 */
[----:B------:R-:W0:Y:S02]  /*43640*/  SYNCS.PHASECHK.TRANS64.TRYWAIT P0, [R3+URZ], R2 ;  /* 0x00000002030075a7 */ /* 0x000e24000800017f */
[----:B0-----:R-:W-:Y:S05]  /*43650*/  @!P0 BRA `(.L_x_65) ;  /* 0x00000004002c8947 */ /* 0x001fea0003800000 */
.L_x_77:
[----:B------:R-:W-:-:S05]  /*43660*/  VIADD R7, R7, 0x1 ;  /* 0x0000000107077836 */ /* 0x000fca0000000000 */
[----:B------:R-:W-:-:S04]  /*43670*/  ISETP.NE.AND P0, PT, R7, 0x5, PT ;  /* 0x000000050700780c */ /* 0x000fc80003f05270 */
[----:B0-----:R-:W-:Y:S02]  /*43680*/  SEL R3, RZ, 0x1, P0 ;  /* 0x00000001ff037807 */ /* 0x001fe40000000000 */
[----:B------:R-:W-:Y:S02]  /*43690*/  SEL R7, R7, RZ, P0 ;  /* 0x000000ff07077207 */ /* 0x000fe40000000000 */
[----:B------:R-:W-:-:S03]  /*436a0*/  LOP3.LUT R6, R6, R3, RZ, 0x3c, !PT ;  /* 0x0000000306067212 */ /* 0x000fc600078e3cff */
[----:B------:R-:W-:Y:S01]  /*436b0*/  IMAD R3, R7, 0x8, R0 ;  /* 0x0000000807037824 */ /* 0x000fe200078e0200 */
[----:B------:R-:W-:-:S04]  /*436c0*/  SHF.L.U32 R2, R6, 0x1f, RZ ;  /* 0x0000001f06027819 */ /* 0x000fc800000006ff */
[----:B------:R-:W0:Y:S02]  /*436d0*/  SYNCS.PHASECHK.TRANS64.TRYWAIT P0, [R3+URZ], R2 ;  /* 0x00000002030075a7 */ /* 0x000e24000800017f */
[----:B0-----:R-:W-:Y:S05]  /*436e0*/  @!P0 BRA `(.L_x_66) ;  /* 0x00000004001c8947 */ /* 0x001fea0003800000 */
.L_x_78:
[----:B0-----:R-:W-:-:S05]  /*436f0*/  VIADD R2, R7, 0x1 ;  /* 0x0000000107027836 */ /* 0x001fca0000000000 */
[----:B------:R-:W-:-:S04]  /*43700*/  ISETP.NE.AND P0, PT, R2, 0x5, PT ;  /* 0x000000050200780c */ /* 0x000fc80003f05270 */
[----:B------:R-:W-:Y:S02]  /*43710*/  SEL R3, RZ, 0x1, P0 ;  /* 0x00000001ff037807 */ /* 0x000fe40000000000 */
[----:B------:R-:W-:Y:S02]  /*43720*/  SEL R5, R2, RZ, P0 ;  /* 0x000000ff02057207 */ /* 0x000fe40000000000 */
[----:B------:R-:W-:-:S03]  /*43730*/  LOP3.LUT R6, R6, R3, RZ, 0x3c, !PT ;  /* 0x0000000306067212 */ /* 0x000fc600078e3cff */
[----:B------:R-:W-:Y:S01]  /*43740*/  IMAD R3, R5, 0x8, R0 ;  /* 0x0000000805037824 */ /* 0x000fe200078e0200 */
[----:B------:R-:W-:-:S04]  /*43750*/  SHF.L.U32 R2, R6, 0x1f, RZ ;  /* 0x0000001f06027819 */ /* 0x000fc800000006ff */
[----:B------:R-:W0:Y:S02]  /*43760*/  SYNCS.PHASECHK.TRANS64.TRYWAIT P0, [R3+URZ], R2 ;  /* 0x00000002030075a7 */ /* 0x000e24000800017f */
[----:B0-----:R-:W-:Y:S05]  /*43770*/  @!P0 BRA `(.L_x_67) ;  /* 0x00000004000c8947 */ /* 0x001fea0003800000 */
.L_x_79:
        /* <DEDUP_REMOVED lines=9> */
.L_x_80:
[----:B0-----:R-:W-:-:S05]  /*43810*/  VIADD R2, R5, 0x1 ;  /* 0x0000000105027836 */ /* 0x001fca0000000000 */
[----:B------:R-:W-:-:S04]  /*43820*/  ISETP.NE.AND P0, PT, R2, 0x5, PT ;  /* 0x000000050200780c */ /* 0x000fc80003f05270 */
[----:B------:R-:W-:Y:S02]  /*43830*/  SEL R4, RZ, 0x1, P0 ;  /* 0x00000001ff047807 */ /* 0x000fe40000000000 */
[----:B------:R-:W-:Y:S02]  /*43840*/  SEL R3, R2, RZ, P0 ;  /* 0x000000ff02037207 */ /* 0x000fe40000000000 */
[----:B------:R-:W-:-:S03]  /*43850*/  LOP3.LUT R4, R7, R4, RZ, 0x3c, !PT ;  /* 0x0000000407047212 */ /* 0x000fc600078e3cff */
[----:B------:R-:W-:Y:S01]  /*43860*/  IMAD R3, R3, 0x8, R0 ;  /* 0x0000000803037824 */ /* 0x000fe200078e0200 */
[----:B------:R-:W-:-:S07]  /*43870*/  SHF.L.U32 R0, R4, 0x1f, RZ ;  /* 0x0000001f04007819 */ /* 0x000fce00000006ff */
.L_x_69:
[----:B0-----:R0:W1:Y:S02]  /*43880*/  SYNCS.PHASECHK.TRANS64.TRYWAIT P0, [R3+URZ], R0 ;  /* 0x00000000030075a7 */ /* 0x001064000800017f */
[----:B-1----:R-:W-:Y:S05]  /*43890*/  @!P0 NANOSLEEP.SYNCS 0x989680 ;  /* 0x009896800000895d */ /* 0x002fea0003900000 */
[----:B------:R-:W1:Y:S02]  /*438a0*/  @!P0 SYNCS.PHASECHK.TRANS64 P0, [R3+URZ], R0 ;  /* 0x00000000030085a7 */ /* 0x000e64000800007f */
[----:B-1----:R-:W-:Y:S05]  /*438b0*/  @!P0 BRA `(.L_x_69) ;  /* 0xfffffffc00f08947 */ /* 0x002fea000383ffff */
.L_x_63:
[----:B------:R-:W-:Y:S05]  /*438c0*/  BSYNC B0 ;  /* 0x0000000000007941 */ /* 0x000fea0003800000 */
.L_x_62:
[----:B------:R-:W-:Y:S05]  /*438d0*/  EXIT ;  /* 0x000000000000794d */ /* 0x000fea0003800000 */
.L_x_21:
[----:B-1----:R-:W-:-:S04]  /*438e0*/  IMAD.U32 R7, RZ, RZ, UR7 ;  /* 0x00000007ff077e24 */ /* 0x002fc8000f8e00ff */
[----:B------:R1:W4:Y:S03]  /*438f0*/  SYNCS.PHASECHK.TRANS64.TRYWAIT P0, [R7+URZ], R6 ;  /* 0x00000006070075a7 */ /* 0x000326000800017f */
[----:B----4-:R-:W-:Y:S05]  /*43900*/  @!P0 NANOSLEEP.SYNCS 0x989680 ;  /* 0x009896800000895d */ /* 0x010fea0003900000 */
[----:B------:R-:W4:Y:S02]  /*43910*/  @!P0 SYNCS.PHASECHK.TRANS64 P0, [R7+URZ], R6 ;  /* 0x00000006070085a7 */ /* 0x000f24000800007f */
[----:B----4-:R-:W-:Y:S05]  /*43920*/  @!P0 BRA `(.L_x_21) ;  /* 0xfffffffc00ec8947 */ /* 0x010fea000383ffff */
[----:B------:R-:W-:Y:S05]  /*43930*/  BRA `(.L_x_20) ;  /* 0xfffffc0400647947 */ /* 0x000fea000383ffff */
.L_x_27:
[----:B-----5:R1:W-:Y:S02]  /*43940*/  STL [R1+0x88c], R0 ;  /* 0x00088c0001007387 */ /* 0x0203e40000100800 */
[----:B-1----:R-:W-:-:S04]  /*43950*/  IMAD.U32 R0, RZ, RZ, UR16 ;  /* 0x00000010ff007e24 */ /* 0x002fc8000f8e00ff */
[----:B------:R1:W3:Y:S03]  /*43960*/  SYNCS.PHASECHK.TRANS64.TRYWAIT P0, [R0+URZ], R8 ;  /* 0x00000008000075a7 */ /* 0x0002e6000800017f */
[----:B---3--:R-:W-:Y:S05]  /*43970*/  @!P0 NANOSLEEP.SYNCS 0x989680 ;  /* 0x009896800000895d */ /* 0x008fea0003900000 */
[----:B------:R1:W3:Y:S02]  /*43980*/  @!P0 SYNCS.PHASECHK.TRANS64 P0, [R0+URZ], R8 ;  /* 0x00000008000085a7 */ /* 0x0002e4000800007f */
[----:B-1----:R1:W5:Y:S02]  /*43990*/  LDL.LU R0, [R1+0x88c] ;  /* 0x00088c0001007983 */ /* 0x0023640000300800 */
[----:B-1-3--:R-:W-:Y:S05]  /*439a0*/  @!P0 BRA `(.L_x_27) ;  /* 0xfffffffc00e48947 */ /* 0x00afea000383ffff */
[----:B------:R-:W-:Y:S05]  /*439b0*/  BRA `(.L_x_26) ;  /* 0xfffffc8400c87947 */ /* 0x000fea000383ffff */
.L_x_50:
[----:B------:R-:W-:Y:S01]  /*439c0*/  BSSY B1, `(.L_x_70) ;  /* 0x0000006000017945 */ /* 0x000fe20003800000 */
[----:B------:R-:W-:-:S07]  /*439d0*/  IMAD.MOV.U32 R2, RZ, RZ, -0x1 ;  /* 0xffffffffff027424 */ /* 0x000fce00078e00ff */
[----:B------:R-:W-:Y:S05]  /*439e0*/  WARPSYNC.COLLECTIVE R2, `(.L_x_71) ;  /* 0x00000000020c7348 */ /* 0x000fea0003c00000 */
[----:B------:R-:W-:Y:S02]  /*439f0*/  ELECT P0, UR62, PT ;  /* 0x00000000003e782f */ /* 0x000fe40003800000 */
[----:B------:R-:W-:Y:S01]  /*43a00*/  MOV R2, UR62 ;  /* 0x0000003e00027c02 */ /* 0x000fe20008000f00 */
[----:B------:R-:W-:Y:S10]  /*43a10*/  ENDCOLLECTIVE ;  /* 0x000000000000791b */ /* 0x000ff40003800000 */
.L_x_71:
[----:B------:R-:W-:Y:S05]  /*43a20*/  BSYNC B1 ;  /* 0x0000000000017941 */ /* 0x000fea0003800000 */
.L_x_70:
[----:B------:R-:W-:Y:S05]  /*43a30*/  BRA `(.L_x_72) ;  /* 0xffffffec00f07947 */ /* 0x000fea000383ffff */
.L_x_53:
[----:B0-----:R0:W1:Y:S02]  /*43a40*/  SYNCS.PHASECHK.TRANS64.TRYWAIT P0, [R12+URZ+0x28], R15 ;  /* 0x0000280f0c0075a7 */ /* 0x001064000800017f */
[----:B-1----:R-:W-:Y:S05]  /*43a50*/  @!P0 NANOSLEEP.SYNCS 0x989680 ;  /* 0x009896800000895d */ /* 0x002fea0003900000 */
[----:B------:R-:W1:Y:S02]  /*43a60*/  @!P0 SYNCS.PHASECHK.TRANS64 P0, [R12+URZ+0x28], R15 ;  /* 0x0000280f0c0085a7 */ /* 0x000e64000800007f */
[----:B-1----:R-:W-:Y:S05]  /*43a70*/  @!P0 BRA `(.L_x_53) ;  /* 0xfffffffc00f08947 */ /* 0x002fea000383ffff */
[----:B------:R-:W-:Y:S05]  /*43a80*/  BRA `(.L_x_73) ;  /* 0xfffffff000207947 */ /* 0x000fea000383ffff */
.L_x_61:
[----:B------:R-:W-:Y:S01]  /*43a90*/  BSSY B0, `(.L_x_74) ;  /* 0x0000006000007945 */ /* 0x000fe20003800000 */
[----:B------:R-:W-:-:S07]  /*43aa0*/  IMAD.MOV.U32 R2, RZ, RZ, -0x1 ;  /* 0xffffffffff027424 */ /* 0x000fce00078e00ff */
[----:B------:R-:W-:Y:S05]  /*43ab0*/  WARPSYNC.COLLECTIVE R2, `(.L_x_75) ;  /* 0x00000000020c7348 */ /* 0x000fea0003c00000 */
[----:B------:R-:W-:Y:S02]  /*43ac0*/  ELECT P0, UR62, PT ;  /* 0x00000000003e782f */ /* 0x000fe40003800000 */
[----:B------:R-:W-:Y:S01]  /*43ad0*/  MOV R2, UR62 ;  /* 0x0000003e00027c02 */ /* 0x000fe20008000f00 */
[----:B------:R-:W-:Y:S10]  /*43ae0*/  ENDCOLLECTIVE ;  /* 0x000000000000791b */ /* 0x000ff40003800000 */
.L_x_75:
[----:B------:R-:W-:Y:S05]  /*43af0*/  BSYNC B0 ;  /* 0x0000000000007941 */ /* 0x000fea0003800000 */
.L_x_74:
[----:B------:R-:W-:Y:S05]  /*43b00*/  BRA `(.L_x_76) ;  /* 0xfffffff800987947 */ /* 0x000fea000383ffff */
.L_x_65:
[----:B0-----:R0:W1:Y:S02]  /*43b10*/  SYNCS.PHASECHK.TRANS64.TRYWAIT P0, [R3+URZ], R2 ;  /* 0x00000002030075a7 */ /* 0x001064000800017f */
[----:B-1----:R-:W-:Y:S05]  /*43b20*/  @!P0 NANOSLEEP.SYNCS 0x989680 ;  /* 0x009896800000895d */ /* 0x002fea0003900000 */
[----:B------:R-:W1:Y:S02]  /*43b30*/  @!P0 SYNCS.PHASECHK.TRANS64 P0, [R3+URZ], R2 ;  /* 0x00000002030085a7 */ /* 0x000e64000800007f */
[----:B-1----:R-:W-:Y:S05]  /*43b40*/  @!P0 BRA `(.L_x_65) ;  /* 0xfffffffc00f08947 */ /* 0x002fea000383ffff */
[----:B------:R-:W-:Y:S05]  /*43b50*/  BRA `(.L_x_77) ;  /* 0xfffffff800c07947 */ /* 0x000fea000383ffff */
.L_x_66:
[----:B0-----:R0:W1:Y:S02]  /*43b60*/  SYNCS.PHASECHK.TRANS64.TRYWAIT P0, [R3+URZ], R2 ;  /* 0x00000002030075a7 */ /* 0x001064000800017f */
[----:B-1----:R-:W-:Y:S05]  /*43b70*/  @!P0 NANOSLEEP.SYNCS 0x989680 ;  /* 0x009896800000895d */ /* 0x002fea0003900000 */
[----:B------:R-:W1:Y:S02]  /*43b80*/  @!P0 SYNCS.PHASECHK.TRANS64 P0, [R3+URZ], R2 ;  /* 0x00000002030085a7 */ /* 0x000e64000800007f */
[----:B-1----:R-:W-:Y:S05]  /*43b90*/  @!P0 BRA `(.L_x_66) ;  /* 0xfffffffc00f08947 */ /* 0x002fea000383ffff */
[----:B------:R-:W-:Y:S05]  /*43ba0*/  BRA `(.L_x_78) ;  /* 0xfffffff800d07947 */ /* 0x000fea000383ffff */
.L_x_67:
[----:B0-----:R0:W1:Y:S02]  /*43bb0*/  SYNCS.PHASECHK.TRANS64.TRYWAIT P0, [R3+URZ], R2 ;  /* 0x00000002030075a7 */ /* 0x001064000800017f */
[----:B-1----:R-:W-:Y:S05]  /*43bc0*/  @!P0 NANOSLEEP.SYNCS 0x989680 ;  /* 0x009896800000895d */ /* 0x002fea0003900000 */
[----:B------:R-:W1:Y:S02]  /*43bd0*/  @!P0 SYNCS.PHASECHK.TRANS64 P0, [R3+URZ], R2 ;  /* 0x00000002030085a7 */ /* 0x000e64000800007f */
[----:B-1----:R-:W-:Y:S05]  /*43be0*/  @!P0 BRA `(.L_x_67) ;  /* 0xfffffffc00f08947 */ /* 0x002fea000383ffff */
[----:B------:R-:W-:Y:S05]  /*43bf0*/  BRA `(.L_x_79) ;  /* 0xfffffff800e07947 */ /* 0x000fea000383ffff */
.L_x_68:
[----:B0-----:R0:W1:Y:S02]  /*43c00*/  SYNCS.PHASECHK.TRANS64.TRYWAIT P0, [R3+URZ], R2 ;  /* 0x00000002030075a7 */ /* 0x001064000800017f */
[----:B-1----:R-:W-:Y:S05]  /*43c10*/  @!P0 NANOSLEEP.SYNCS 0x989680 ;  /* 0x009896800000895d */ /* 0x002fea0003900000 */
[----:B------:R-:W1:Y:S02]  /*43c20*/  @!P0 SYNCS.PHASECHK.TRANS64 P0, [R3+URZ], R2 ;  /* 0x00000002030085a7 */ /* 0x000e64000800007f */
[----:B-1----:R-:W-:Y:S05]  /*43c30*/  @!P0 BRA `(.L_x_68) ;  /* 0xfffffffc00f08947 */ /* 0x002fea000383ffff */
[----:B------:R-:W-:Y:S05]  /*43c40*/  BRA `(.L_x_80) ;  /* 0xfffffff800f07947 */ /* 0x000fea000383ffff */
.L_x_81:
[----:B------:R-:W-:-:S00]  /*43c50*/  BRA `(.L_x_81) ;  /* 0xfffffffc00fc7947 */ /* 0x000fc0000383ffff */
[----:B------:R-:W-:-:S00]  /*43c60*/  NOP ;  /* 0x0000000000007918 */ /* 0x000fc00000000000 */
        /* <DEDUP_REMOVED lines=9> */
.L_x_82:


//--------------------- .nv.shared._ZN7cutlass13device_kernelINS_4gemm6kernel13GemmUniversalIN4cute5tupleIJiiiiEEENS1_10collective13CollectiveMmaINS1_37MainloopSm90TmaGmmaWarpSpecializedFP8ILi5ENS5_IJNS4_1CILi2EEENSA_ILi1EEESC_EEENS1_35KernelTmaWarpSpecializedCooperativeEEENS5_IJNSA_ILi384EEENSA_ILi256EEENSA_ILi64EEEEEENS_12float_e4m3_tENS5_IJlSC_lEEESK_SL_NS4_8TiledMMAINS4_8MMA_AtomIJNS4_4SM904GMMA31MMA_64x256x32_F32E4M3E4M3_SS_TNILNSP_7ScaleInE1ELSR_1EEEEEENS4_6LayoutISD_NS5_IJSC_NSA_ILi0EEESV_EEEEENS5_IJNS4_10UnderscoreESY_SY_EEEEENS4_13SM90_TMA_LOADENS4_14ComposedLayoutINS4_7SwizzleILi2ELi4ELi3EEENS4_18smem_ptr_flag_bitsILi8EEENSU_INS5_IJNSA_ILi8EEESI_EEENS5_IJSI_SC_EEEEEEEvNS4_8identityENS4_23SM90_TMA_LOAD_MULTICASTES1B_vS1C_EENS_8epilogue10collective6detail29Sm90TmaWarpSpecializedAdapterINS1G_15DefaultEpilogueISK_SL_SL_NS1F_6thread17LinearCombinationISK_Li1EffLNS1K_9ScaleType4KindE0ELNS_15FloatRoundStyleE2ESK_EENS1_15EpilogueDefaultEEEEEvvEEEEvNT_6ParamsE --------------------------
	.section	.nv.shared._ZN7cutlass13device_kernelINS_4gemm6kernel13GemmUniversalIN4cute5tupleIJiiiiEEENS1_10collective13CollectiveMmaINS1_37MainloopSm90TmaGmmaWarpSpecializedFP8ILi5ENS5_IJNS4_1CILi2EEENSA_ILi1EEESC_EEENS1_35KernelTmaWarpSpecializedCooperativeEEENS5_IJNSA_ILi384EEENSA_ILi256EEENSA_ILi64EEEEEENS_12float_e4m3_tENS5_IJlSC_lEEESK_SL_NS4_8TiledMMAINS4_8MMA_AtomIJNS4_4SM904GMMA31MMA_64x256x32_F32E4M3E4M3_SS_TNILNSP_7ScaleInE1ELSR_1EEEEEENS4_6LayoutISD_NS5_IJSC_NSA_ILi0EEESV_EEEEENS5_IJNS4_10UnderscoreESY_SY_EEEEENS4_13SM90_TMA_LOADENS4_14ComposedLayoutINS4_7SwizzleILi2ELi4ELi3EEENS4_18smem_ptr_flag_bitsILi8EEENSU_INS5_IJNSA_ILi8EEESI_EEENS5_IJSI_SC_EEEEEEEvNS4_8identityENS4_23SM90_TMA_LOAD_MULTICASTES1B_vS1C_EENS_8epilogue10collective6detail29Sm90TmaWarpSpecializedAdapterINS1G_15DefaultEpilogueISK_SL_SL_NS1F_6thread17LinearCombinationISK_Li1EffLNS1K_9ScaleType4KindE0ELNS_15FloatRoundStyleE2ESK_EENS1_15EpilogueDefaultEEEEEvvEEEEvNT_6ParamsE,"aw",@nobits
	.sectionflags	@""
	.align	16
	.zero		1024


//--------------------- .nv.shared.reserved.0     --------------------------
	.section	.nv.shared.reserved.0,"aw",@nobits
	.weak		__nv_reservedSMEM_offset_0_alias
	.size		__nv_reservedSMEM_offset_0_alias, 0, 0
	.other		__nv_reservedSMEM_offset_0_alias,@"STO_CUDA_RESERVED_SHARED STV_DEFAULT"
__nv_reservedSMEM_offset_0_alias:
	.zero		0


//--------------------- .nv.global                --------------------------
	.section	.nv.global,"aw",@nobits
.nv.global:
	.type		_ZN40_INTERNAL_2caa6275_4_k_cu_50141bd4_143754cute1_E,@object
	.size		_ZN40_INTERNAL_2caa6275_4_k_cu_50141bd4_143754cute1_E,(_ZN40_INTERNAL_2caa6275_4_k_cu_50141bd4_143754cuda3std3__45__cpo6cbeginE - _ZN40_INTERNAL_2caa6275_4_k_cu_50141bd4_143754cute1_E)
_ZN40_INTERNAL_2caa6275_4_k_cu_50141bd4_143754cute1_E:
	.zero		1
	.type		_ZN40_INTERNAL_2caa6275_4_k_cu_50141bd4_143754cuda3std3__45__cpo6cbeginE,@object
	.size		_ZN40_INTERNAL_2caa6275_4_k_cu_50141bd4_143754cuda3std3__45__cpo6cbeginE,(_ZN40_INTERNAL_2caa6275_4_k_cu_50141bd4_143754cuda3std3__48in_placeE - _ZN40_INTERNAL_2caa6275_4_k_cu_50141bd4_143754cuda3std3__45__cpo6cbeginE)
_ZN40_INTERNAL_2caa6275_4_k_cu_50141bd4_143754cuda3std3__45__cpo6cbeginE:
	.zero		1
	.type		_ZN40_INTERNAL_2caa6275_4_k_cu_50141bd4_143754cuda3std3__48in_placeE,@object
	.size		_ZN40_INTERNAL_2caa6275_4_k_cu_50141bd4_143754cuda3std3__48in_placeE,(_ZN40_INTERNAL_2caa6275_4_k_cu_50141bd4_143754cuda3std6ranges3__45__cpo9iter_moveE - _ZN40_INTERNAL_2caa6275_4_k_cu_50141bd4_143754cuda3std3__48in_placeE)
_ZN40_INTERNAL_2caa6275_4_k_cu_50141bd4_143754cuda3std3__48in_placeE:
	.zero		1
	.type		_ZN40_INTERNAL_2caa6275_4_k_cu_50141bd4_143754cuda3std6ranges3__45__cpo9iter_moveE,@object
	.size		_ZN40_INTERNAL_2caa6275_4_k_cu_50141bd4_143754cuda3std6ranges3__45__cpo9iter_moveE,(_ZN40_INTERNAL_2caa6275_4_k_cu_50141bd4_143754cuda3std3__45__cpo5beginE - _ZN40_INTERNAL_2caa6275_4_k_cu_50141bd4_143754cuda3std6ranges3__45__cpo9iter_moveE)
_ZN40_INTERNAL_2caa6275_4_k_cu_50141bd4_143754cuda3std6ranges3__45__cpo9iter_moveE:
	.zero		1
	.type		_ZN40_INTERNAL_2caa6275_4_k_cu_50141bd4_143754cuda3std3__45__cpo5beginE,@object
	.size		_ZN40_INTERNAL_2caa6275_4_k_cu_50141bd4_143754cuda3std3__45__cpo5beginE,(_ZN40_INTERNAL_2caa6275_4_k_cu_50141bd4_143754cuda3std3__442_GLOBAL__N__2caa6275_4_k_cu_50141bd4_143756ignoreE - _ZN40_INTERNAL_2caa6275_4_k_cu_50141bd4_143754cuda3std3__45__cpo5beginE)
_ZN40_INTERNAL_2caa6275_4_k_cu_50141bd4_143754cuda3std3__45__cpo5beginE:
	.zero		1
	.type		_ZN40_INTERNAL_2caa6275_4_k_cu_50141bd4_143754cuda3std3__442_GLOBAL__N__2caa6275_4_k_cu_50141bd4_143756ignoreE,@object
	.size		_ZN40_INTERNAL_2caa6275_4_k_cu_50141bd4_143754cuda3std3__442_GLOBAL__N__2caa6275_4_k_cu_50141bd4_143756ignoreE,(_ZN40_INTERNAL_2caa6275_4_k_cu_50141bd4_143754cute7productE - _ZN40_INTERNAL_2caa6275_4_k_cu_50141bd4_143754cuda3std3__442_GLOBAL__N__2caa6275_4_k_cu_50141bd4_143756ignoreE)
_ZN40_INTERNAL_2caa6275_4_k_cu_50141bd4_143754cuda3std3__442_GLOBAL__N__2caa6275_4_k_cu_50141bd4_143756ignoreE:
	.zero		1
	.type		_ZN40_INTERNAL_2caa6275_4_k_cu_50141bd4_143754cute7productE,@object
	.size		_ZN40_INTERNAL_2caa6275_4_k_cu_50141bd4_143754cute7productE,(_ZN40_INTERNAL_2caa6275_4_k_cu_50141bd4_143754cuda3std3__45__cpo3endE - _ZN40_INTERNAL_2caa6275_4_k_cu_50141bd4_143754cute7productE)
_ZN40_INTERNAL_2caa6275_4_k_cu_50141bd4_143754cute7productE:
	.zero		1
	.type		_ZN40_INTERNAL_2caa6275_4_k_cu_50141bd4_143754cuda3std3__45__cpo3endE,@object
	.size		_ZN40_INTERNAL_2caa6275_4_k_cu_50141bd4_143754cuda3std3__45__cpo3endE,(_ZN40_INTERNAL_2caa6275_4_k_cu_50141bd4_143754cuda3std3__419piecewise_constructE - _ZN40_INTERNAL_2caa6275_4_k_cu_50141bd4_143754cuda3std3__45__cpo3endE)
_ZN40_INTERNAL_2caa6275_4_k_cu_50141bd4_143754cuda3std3__45__cpo3endE:
	.zero		1
	.type		_ZN40_INTERNAL_2caa6275_4_k_cu_50141bd4_143754cuda3std3__419piecewise_constructE,@object
	.size		_ZN40_INTERNAL_2caa6275_4_k_cu_50141bd4_143754cuda3std3__419piecewise_constructE,(_ZN40_INTERNAL_2caa6275_4_k_cu_50141bd4_143754cuda3std3__45__cpo4cendE - _ZN40_INTERNAL_2caa6275_4_k_cu_50141bd4_143754cuda3std3__419piecewise_constructE)
_ZN40_INTERNAL_2caa6275_4_k_cu_50141bd4_143754cuda3std3__419piecewise_constructE:
	.zero		1
	.type		_ZN40_INTERNAL_2caa6275_4_k_cu_50141bd4_143754cuda3std3__45__cpo4cendE,@object
	.size		_ZN40_INTERNAL_2caa6275_4_k_cu_50141bd4_143754cuda3std3__45__cpo4cendE,(_ZN40_INTERNAL_2caa6275_4_k_cu_50141bd4_143754cuda3std6ranges3__45__cpo4swapE - _ZN40_INTERNAL_2caa6275_4_k_cu_50141bd4_143754cuda3std3__45__cpo4cendE)
_ZN40_INTERNAL_2caa6275_4_k_cu_50141bd4_143754cuda3std3__45__cpo4cendE:
	.zero		1
	.type		_ZN40_INTERNAL_2caa6275_4_k_cu_50141bd4_143754cuda3std6ranges3__45__cpo4swapE,@object
	.size		_ZN40_INTERNAL_2caa6275_4_k_cu_50141bd4_143754cuda3std6ranges3__45__cpo4swapE,(.L_7 - _ZN40_INTERNAL_2caa6275_4_k_cu_50141bd4_143754cuda3std6ranges3__45__cpo4swapE)
_ZN40_INTERNAL_2caa6275_4_k_cu_50141bd4_143754cuda3std6ranges3__45__cpo4swapE:
	.zero		1
.L_7:


//--------------------- .nv.constant0._ZN7cutlass13device_kernelINS_4gemm6kernel13GemmUniversalIN4cute5tupleIJiiiiEEENS1_10collective13CollectiveMmaINS1_37MainloopSm90TmaGmmaWarpSpecializedFP8ILi5ENS5_IJNS4_1CILi2EEENSA_ILi1EEESC_EEENS1_35KernelTmaWarpSpecializedCooperativeEEENS5_IJNSA_ILi384EEENSA_ILi256EEENSA_ILi64EEEEEENS_12float_e4m3_tENS5_IJlSC_lEEESK_SL_NS4_8TiledMMAINS4_8MMA_AtomIJNS4_4SM904GMMA31MMA_64x256x32_F32E4M3E4M3_SS_TNILNSP_7ScaleInE1ELSR_1EEEEEENS4_6LayoutISD_NS5_IJSC_NSA_ILi0EEESV_EEEEENS5_IJNS4_10UnderscoreESY_SY_EEEEENS4_13SM90_TMA_LOADENS4_14ComposedLayoutINS4_7SwizzleILi2ELi4ELi3EEENS4_18smem_ptr_flag_bitsILi8EEENSU_INS5_IJNSA_ILi8EEESI_EEENS5_IJSI_SC_EEEEEEEvNS4_8identityENS4_23SM90_TMA_LOAD_MULTICASTES1B_vS1C_EENS_8epilogue10collective6detail29Sm90TmaWarpSpecializedAdapterINS1G_15DefaultEpilogueISK_SL_SL_NS1F_6thread17LinearCombinationISK_Li1EffLNS1K_9ScaleType4KindE0ELNS_15FloatRoundStyleE2ESK_EENS1_15EpilogueDefaultEEEEEvvEEEEvNT_6ParamsE --------------------------
	.section	.nv.constant0._ZN7cutlass13device_kernelINS_4gemm6kernel13GemmUniversalIN4cute5tupleIJiiiiEEENS1_10collective13CollectiveMmaINS1_37MainloopSm90TmaGmmaWarpSpecializedFP8ILi5ENS5_IJNS4_1CILi2EEENSA_ILi1EEESC_EEENS1_35KernelTmaWarpSpecializedCooperativeEEENS5_IJNSA_ILi384EEENSA_ILi256EEENSA_ILi64EEEEEENS_12float_e4m3_tENS5_IJlSC_lEEESK_SL_NS4_8TiledMMAINS4_8MMA_AtomIJNS4_4SM904GMMA31MMA_64x256x32_F32E4M3E4M3_SS_TNILNSP_7ScaleInE1ELSR_1EEEEEENS4_6LayoutISD_NS5_IJSC_NSA_ILi0EEESV_EEEEENS5_IJNS4_10UnderscoreESY_SY_EEEEENS4_13SM90_TMA_LOADENS4_14ComposedLayoutINS4_7SwizzleILi2ELi4ELi3EEENS4_18smem_ptr_flag_bitsILi8EEENSU_INS5_IJNSA_ILi8EEESI_EEENS5_IJSI_SC_EEEEEEEvNS4_8identityENS4_23SM90_TMA_LOAD_MULTICASTES1B_vS1C_EENS_8epilogue10collective6detail29Sm90TmaWarpSpecializedAdapterINS1G_15DefaultEpilogueISK_SL_SL_NS1F_6thread17LinearCombinationISK_Li1EffLNS1K_9ScaleType4KindE0ELNS_15FloatRoundStyleE2ESK_EENS1_15EpilogueDefaultEEEEEvvEEEEvNT_6ParamsE,"a",@progbits
	.sectionflags	@""
	.align	4
.nv.constant0._ZN7cutlass13device_kernelINS_4gemm6kernel13GemmUniversalIN4cute5tupleIJiiiiEEENS1_10collective13CollectiveMmaINS1_37MainloopSm90TmaGmmaWarpSpecializedFP8ILi5ENS5_IJNS4_1CILi2EEENSA_ILi1EEESC_EEENS1_35KernelTmaWarpSpecializedCooperativeEEENS5_IJNSA_ILi384EEENSA_ILi256EEENSA_ILi64EEEEEENS_12float_e4m3_tENS5_IJlSC_lEEESK_SL_NS4_8TiledMMAINS4_8MMA_AtomIJNS4_4SM904GMMA31MMA_64x256x32_F32E4M3E4M3_SS_TNILNSP_7ScaleInE1ELSR_1EEEEEENS4_6LayoutISD_NS5_IJSC_NSA_ILi0EEESV_EEEEENS5_IJNS4_10UnderscoreESY_SY_EEEEENS4_13SM90_TMA_LOADENS4_14ComposedLayoutINS4_7SwizzleILi2ELi4ELi3EEENS4_18smem_ptr_flag_bitsILi8EEENSU_INS5_IJNSA_ILi8EEESI_EEENS5_IJSI_SC_EEEEEEEvNS4_8identityENS4_23SM90_TMA_LOAD_MULTICASTES1B_vS1C_EENS_8epilogue10collective6detail29Sm90TmaWarpSpecializedAdapterINS1G_15DefaultEpilogueISK_SL_SL_NS1F_6thread17LinearCombinationISK_Li1EffLNS1K_9ScaleType4KindE0ELNS_15FloatRoundStyleE2ESK_EENS1_15EpilogueDefaultEEEEEvvEEEEvNT_6ParamsE:
	.zero		1664


//--------------------- SYMBOLS --------------------------

	.type		.nv.reservedSmem.offset0,@object
	.size		.nv.reservedSmem.offset0,0x4
